//
// Generated by NVIDIA NVVM Compiler
//
// Compiler Build ID: CL-36424714
// Cuda compilation tools, release 13.0, V13.0.88
// Based on NVVM 20.0.0
//

.version 9.0
.target sm_100
.address_size 64

	// .globl	_Z7GPUiterPKiS0_PiiiS1_
// _ZZ7GPUiterPKiS0_PiiiS1_E12neighborhood has been demoted
// _ZZ7GPUiterPKiS0_PiiiS1_E3res has been demoted

.visible .entry _Z7GPUiterPKiS0_PiiiS1_(
	.param .u64 .ptr .align 1 _Z7GPUiterPKiS0_PiiiS1__param_0,
	.param .u64 .ptr .align 1 _Z7GPUiterPKiS0_PiiiS1__param_1,
	.param .u64 .ptr .align 1 _Z7GPUiterPKiS0_PiiiS1__param_2,
	.param .u32 _Z7GPUiterPKiS0_PiiiS1__param_3,
	.param .u32 _Z7GPUiterPKiS0_PiiiS1__param_4,
	.param .u64 .ptr .align 1 _Z7GPUiterPKiS0_PiiiS1__param_5
)
{
	.reg .pred 	%p<1264>;
	.reg .b32 	%r<3416>;
	.reg .b32 	%f<11>;
	.reg .b64 	%rd<855>;
	// demoted variable
	.shared .align 4 .b8 _ZZ7GPUiterPKiS0_PiiiS1_E12neighborhood[1572];
	// demoted variable
	.shared .align 4 .b8 _ZZ7GPUiterPKiS0_PiiiS1_E3res[516];
	ld.param.u64 	%rd9, [_Z7GPUiterPKiS0_PiiiS1__param_0];
	ld.param.u64 	%rd10, [_Z7GPUiterPKiS0_PiiiS1__param_1];
	ld.param.u64 	%rd7, [_Z7GPUiterPKiS0_PiiiS1__param_2];
	ld.param.u32 	%r387, [_Z7GPUiterPKiS0_PiiiS1__param_3];
	ld.param.u32 	%r386, [_Z7GPUiterPKiS0_PiiiS1__param_4];
	cvta.to.global.u64 	%rd1, %rd9;
	cvta.to.global.u64 	%rd2, %rd10;
	mov.u32 	%r1, %ctaid.x;
	mov.u32 	%r388, %ntid.x;
	mul.lo.s32 	%r389, %r388, %r1;
	shl.b32 	%r390, %r389, 1;
	mov.u32 	%r2, %tid.x;
	add.s32 	%r3, %r390, %r2;
	mov.u32 	%r391, %ctaid.y;
	shl.b32 	%r392, %r391, 6;
	sub.s32 	%r5, %r387, %r390;
	min.u32 	%r6, %r5, 128;
	mul.lo.s32 	%r7, %r387, %r392;
	add.s32 	%r8, %r7, %r3;
	shr.u32 	%r9, %r6, 1;
	add.s32 	%r10, %r9, %r3;
	max.s32 	%r393, %r10, %r392;
	setp.ge.s32 	%p33, %r393, %r387;
	shl.b32 	%r394, %r6, 2;
	mov.u32 	%r395, _ZZ7GPUiterPKiS0_PiiiS1_E12neighborhood;
	add.s32 	%r11, %r395, %r394;
	shl.b32 	%r396, %r2, 2;
	add.s32 	%r12, %r395, %r396;
	@%p33 bra 	$L__BB0_20;
	setp.ne.s32 	%p34, %r2, 0;
	mul.wide.s32 	%rd11, %r8, 4;
	add.s64 	%rd3, %rd2, %rd11;
	@%p34 bra 	$L__BB0_7;
	setp.eq.s32 	%p35, %r3, 0;
	setp.eq.s32 	%p36, %r391, 0;
	mov.b32 	%r3281, 0;
	or.pred  	%p37, %p36, %p35;
	@%p37 bra 	$L__BB0_4;
	sub.s32 	%r398, %r7, %r387;
	cvt.s64.s32 	%rd12, %r398;
	cvt.s64.s32 	%rd13, %r3;
	add.s64 	%rd14, %rd13, %rd12;
	shl.b64 	%rd15, %rd14, 2;
	add.s64 	%rd16, %rd2, %rd15;
	ld.global.nc.u32 	%r3281, [%rd16+-4];
$L__BB0_4:
	st.shared.u32 	[_ZZ7GPUiterPKiS0_PiiiS1_E12neighborhood], %r3281;
	setp.eq.s32 	%p38, %r3, 0;
	mov.b32 	%r3282, 0;
	@%p38 bra 	$L__BB0_6;
	ld.global.nc.u32 	%r3282, [%rd3+-4];
$L__BB0_6:
	st.shared.u32 	[_ZZ7GPUiterPKiS0_PiiiS1_E12neighborhood+524], %r3282;
$L__BB0_7:
	add.s32 	%r400, %r9, %r2;
	add.s32 	%r401, %r6, -1;
	setp.ne.s32 	%p39, %r400, %r401;
	sub.s32 	%r17, %r7, %r387;
	add.s32 	%r402, %r3, %r17;
	add.s32 	%r403, %r402, %r9;
	add.s32 	%r404, %r403, 1;
	mul.wide.s32 	%rd17, %r404, 4;
	add.s64 	%rd4, %rd2, %rd17;
	add.s32 	%r405, %r8, %r9;
	add.s32 	%r406, %r405, 1;
	mul.wide.s32 	%rd18, %r406, 4;
	add.s64 	%rd5, %rd2, %rd18;
	@%p39 bra 	$L__BB0_15;
	setp.lt.u32 	%p40, %r5, 128;
	@%p40 bra 	$L__BB0_14;
	cvt.rn.f32.u32 	%f1, %r1;
	cvt.rn.f32.u32 	%f5, %r387;
	mul.f32 	%f6, %f5, 0f3C000000;
	cvt.rpi.f32.f32 	%f7, %f6;
	add.f32 	%f2, %f7, 0fBF800000;
	setp.leu.f32 	%p41, %f2, %f1;
	setp.eq.s32 	%p42, %r391, 0;
	mov.b32 	%r3283, 0;
	or.pred  	%p43, %p42, %p41;
	@%p43 bra 	$L__BB0_11;
	ld.global.nc.u32 	%r3283, [%rd4];
$L__BB0_11:
	st.shared.u32 	[_ZZ7GPUiterPKiS0_PiiiS1_E12neighborhood+516], %r3283;
	mov.b32 	%r3284, 0;
	@%p41 bra 	$L__BB0_13;
	ld.global.nc.u32 	%r3284, [%rd5];
$L__BB0_13:
	st.shared.u32 	[_ZZ7GPUiterPKiS0_PiiiS1_E12neighborhood+1040], %r3284;
	bra.uni 	$L__BB0_15;
$L__BB0_14:
	mov.b32 	%r407, 0;
	st.shared.u32 	[%r11+4], %r407;
	st.shared.u32 	[%r11+528], %r407;
$L__BB0_15:
	setp.eq.s32 	%p45, %r391, 0;
	mov.b32 	%r3285, 0;
	@%p45 bra 	$L__BB0_17;
	add.s32 	%r411, %r17, %r3;
	mul.wide.s32 	%rd19, %r411, 4;
	add.s64 	%rd20, %rd2, %rd19;
	ld.global.nc.u32 	%r3285, [%rd20];
$L__BB0_17:
	st.shared.u32 	[%r12+4], %r3285;
	mov.b32 	%r3286, 0;
	@%p45 bra 	$L__BB0_19;
	ld.global.nc.u32 	%r3286, [%rd4+-4];
$L__BB0_19:
	shl.b32 	%r413, %r9, 2;
	add.s32 	%r414, %r12, %r413;
	st.shared.u32 	[%r414+4], %r3286;
	ld.global.nc.u32 	%r415, [%rd3];
	st.shared.u32 	[%r12+528], %r415;
	ld.global.nc.u32 	%r416, [%rd5+-4];
	st.shared.u32 	[%r414+528], %r416;
$L__BB0_20:
	add.s32 	%r26, %r387, -1;
	add.s32 	%r27, %r6, -1;
	cvt.rn.f32.u32 	%f3, %r1;
	cvt.rn.f32.s32 	%f8, %r387;
	mul.f32 	%f9, %f8, 0f3C000000;
	cvt.rpi.f32.f32 	%f10, %f9;
	add.f32 	%f4, %f10, 0fBF800000;
	shl.b32 	%r418, %r9, 2;
	add.s32 	%r419, %r12, %r418;
	add.s32 	%r28, %r419, 1048;
	mov.u32 	%r421, _ZZ7GPUiterPKiS0_PiiiS1_E3res;
	add.s32 	%r29, %r421, %r396;
	cvta.to.global.u64 	%rd21, %rd7;
	mul.wide.s32 	%rd22, %r386, 4;
	add.s64 	%rd6, %rd21, %rd22;
	add.s32 	%r30, %r29, %r418;
	mov.b32 	%r3287, 0;
	cvt.s64.s32 	%rd24, %r3;
	cvt.u64.u32 	%rd29, %r9;
	add.s64 	%rd31, %rd24, %rd29;
$L__BB0_21:
	.pragma "nounroll";
	setp.ne.s32 	%p47, %r2, 0;
	@%p47 bra 	$L__BB0_25;
	setp.eq.s32 	%p48, %r3, 0;
	mov.u32 	%r423, %ctaid.y;
	shl.b32 	%r425, %r423, 6;
	add.s32 	%r426, %r425, %r3287;
	setp.ge.s32 	%p49, %r426, %r26;
	mov.b32 	%r3288, 0;
	or.pred  	%p50, %p48, %p49;
	@%p50 bra 	$L__BB0_24;
	mad.lo.s32 	%r430, %r387, %r426, %r387;
	cvt.s64.s32 	%rd23, %r430;
	add.s64 	%rd25, %rd24, %rd23;
	shl.b64 	%rd26, %rd25, 2;
	add.s64 	%rd27, %rd2, %rd26;
	ld.global.nc.u32 	%r3288, [%rd27+-4];
$L__BB0_24:
	st.shared.u32 	[_ZZ7GPUiterPKiS0_PiiiS1_E12neighborhood+1048], %r3288;
$L__BB0_25:
	add.s32 	%r431, %r9, %r2;
	setp.ne.s32 	%p51, %r431, %r27;
	@%p51 bra 	$L__BB0_31;
	setp.lt.u32 	%p52, %r5, 128;
	@%p52 bra 	$L__BB0_30;
	setp.leu.f32 	%p53, %f4, %f3;
	mov.u32 	%r434, %ctaid.y;
	shl.b32 	%r435, %r434, 6;
	add.s32 	%r436, %r435, %r3287;
	setp.ge.s32 	%p54, %r436, %r26;
	or.pred  	%p55, %p54, %p53;
	mov.b32 	%r3289, 0;
	@%p55 bra 	$L__BB0_29;
	mad.lo.s32 	%r440, %r387, %r436, %r387;
	cvt.s64.s32 	%rd28, %r440;
	add.s64 	%rd32, %rd31, %rd28;
	shl.b64 	%rd33, %rd32, 2;
	add.s64 	%rd34, %rd2, %rd33;
	ld.global.nc.u32 	%r3289, [%rd34+4];
$L__BB0_29:
	st.shared.u32 	[_ZZ7GPUiterPKiS0_PiiiS1_E12neighborhood+1564], %r3289;
	bra.uni 	$L__BB0_31;
$L__BB0_30:
	mov.b32 	%r432, 0;
	st.shared.u32 	[%r11+1052], %r432;
$L__BB0_31:
	mov.u32 	%r442, %ctaid.y;
	shl.b32 	%r443, %r442, 6;
	add.s32 	%r36, %r3287, %r443;
	setp.ge.s32 	%p56, %r36, %r26;
	mov.b32 	%r3290, 0;
	@%p56 bra 	$L__BB0_33;
	mad.lo.s32 	%r444, %r387, %r36, %r387;
	add.s32 	%r445, %r444, %r3;
	mul.wide.s32 	%rd35, %r445, 4;
	add.s64 	%rd36, %rd2, %rd35;
	ld.global.nc.u32 	%r3290, [%rd36];
$L__BB0_33:
	st.shared.u32 	[%r12+1052], %r3290;
	mov.b32 	%r3291, 0;
	@%p56 bra 	$L__BB0_35;
	mad.lo.s32 	%r447, %r387, %r36, %r387;
	add.s32 	%r448, %r10, %r447;
	mul.wide.s32 	%rd37, %r448, 4;
	add.s64 	%rd38, %rd2, %rd37;
	ld.global.nc.u32 	%r3291, [%rd38];
$L__BB0_35:
	st.shared.u32 	[%r28+4], %r3291;
	bar.sync 	0;
	max.s32 	%r449, %r10, %r36;
	setp.lt.s32 	%p1, %r449, %r387;
	setp.ge.s32 	%p58, %r449, %r387;
	@%p58 bra 	$L__BB0_50;
	ld.shared.u32 	%r41, [%r12+528];
	ld.shared.u32 	%r42, [%r28+-520];
	setp.lt.s32 	%p59, %r41, 1;
	@%p59 bra 	$L__BB0_38;
	setp.eq.s32 	%p70, %r41, 1;
	add.s32 	%r479, %r41, -1;
	selp.b32 	%r480, -30, %r479, %p70;
	st.shared.u32 	[%r29], %r480;
	bra.uni 	$L__BB0_43;
$L__BB0_38:
	setp.gt.s32 	%p60, %r41, -1;
	@%p60 bra 	$L__BB0_40;
	add.s32 	%r478, %r41, 1;
	st.shared.u32 	[%r29], %r478;
	bra.uni 	$L__BB0_43;
$L__BB0_40:
	ld.shared.u32 	%r450, [%r12];
	setp.gt.s32 	%p61, %r450, 0;
	selp.u32 	%r451, 1, 0, %p61;
	ld.shared.u32 	%r452, [%r12+4];
	setp.gt.s32 	%p62, %r452, 0;
	selp.u32 	%r453, 1, 0, %p62;
	add.s32 	%r454, %r453, %r451;
	ld.shared.u32 	%r455, [%r12+8];
	setp.gt.s32 	%p63, %r455, 0;
	selp.u32 	%r456, 1, 0, %p63;
	add.s32 	%r457, %r454, %r456;
	ld.shared.u32 	%r458, [%r12+524];
	setp.gt.s32 	%p64, %r458, 0;
	selp.u32 	%r459, 1, 0, %p64;
	add.s32 	%r460, %r457, %r459;
	ld.shared.u32 	%r461, [%r12+532];
	setp.gt.s32 	%p65, %r461, 0;
	selp.u32 	%r462, 1, 0, %p65;
	add.s32 	%r463, %r460, %r462;
	ld.shared.u32 	%r464, [%r12+1048];
	setp.gt.s32 	%p66, %r464, 0;
	selp.u32 	%r465, 1, 0, %p66;
	add.s32 	%r466, %r463, %r465;
	ld.shared.u32 	%r467, [%r12+1052];
	setp.gt.s32 	%p67, %r467, 0;
	selp.u32 	%r468, 1, 0, %p67;
	add.s32 	%r469, %r466, %r468;
	ld.shared.u32 	%r470, [%r12+1056];
	setp.gt.s32 	%p68, %r470, 0;
	selp.u32 	%r471, 1, 0, %p68;
	add.s32 	%r472, %r469, %r471;
	mad.lo.s32 	%r473, %r36, %r387, %r3;
	mul.wide.s32 	%rd39, %r473, 4;
	add.s64 	%rd40, %rd1, %rd39;
	ld.global.nc.u32 	%r474, [%rd40];
	setp.le.s32 	%p69, %r472, %r474;
	@%p69 bra 	$L__BB0_42;
	mov.b32 	%r476, 10;
	st.shared.u32 	[%r29], %r476;
	atom.global.add.u32 	%r477, [%rd6], 1;
	bra.uni 	$L__BB0_43;
$L__BB0_42:
	mov.b32 	%r475, 0;
	st.shared.u32 	[%r29], %r475;
$L__BB0_43:
	setp.lt.s32 	%p71, %r42, 1;
	@%p71 bra 	$L__BB0_45;
	setp.eq.s32 	%p82, %r42, 1;
	add.s32 	%r510, %r42, -1;
	selp.b32 	%r511, -30, %r510, %p82;
	st.shared.u32 	[%r30], %r511;
	bra.uni 	$L__BB0_50;
$L__BB0_45:
	setp.gt.s32 	%p72, %r42, -1;
	@%p72 bra 	$L__BB0_47;
	add.s32 	%r509, %r42, 1;
	st.shared.u32 	[%r30], %r509;
	bra.uni 	$L__BB0_50;
$L__BB0_47:
	ld.shared.u32 	%r481, [%r28+-1048];
	setp.gt.s32 	%p73, %r481, 0;
	selp.u32 	%r482, 1, 0, %p73;
	ld.shared.u32 	%r483, [%r28+-1044];
	setp.gt.s32 	%p74, %r483, 0;
	selp.u32 	%r484, 1, 0, %p74;
	add.s32 	%r485, %r484, %r482;
	ld.shared.u32 	%r486, [%r28+-1040];
	setp.gt.s32 	%p75, %r486, 0;
	selp.u32 	%r487, 1, 0, %p75;
	add.s32 	%r488, %r485, %r487;
	ld.shared.u32 	%r489, [%r28+-524];
	setp.gt.s32 	%p76, %r489, 0;
	selp.u32 	%r490, 1, 0, %p76;
	add.s32 	%r491, %r488, %r490;
	ld.shared.u32 	%r492, [%r28+-516];
	setp.gt.s32 	%p77, %r492, 0;
	selp.u32 	%r493, 1, 0, %p77;
	add.s32 	%r494, %r491, %r493;
	ld.shared.u32 	%r495, [%r28];
	setp.gt.s32 	%p78, %r495, 0;
	selp.u32 	%r496, 1, 0, %p78;
	add.s32 	%r497, %r494, %r496;
	ld.shared.u32 	%r498, [%r28+4];
	setp.gt.s32 	%p79, %r498, 0;
	selp.u32 	%r499, 1, 0, %p79;
	add.s32 	%r500, %r497, %r499;
	ld.shared.u32 	%r501, [%r28+8];
	setp.gt.s32 	%p80, %r501, 0;
	selp.u32 	%r502, 1, 0, %p80;
	add.s32 	%r503, %r500, %r502;
	mad.lo.s32 	%r504, %r36, %r387, %r10;
	mul.wide.s32 	%rd41, %r504, 4;
	add.s64 	%rd42, %rd1, %rd41;
	ld.global.nc.u32 	%r505, [%rd42];
	setp.le.s32 	%p81, %r503, %r505;
	@%p81 bra 	$L__BB0_49;
	mov.b32 	%r507, 10;
	st.shared.u32 	[%r30], %r507;
	atom.global.add.u32 	%r508, [%rd6], 1;
	bra.uni 	$L__BB0_50;
$L__BB0_49:
	mov.b32 	%r506, 0;
	st.shared.u32 	[%r30], %r506;
$L__BB0_50:
	bar.sync 	0;
	not.pred 	%p83, %p1;
	@%p83 bra 	$L__BB0_52;
	ld.param.u64 	%rd823, [_Z7GPUiterPKiS0_PiiiS1__param_5];
	ld.shared.u32 	%r512, [%r29];
	mad.lo.s32 	%r513, %r36, %r387, %r3;
	cvta.to.global.u64 	%rd43, %rd823;
	mul.wide.s32 	%rd44, %r513, 4;
	add.s64 	%rd45, %rd43, %rd44;
	st.global.u32 	[%rd45], %r512;
	ld.shared.u32 	%r514, [%r30];
	shl.b32 	%r515, %r9, 2;
	cvt.u64.u32 	%rd46, %r515;
	add.s64 	%rd47, %rd45, %rd46;
	st.global.u32 	[%rd47], %r514;
$L__BB0_52:
	setp.gt.u32 	%p84, %r2, 2;
	bar.sync 	0;
	ld.shared.u32 	%r516, [%r12+524];
	st.shared.u32 	[%r12], %r516;
	ld.shared.u32 	%r517, [%r28+-524];
	st.shared.u32 	[%r28+-1048], %r517;
	ld.shared.u32 	%r518, [%r12+1048];
	st.shared.u32 	[%r12+524], %r518;
	ld.shared.u32 	%r519, [%r28];
	st.shared.u32 	[%r28+-524], %r519;
	@%p84 bra 	$L__BB0_54;
	ld.shared.u32 	%r520, [%r12+1036];
	st.shared.u32 	[%r12+512], %r520;
	ld.shared.u32 	%r521, [%r12+1560];
	st.shared.u32 	[%r12+1036], %r521;
$L__BB0_54:
	@%p47 bra 	$L__BB0_58;
	setp.eq.s32 	%p86, %r3, 0;
	add.s32 	%r523, %r36, 1;
	setp.ge.s32 	%p87, %r523, %r26;
	mov.b32 	%r3292, 0;
	or.pred  	%p88, %p86, %p87;
	@%p88 bra 	$L__BB0_57;
	add.s32 	%r524, %r36, 2;
	mul.lo.s32 	%r525, %r524, %r387;
	cvt.s64.s32 	%rd48, %r525;
	add.s64 	%rd50, %rd24, %rd48;
	shl.b64 	%rd51, %rd50, 2;
	add.s64 	%rd52, %rd2, %rd51;
	ld.global.nc.u32 	%r3292, [%rd52+-4];
$L__BB0_57:
	st.shared.u32 	[_ZZ7GPUiterPKiS0_PiiiS1_E12neighborhood+1048], %r3292;
$L__BB0_58:
	add.s32 	%r526, %r9, %r2;
	setp.ne.s32 	%p89, %r526, %r27;
	@%p89 bra 	$L__BB0_64;
	setp.gt.u32 	%p90, %r5, 127;
	@%p90 bra 	$L__BB0_61;
	mov.b32 	%r527, 0;
	st.shared.u32 	[%r11+1052], %r527;
	bra.uni 	$L__BB0_64;
$L__BB0_61:
	setp.leu.f32 	%p91, %f4, %f3;
	add.s32 	%r529, %r36, 1;
	setp.ge.s32 	%p92, %r529, %r26;
	or.pred  	%p93, %p92, %p91;
	mov.b32 	%r3293, 0;
	@%p93 bra 	$L__BB0_63;
	add.s32 	%r530, %r36, 2;
	mul.lo.s32 	%r531, %r530, %r387;
	cvt.s64.s32 	%rd53, %r531;
	add.s64 	%rd57, %rd31, %rd53;
	shl.b64 	%rd58, %rd57, 2;
	add.s64 	%rd59, %rd2, %rd58;
	ld.global.nc.u32 	%r3293, [%rd59+4];
$L__BB0_63:
	st.shared.u32 	[_ZZ7GPUiterPKiS0_PiiiS1_E12neighborhood+1564], %r3293;
$L__BB0_64:
	add.s32 	%r47, %r36, 1;
	setp.ge.s32 	%p94, %r47, %r26;
	mov.b32 	%r3294, 0;
	@%p94 bra 	$L__BB0_66;
	add.s32 	%r533, %r36, 2;
	mad.lo.s32 	%r534, %r533, %r387, %r3;
	mul.wide.s32 	%rd60, %r534, 4;
	add.s64 	%rd61, %rd2, %rd60;
	ld.global.nc.u32 	%r3294, [%rd61];
$L__BB0_66:
	st.shared.u32 	[%r12+1052], %r3294;
	mov.b32 	%r3295, 0;
	@%p94 bra 	$L__BB0_68;
	add.s32 	%r536, %r36, 2;
	mad.lo.s32 	%r537, %r536, %r387, %r10;
	mul.wide.s32 	%rd62, %r537, 4;
	add.s64 	%rd63, %rd2, %rd62;
	ld.global.nc.u32 	%r3295, [%rd63];
$L__BB0_68:
	st.shared.u32 	[%r28+4], %r3295;
	bar.sync 	0;
	max.s32 	%r538, %r10, %r47;
	setp.lt.s32 	%p2, %r538, %r387;
	setp.ge.s32 	%p96, %r538, %r387;
	@%p96 bra 	$L__BB0_83;
	ld.shared.u32 	%r52, [%r12+528];
	ld.shared.u32 	%r53, [%r28+-520];
	setp.gt.s32 	%p97, %r52, 0;
	@%p97 bra 	$L__BB0_75;
	setp.lt.s32 	%p98, %r52, 0;
	@%p98 bra 	$L__BB0_74;
	ld.shared.u32 	%r539, [%r12];
	setp.gt.s32 	%p99, %r539, 0;
	selp.u32 	%r540, 1, 0, %p99;
	ld.shared.u32 	%r541, [%r12+4];
	setp.gt.s32 	%p100, %r541, 0;
	selp.u32 	%r542, 1, 0, %p100;
	add.s32 	%r543, %r542, %r540;
	ld.shared.u32 	%r544, [%r12+8];
	setp.gt.s32 	%p101, %r544, 0;
	selp.u32 	%r545, 1, 0, %p101;
	add.s32 	%r546, %r543, %r545;
	ld.shared.u32 	%r547, [%r12+524];
	setp.gt.s32 	%p102, %r547, 0;
	selp.u32 	%r548, 1, 0, %p102;
	add.s32 	%r549, %r546, %r548;
	ld.shared.u32 	%r550, [%r12+532];
	setp.gt.s32 	%p103, %r550, 0;
	selp.u32 	%r551, 1, 0, %p103;
	add.s32 	%r552, %r549, %r551;
	ld.shared.u32 	%r553, [%r12+1048];
	setp.gt.s32 	%p104, %r553, 0;
	selp.u32 	%r554, 1, 0, %p104;
	add.s32 	%r555, %r552, %r554;
	ld.shared.u32 	%r556, [%r12+1052];
	setp.gt.s32 	%p105, %r556, 0;
	selp.u32 	%r557, 1, 0, %p105;
	add.s32 	%r558, %r555, %r557;
	ld.shared.u32 	%r559, [%r12+1056];
	setp.gt.s32 	%p106, %r559, 0;
	selp.u32 	%r560, 1, 0, %p106;
	add.s32 	%r561, %r558, %r560;
	mad.lo.s32 	%r562, %r47, %r387, %r3;
	mul.wide.s32 	%rd64, %r562, 4;
	add.s64 	%rd65, %rd1, %rd64;
	ld.global.nc.u32 	%r563, [%rd65];
	setp.gt.s32 	%p107, %r561, %r563;
	@%p107 bra 	$L__BB0_73;
	mov.b32 	%r564, 0;
	st.shared.u32 	[%r29], %r564;
	bra.uni 	$L__BB0_76;
$L__BB0_73:
	mov.b32 	%r565, 10;
	st.shared.u32 	[%r29], %r565;
	atom.global.add.u32 	%r566, [%rd6], 1;
	bra.uni 	$L__BB0_76;
$L__BB0_74:
	add.s32 	%r567, %r52, 1;
	st.shared.u32 	[%r29], %r567;
	bra.uni 	$L__BB0_76;
$L__BB0_75:
	setp.eq.s32 	%p108, %r52, 1;
	add.s32 	%r568, %r52, -1;
	selp.b32 	%r569, -30, %r568, %p108;
	st.shared.u32 	[%r29], %r569;
$L__BB0_76:
	setp.gt.s32 	%p109, %r53, 0;
	@%p109 bra 	$L__BB0_82;
	setp.lt.s32 	%p110, %r53, 0;
	@%p110 bra 	$L__BB0_81;
	ld.shared.u32 	%r570, [%r28+-1048];
	setp.gt.s32 	%p111, %r570, 0;
	selp.u32 	%r571, 1, 0, %p111;
	ld.shared.u32 	%r572, [%r28+-1044];
	setp.gt.s32 	%p112, %r572, 0;
	selp.u32 	%r573, 1, 0, %p112;
	add.s32 	%r574, %r573, %r571;
	ld.shared.u32 	%r575, [%r28+-1040];
	setp.gt.s32 	%p113, %r575, 0;
	selp.u32 	%r576, 1, 0, %p113;
	add.s32 	%r577, %r574, %r576;
	ld.shared.u32 	%r578, [%r28+-524];
	setp.gt.s32 	%p114, %r578, 0;
	selp.u32 	%r579, 1, 0, %p114;
	add.s32 	%r580, %r577, %r579;
	ld.shared.u32 	%r581, [%r28+-516];
	setp.gt.s32 	%p115, %r581, 0;
	selp.u32 	%r582, 1, 0, %p115;
	add.s32 	%r583, %r580, %r582;
	ld.shared.u32 	%r584, [%r28];
	setp.gt.s32 	%p116, %r584, 0;
	selp.u32 	%r585, 1, 0, %p116;
	add.s32 	%r586, %r583, %r585;
	ld.shared.u32 	%r587, [%r28+4];
	setp.gt.s32 	%p117, %r587, 0;
	selp.u32 	%r588, 1, 0, %p117;
	add.s32 	%r589, %r586, %r588;
	ld.shared.u32 	%r590, [%r28+8];
	setp.gt.s32 	%p118, %r590, 0;
	selp.u32 	%r591, 1, 0, %p118;
	add.s32 	%r592, %r589, %r591;
	mad.lo.s32 	%r593, %r47, %r387, %r10;
	mul.wide.s32 	%rd66, %r593, 4;
	add.s64 	%rd67, %rd1, %rd66;
	ld.global.nc.u32 	%r594, [%rd67];
	setp.gt.s32 	%p119, %r592, %r594;
	@%p119 bra 	$L__BB0_80;
	mov.b32 	%r595, 0;
	st.shared.u32 	[%r30], %r595;
	bra.uni 	$L__BB0_83;
$L__BB0_80:
	mov.b32 	%r596, 10;
	st.shared.u32 	[%r30], %r596;
	atom.global.add.u32 	%r597, [%rd6], 1;
	bra.uni 	$L__BB0_83;
$L__BB0_81:
	add.s32 	%r598, %r53, 1;
	st.shared.u32 	[%r30], %r598;
	bra.uni 	$L__BB0_83;
$L__BB0_82:
	setp.eq.s32 	%p120, %r53, 1;
	add.s32 	%r599, %r53, -1;
	selp.b32 	%r600, -30, %r599, %p120;
	st.shared.u32 	[%r30], %r600;
$L__BB0_83:
	bar.sync 	0;
	not.pred 	%p121, %p2;
	@%p121 bra 	$L__BB0_85;
	ld.param.u64 	%rd824, [_Z7GPUiterPKiS0_PiiiS1__param_5];
	ld.shared.u32 	%r601, [%r29];
	mad.lo.s32 	%r602, %r47, %r387, %r3;
	cvta.to.global.u64 	%rd68, %rd824;
	mul.wide.s32 	%rd69, %r602, 4;
	add.s64 	%rd70, %rd68, %rd69;
	st.global.u32 	[%rd70], %r601;
	ld.shared.u32 	%r603, [%r30];
	shl.b32 	%r604, %r9, 2;
	cvt.u64.u32 	%rd71, %r604;
	add.s64 	%rd72, %rd70, %rd71;
	st.global.u32 	[%rd72], %r603;
$L__BB0_85:
	bar.sync 	0;
	ld.shared.u32 	%r605, [%r12+524];
	st.shared.u32 	[%r12], %r605;
	ld.shared.u32 	%r606, [%r28+-524];
	st.shared.u32 	[%r28+-1048], %r606;
	ld.shared.u32 	%r607, [%r12+1048];
	st.shared.u32 	[%r12+524], %r607;
	ld.shared.u32 	%r608, [%r28];
	st.shared.u32 	[%r28+-524], %r608;
	@%p84 bra 	$L__BB0_87;
	ld.shared.u32 	%r609, [%r12+1036];
	st.shared.u32 	[%r12+512], %r609;
	ld.shared.u32 	%r610, [%r12+1560];
	st.shared.u32 	[%r12+1036], %r610;
$L__BB0_87:
	@%p47 bra 	$L__BB0_91;
	setp.eq.s32 	%p124, %r3, 0;
	add.s32 	%r612, %r36, 2;
	setp.ge.s32 	%p125, %r612, %r26;
	mov.b32 	%r3296, 0;
	or.pred  	%p126, %p124, %p125;
	@%p126 bra 	$L__BB0_90;
	add.s32 	%r613, %r36, 3;
	mul.lo.s32 	%r614, %r613, %r387;
	cvt.s64.s32 	%rd73, %r614;
	add.s64 	%rd75, %rd24, %rd73;
	shl.b64 	%rd76, %rd75, 2;
	add.s64 	%rd77, %rd2, %rd76;
	ld.global.nc.u32 	%r3296, [%rd77+-4];
$L__BB0_90:
	st.shared.u32 	[_ZZ7GPUiterPKiS0_PiiiS1_E12neighborhood+1048], %r3296;
$L__BB0_91:
	add.s32 	%r615, %r9, %r2;
	setp.ne.s32 	%p127, %r615, %r27;
	@%p127 bra 	$L__BB0_97;
	setp.gt.u32 	%p128, %r5, 127;
	@%p128 bra 	$L__BB0_94;
	mov.b32 	%r616, 0;
	st.shared.u32 	[%r11+1052], %r616;
	bra.uni 	$L__BB0_97;
$L__BB0_94:
	setp.leu.f32 	%p129, %f4, %f3;
	add.s32 	%r618, %r36, 2;
	setp.ge.s32 	%p130, %r618, %r26;
	or.pred  	%p131, %p130, %p129;
	mov.b32 	%r3297, 0;
	@%p131 bra 	$L__BB0_96;
	add.s32 	%r619, %r36, 3;
	mul.lo.s32 	%r620, %r619, %r387;
	cvt.s64.s32 	%rd78, %r620;
	add.s64 	%rd82, %rd31, %rd78;
	shl.b64 	%rd83, %rd82, 2;
	add.s64 	%rd84, %rd2, %rd83;
	ld.global.nc.u32 	%r3297, [%rd84+4];
$L__BB0_96:
	st.shared.u32 	[_ZZ7GPUiterPKiS0_PiiiS1_E12neighborhood+1564], %r3297;
$L__BB0_97:
	add.s32 	%r58, %r36, 2;
	setp.ge.s32 	%p132, %r58, %r26;
	mov.b32 	%r3298, 0;
	@%p132 bra 	$L__BB0_99;
	add.s32 	%r622, %r36, 3;
	mad.lo.s32 	%r623, %r622, %r387, %r3;
	mul.wide.s32 	%rd85, %r623, 4;
	add.s64 	%rd86, %rd2, %rd85;
	ld.global.nc.u32 	%r3298, [%rd86];
$L__BB0_99:
	st.shared.u32 	[%r12+1052], %r3298;
	mov.b32 	%r3299, 0;
	@%p132 bra 	$L__BB0_101;
	add.s32 	%r625, %r36, 3;
	mad.lo.s32 	%r626, %r625, %r387, %r10;
	mul.wide.s32 	%rd87, %r626, 4;
	add.s64 	%rd88, %rd2, %rd87;
	ld.global.nc.u32 	%r3299, [%rd88];
$L__BB0_101:
	st.shared.u32 	[%r28+4], %r3299;
	bar.sync 	0;
	max.s32 	%r627, %r10, %r58;
	setp.lt.s32 	%p3, %r627, %r387;
	setp.ge.s32 	%p134, %r627, %r387;
	@%p134 bra 	$L__BB0_116;
	ld.shared.u32 	%r63, [%r12+528];
	ld.shared.u32 	%r64, [%r28+-520];
	setp.gt.s32 	%p135, %r63, 0;
	@%p135 bra 	$L__BB0_108;
	setp.lt.s32 	%p136, %r63, 0;
	@%p136 bra 	$L__BB0_107;
	ld.shared.u32 	%r628, [%r12];
	setp.gt.s32 	%p137, %r628, 0;
	selp.u32 	%r629, 1, 0, %p137;
	ld.shared.u32 	%r630, [%r12+4];
	setp.gt.s32 	%p138, %r630, 0;
	selp.u32 	%r631, 1, 0, %p138;
	add.s32 	%r632, %r631, %r629;
	ld.shared.u32 	%r633, [%r12+8];
	setp.gt.s32 	%p139, %r633, 0;
	selp.u32 	%r634, 1, 0, %p139;
	add.s32 	%r635, %r632, %r634;
	ld.shared.u32 	%r636, [%r12+524];
	setp.gt.s32 	%p140, %r636, 0;
	selp.u32 	%r637, 1, 0, %p140;
	add.s32 	%r638, %r635, %r637;
	ld.shared.u32 	%r639, [%r12+532];
	setp.gt.s32 	%p141, %r639, 0;
	selp.u32 	%r640, 1, 0, %p141;
	add.s32 	%r641, %r638, %r640;
	ld.shared.u32 	%r642, [%r12+1048];
	setp.gt.s32 	%p142, %r642, 0;
	selp.u32 	%r643, 1, 0, %p142;
	add.s32 	%r644, %r641, %r643;
	ld.shared.u32 	%r645, [%r12+1052];
	setp.gt.s32 	%p143, %r645, 0;
	selp.u32 	%r646, 1, 0, %p143;
	add.s32 	%r647, %r644, %r646;
	ld.shared.u32 	%r648, [%r12+1056];
	setp.gt.s32 	%p144, %r648, 0;
	selp.u32 	%r649, 1, 0, %p144;
	add.s32 	%r650, %r647, %r649;
	mad.lo.s32 	%r651, %r58, %r387, %r3;
	mul.wide.s32 	%rd89, %r651, 4;
	add.s64 	%rd90, %rd1, %rd89;
	ld.global.nc.u32 	%r652, [%rd90];
	setp.gt.s32 	%p145, %r650, %r652;
	@%p145 bra 	$L__BB0_106;
	mov.b32 	%r653, 0;
	st.shared.u32 	[%r29], %r653;
	bra.uni 	$L__BB0_109;
$L__BB0_106:
	mov.b32 	%r654, 10;
	st.shared.u32 	[%r29], %r654;
	atom.global.add.u32 	%r655, [%rd6], 1;
	bra.uni 	$L__BB0_109;
$L__BB0_107:
	add.s32 	%r656, %r63, 1;
	st.shared.u32 	[%r29], %r656;
	bra.uni 	$L__BB0_109;
$L__BB0_108:
	setp.eq.s32 	%p146, %r63, 1;
	add.s32 	%r657, %r63, -1;
	selp.b32 	%r658, -30, %r657, %p146;
	st.shared.u32 	[%r29], %r658;
$L__BB0_109:
	setp.gt.s32 	%p147, %r64, 0;
	@%p147 bra 	$L__BB0_115;
	setp.lt.s32 	%p148, %r64, 0;
	@%p148 bra 	$L__BB0_114;
	ld.shared.u32 	%r659, [%r28+-1048];
	setp.gt.s32 	%p149, %r659, 0;
	selp.u32 	%r660, 1, 0, %p149;
	ld.shared.u32 	%r661, [%r28+-1044];
	setp.gt.s32 	%p150, %r661, 0;
	selp.u32 	%r662, 1, 0, %p150;
	add.s32 	%r663, %r662, %r660;
	ld.shared.u32 	%r664, [%r28+-1040];
	setp.gt.s32 	%p151, %r664, 0;
	selp.u32 	%r665, 1, 0, %p151;
	add.s32 	%r666, %r663, %r665;
	ld.shared.u32 	%r667, [%r28+-524];
	setp.gt.s32 	%p152, %r667, 0;
	selp.u32 	%r668, 1, 0, %p152;
	add.s32 	%r669, %r666, %r668;
	ld.shared.u32 	%r670, [%r28+-516];
	setp.gt.s32 	%p153, %r670, 0;
	selp.u32 	%r671, 1, 0, %p153;
	add.s32 	%r672, %r669, %r671;
	ld.shared.u32 	%r673, [%r28];
	setp.gt.s32 	%p154, %r673, 0;
	selp.u32 	%r674, 1, 0, %p154;
	add.s32 	%r675, %r672, %r674;
	ld.shared.u32 	%r676, [%r28+4];
	setp.gt.s32 	%p155, %r676, 0;
	selp.u32 	%r677, 1, 0, %p155;
	add.s32 	%r678, %r675, %r677;
	ld.shared.u32 	%r679, [%r28+8];
	setp.gt.s32 	%p156, %r679, 0;
	selp.u32 	%r680, 1, 0, %p156;
	add.s32 	%r681, %r678, %r680;
	mad.lo.s32 	%r682, %r58, %r387, %r10;
	mul.wide.s32 	%rd91, %r682, 4;
	add.s64 	%rd92, %rd1, %rd91;
	ld.global.nc.u32 	%r683, [%rd92];
	setp.gt.s32 	%p157, %r681, %r683;
	@%p157 bra 	$L__BB0_113;
	mov.b32 	%r684, 0;
	st.shared.u32 	[%r30], %r684;
	bra.uni 	$L__BB0_116;
$L__BB0_113:
	mov.b32 	%r685, 10;
	st.shared.u32 	[%r30], %r685;
	atom.global.add.u32 	%r686, [%rd6], 1;
	bra.uni 	$L__BB0_116;
$L__BB0_114:
	add.s32 	%r687, %r64, 1;
	st.shared.u32 	[%r30], %r687;
	bra.uni 	$L__BB0_116;
$L__BB0_115:
	setp.eq.s32 	%p158, %r64, 1;
	add.s32 	%r688, %r64, -1;
	selp.b32 	%r689, -30, %r688, %p158;
	st.shared.u32 	[%r30], %r689;
$L__BB0_116:
	bar.sync 	0;
	not.pred 	%p159, %p3;
	@%p159 bra 	$L__BB0_118;
	ld.param.u64 	%rd825, [_Z7GPUiterPKiS0_PiiiS1__param_5];
	ld.shared.u32 	%r690, [%r29];
	mad.lo.s32 	%r691, %r58, %r387, %r3;
	cvta.to.global.u64 	%rd93, %rd825;
	mul.wide.s32 	%rd94, %r691, 4;
	add.s64 	%rd95, %rd93, %rd94;
	st.global.u32 	[%rd95], %r690;
	ld.shared.u32 	%r692, [%r30];
	shl.b32 	%r693, %r9, 2;
	cvt.u64.u32 	%rd96, %r693;
	add.s64 	%rd97, %rd95, %rd96;
	st.global.u32 	[%rd97], %r692;
$L__BB0_118:
	bar.sync 	0;
	ld.shared.u32 	%r694, [%r12+524];
	st.shared.u32 	[%r12], %r694;
	ld.shared.u32 	%r695, [%r28+-524];
	st.shared.u32 	[%r28+-1048], %r695;
	ld.shared.u32 	%r696, [%r12+1048];
	st.shared.u32 	[%r12+524], %r696;
	ld.shared.u32 	%r697, [%r28];
	st.shared.u32 	[%r28+-524], %r697;
	@%p84 bra 	$L__BB0_120;
	ld.shared.u32 	%r698, [%r12+1036];
	st.shared.u32 	[%r12+512], %r698;
	ld.shared.u32 	%r699, [%r12+1560];
	st.shared.u32 	[%r12+1036], %r699;
$L__BB0_120:
	@%p47 bra 	$L__BB0_124;
	setp.eq.s32 	%p162, %r3, 0;
	add.s32 	%r701, %r36, 3;
	setp.ge.s32 	%p163, %r701, %r26;
	mov.b32 	%r3300, 0;
	or.pred  	%p164, %p162, %p163;
	@%p164 bra 	$L__BB0_123;
	add.s32 	%r702, %r36, 4;
	mul.lo.s32 	%r703, %r702, %r387;
	cvt.s64.s32 	%rd98, %r703;
	add.s64 	%rd100, %rd24, %rd98;
	shl.b64 	%rd101, %rd100, 2;
	add.s64 	%rd102, %rd2, %rd101;
	ld.global.nc.u32 	%r3300, [%rd102+-4];
$L__BB0_123:
	st.shared.u32 	[_ZZ7GPUiterPKiS0_PiiiS1_E12neighborhood+1048], %r3300;
$L__BB0_124:
	add.s32 	%r704, %r9, %r2;
	setp.ne.s32 	%p165, %r704, %r27;
	@%p165 bra 	$L__BB0_130;
	setp.gt.u32 	%p166, %r5, 127;
	@%p166 bra 	$L__BB0_127;
	mov.b32 	%r705, 0;
	st.shared.u32 	[%r11+1052], %r705;
	bra.uni 	$L__BB0_130;
$L__BB0_127:
	setp.leu.f32 	%p167, %f4, %f3;
	add.s32 	%r707, %r36, 3;
	setp.ge.s32 	%p168, %r707, %r26;
	or.pred  	%p169, %p168, %p167;
	mov.b32 	%r3301, 0;
	@%p169 bra 	$L__BB0_129;
	add.s32 	%r708, %r36, 4;
	mul.lo.s32 	%r709, %r708, %r387;
	cvt.s64.s32 	%rd103, %r709;
	add.s64 	%rd107, %rd31, %rd103;
	shl.b64 	%rd108, %rd107, 2;
	add.s64 	%rd109, %rd2, %rd108;
	ld.global.nc.u32 	%r3301, [%rd109+4];
$L__BB0_129:
	st.shared.u32 	[_ZZ7GPUiterPKiS0_PiiiS1_E12neighborhood+1564], %r3301;
$L__BB0_130:
	add.s32 	%r69, %r36, 3;
	setp.ge.s32 	%p170, %r69, %r26;
	mov.b32 	%r3302, 0;
	@%p170 bra 	$L__BB0_132;
	add.s32 	%r711, %r36, 4;
	mad.lo.s32 	%r712, %r711, %r387, %r3;
	mul.wide.s32 	%rd110, %r712, 4;
	add.s64 	%rd111, %rd2, %rd110;
	ld.global.nc.u32 	%r3302, [%rd111];
$L__BB0_132:
	st.shared.u32 	[%r12+1052], %r3302;
	mov.b32 	%r3303, 0;
	@%p170 bra 	$L__BB0_134;
	add.s32 	%r714, %r36, 4;
	mad.lo.s32 	%r715, %r714, %r387, %r10;
	mul.wide.s32 	%rd112, %r715, 4;
	add.s64 	%rd113, %rd2, %rd112;
	ld.global.nc.u32 	%r3303, [%rd113];
$L__BB0_134:
	st.shared.u32 	[%r28+4], %r3303;
	bar.sync 	0;
	max.s32 	%r716, %r10, %r69;
	setp.lt.s32 	%p4, %r716, %r387;
	setp.ge.s32 	%p172, %r716, %r387;
	@%p172 bra 	$L__BB0_149;
	ld.shared.u32 	%r74, [%r12+528];
	ld.shared.u32 	%r75, [%r28+-520];
	setp.gt.s32 	%p173, %r74, 0;
	@%p173 bra 	$L__BB0_141;
	setp.lt.s32 	%p174, %r74, 0;
	@%p174 bra 	$L__BB0_140;
	ld.shared.u32 	%r717, [%r12];
	setp.gt.s32 	%p175, %r717, 0;
	selp.u32 	%r718, 1, 0, %p175;
	ld.shared.u32 	%r719, [%r12+4];
	setp.gt.s32 	%p176, %r719, 0;
	selp.u32 	%r720, 1, 0, %p176;
	add.s32 	%r721, %r720, %r718;
	ld.shared.u32 	%r722, [%r12+8];
	setp.gt.s32 	%p177, %r722, 0;
	selp.u32 	%r723, 1, 0, %p177;
	add.s32 	%r724, %r721, %r723;
	ld.shared.u32 	%r725, [%r12+524];
	setp.gt.s32 	%p178, %r725, 0;
	selp.u32 	%r726, 1, 0, %p178;
	add.s32 	%r727, %r724, %r726;
	ld.shared.u32 	%r728, [%r12+532];
	setp.gt.s32 	%p179, %r728, 0;
	selp.u32 	%r729, 1, 0, %p179;
	add.s32 	%r730, %r727, %r729;
	ld.shared.u32 	%r731, [%r12+1048];
	setp.gt.s32 	%p180, %r731, 0;
	selp.u32 	%r732, 1, 0, %p180;
	add.s32 	%r733, %r730, %r732;
	ld.shared.u32 	%r734, [%r12+1052];
	setp.gt.s32 	%p181, %r734, 0;
	selp.u32 	%r735, 1, 0, %p181;
	add.s32 	%r736, %r733, %r735;
	ld.shared.u32 	%r737, [%r12+1056];
	setp.gt.s32 	%p182, %r737, 0;
	selp.u32 	%r738, 1, 0, %p182;
	add.s32 	%r739, %r736, %r738;
	mad.lo.s32 	%r740, %r69, %r387, %r3;
	mul.wide.s32 	%rd114, %r740, 4;
	add.s64 	%rd115, %rd1, %rd114;
	ld.global.nc.u32 	%r741, [%rd115];
	setp.gt.s32 	%p183, %r739, %r741;
	@%p183 bra 	$L__BB0_139;
	mov.b32 	%r742, 0;
	st.shared.u32 	[%r29], %r742;
	bra.uni 	$L__BB0_142;
$L__BB0_139:
	mov.b32 	%r743, 10;
	st.shared.u32 	[%r29], %r743;
	atom.global.add.u32 	%r744, [%rd6], 1;
	bra.uni 	$L__BB0_142;
$L__BB0_140:
	add.s32 	%r745, %r74, 1;
	st.shared.u32 	[%r29], %r745;
	bra.uni 	$L__BB0_142;
$L__BB0_141:
	setp.eq.s32 	%p184, %r74, 1;
	add.s32 	%r746, %r74, -1;
	selp.b32 	%r747, -30, %r746, %p184;
	st.shared.u32 	[%r29], %r747;
$L__BB0_142:
	setp.gt.s32 	%p185, %r75, 0;
	@%p185 bra 	$L__BB0_148;
	setp.lt.s32 	%p186, %r75, 0;
	@%p186 bra 	$L__BB0_147;
	ld.shared.u32 	%r748, [%r28+-1048];
	setp.gt.s32 	%p187, %r748, 0;
	selp.u32 	%r749, 1, 0, %p187;
	ld.shared.u32 	%r750, [%r28+-1044];
	setp.gt.s32 	%p188, %r750, 0;
	selp.u32 	%r751, 1, 0, %p188;
	add.s32 	%r752, %r751, %r749;
	ld.shared.u32 	%r753, [%r28+-1040];
	setp.gt.s32 	%p189, %r753, 0;
	selp.u32 	%r754, 1, 0, %p189;
	add.s32 	%r755, %r752, %r754;
	ld.shared.u32 	%r756, [%r28+-524];
	setp.gt.s32 	%p190, %r756, 0;
	selp.u32 	%r757, 1, 0, %p190;
	add.s32 	%r758, %r755, %r757;
	ld.shared.u32 	%r759, [%r28+-516];
	setp.gt.s32 	%p191, %r759, 0;
	selp.u32 	%r760, 1, 0, %p191;
	add.s32 	%r761, %r758, %r760;
	ld.shared.u32 	%r762, [%r28];
	setp.gt.s32 	%p192, %r762, 0;
	selp.u32 	%r763, 1, 0, %p192;
	add.s32 	%r764, %r761, %r763;
	ld.shared.u32 	%r765, [%r28+4];
	setp.gt.s32 	%p193, %r765, 0;
	selp.u32 	%r766, 1, 0, %p193;
	add.s32 	%r767, %r764, %r766;
	ld.shared.u32 	%r768, [%r28+8];
	setp.gt.s32 	%p194, %r768, 0;
	selp.u32 	%r769, 1, 0, %p194;
	add.s32 	%r770, %r767, %r769;
	mad.lo.s32 	%r771, %r69, %r387, %r10;
	mul.wide.s32 	%rd116, %r771, 4;
	add.s64 	%rd117, %rd1, %rd116;
	ld.global.nc.u32 	%r772, [%rd117];
	setp.gt.s32 	%p195, %r770, %r772;
	@%p195 bra 	$L__BB0_146;
	mov.b32 	%r773, 0;
	st.shared.u32 	[%r30], %r773;
	bra.uni 	$L__BB0_149;
$L__BB0_146:
	mov.b32 	%r774, 10;
	st.shared.u32 	[%r30], %r774;
	atom.global.add.u32 	%r775, [%rd6], 1;
	bra.uni 	$L__BB0_149;
$L__BB0_147:
	add.s32 	%r776, %r75, 1;
	st.shared.u32 	[%r30], %r776;
	bra.uni 	$L__BB0_149;
$L__BB0_148:
	setp.eq.s32 	%p196, %r75, 1;
	add.s32 	%r777, %r75, -1;
	selp.b32 	%r778, -30, %r777, %p196;
	st.shared.u32 	[%r30], %r778;
$L__BB0_149:
	bar.sync 	0;
	not.pred 	%p197, %p4;
	@%p197 bra 	$L__BB0_151;
	ld.param.u64 	%rd826, [_Z7GPUiterPKiS0_PiiiS1__param_5];
	ld.shared.u32 	%r779, [%r29];
	mad.lo.s32 	%r780, %r69, %r387, %r3;
	cvta.to.global.u64 	%rd118, %rd826;
	mul.wide.s32 	%rd119, %r780, 4;
	add.s64 	%rd120, %rd118, %rd119;
	st.global.u32 	[%rd120], %r779;
	ld.shared.u32 	%r781, [%r30];
	shl.b32 	%r782, %r9, 2;
	cvt.u64.u32 	%rd121, %r782;
	add.s64 	%rd122, %rd120, %rd121;
	st.global.u32 	[%rd122], %r781;
$L__BB0_151:
	bar.sync 	0;
	ld.shared.u32 	%r783, [%r12+524];
	st.shared.u32 	[%r12], %r783;
	ld.shared.u32 	%r784, [%r28+-524];
	st.shared.u32 	[%r28+-1048], %r784;
	ld.shared.u32 	%r785, [%r12+1048];
	st.shared.u32 	[%r12+524], %r785;
	ld.shared.u32 	%r786, [%r28];
	st.shared.u32 	[%r28+-524], %r786;
	@%p84 bra 	$L__BB0_153;
	ld.shared.u32 	%r787, [%r12+1036];
	st.shared.u32 	[%r12+512], %r787;
	ld.shared.u32 	%r788, [%r12+1560];
	st.shared.u32 	[%r12+1036], %r788;
$L__BB0_153:
	@%p47 bra 	$L__BB0_157;
	setp.eq.s32 	%p200, %r3, 0;
	add.s32 	%r790, %r36, 4;
	setp.ge.s32 	%p201, %r790, %r26;
	mov.b32 	%r3304, 0;
	or.pred  	%p202, %p200, %p201;
	@%p202 bra 	$L__BB0_156;
	add.s32 	%r791, %r36, 5;
	mul.lo.s32 	%r792, %r791, %r387;
	cvt.s64.s32 	%rd123, %r792;
	add.s64 	%rd125, %rd24, %rd123;
	shl.b64 	%rd126, %rd125, 2;
	add.s64 	%rd127, %rd2, %rd126;
	ld.global.nc.u32 	%r3304, [%rd127+-4];
$L__BB0_156:
	st.shared.u32 	[_ZZ7GPUiterPKiS0_PiiiS1_E12neighborhood+1048], %r3304;
$L__BB0_157:
	add.s32 	%r793, %r9, %r2;
	setp.ne.s32 	%p203, %r793, %r27;
	@%p203 bra 	$L__BB0_163;
	setp.gt.u32 	%p204, %r5, 127;
	@%p204 bra 	$L__BB0_160;
	mov.b32 	%r794, 0;
	st.shared.u32 	[%r11+1052], %r794;
	bra.uni 	$L__BB0_163;
$L__BB0_160:
	setp.leu.f32 	%p205, %f4, %f3;
	add.s32 	%r796, %r36, 4;
	setp.ge.s32 	%p206, %r796, %r26;
	or.pred  	%p207, %p206, %p205;
	mov.b32 	%r3305, 0;
	@%p207 bra 	$L__BB0_162;
	add.s32 	%r797, %r36, 5;
	mul.lo.s32 	%r798, %r797, %r387;
	cvt.s64.s32 	%rd128, %r798;
	add.s64 	%rd132, %rd31, %rd128;
	shl.b64 	%rd133, %rd132, 2;
	add.s64 	%rd134, %rd2, %rd133;
	ld.global.nc.u32 	%r3305, [%rd134+4];
$L__BB0_162:
	st.shared.u32 	[_ZZ7GPUiterPKiS0_PiiiS1_E12neighborhood+1564], %r3305;
$L__BB0_163:
	add.s32 	%r80, %r36, 4;
	setp.ge.s32 	%p208, %r80, %r26;
	mov.b32 	%r3306, 0;
	@%p208 bra 	$L__BB0_165;
	add.s32 	%r800, %r36, 5;
	mad.lo.s32 	%r801, %r800, %r387, %r3;
	mul.wide.s32 	%rd135, %r801, 4;
	add.s64 	%rd136, %rd2, %rd135;
	ld.global.nc.u32 	%r3306, [%rd136];
$L__BB0_165:
	st.shared.u32 	[%r12+1052], %r3306;
	mov.b32 	%r3307, 0;
	@%p208 bra 	$L__BB0_167;
	add.s32 	%r803, %r36, 5;
	mad.lo.s32 	%r804, %r803, %r387, %r10;
	mul.wide.s32 	%rd137, %r804, 4;
	add.s64 	%rd138, %rd2, %rd137;
	ld.global.nc.u32 	%r3307, [%rd138];
$L__BB0_167:
	st.shared.u32 	[%r28+4], %r3307;
	bar.sync 	0;
	max.s32 	%r805, %r10, %r80;
	setp.lt.s32 	%p5, %r805, %r387;
	setp.ge.s32 	%p210, %r805, %r387;
	@%p210 bra 	$L__BB0_182;
	ld.shared.u32 	%r85, [%r12+528];
	ld.shared.u32 	%r86, [%r28+-520];
	setp.gt.s32 	%p211, %r85, 0;
	@%p211 bra 	$L__BB0_174;
	setp.lt.s32 	%p212, %r85, 0;
	@%p212 bra 	$L__BB0_173;
	ld.shared.u32 	%r806, [%r12];
	setp.gt.s32 	%p213, %r806, 0;
	selp.u32 	%r807, 1, 0, %p213;
	ld.shared.u32 	%r808, [%r12+4];
	setp.gt.s32 	%p214, %r808, 0;
	selp.u32 	%r809, 1, 0, %p214;
	add.s32 	%r810, %r809, %r807;
	ld.shared.u32 	%r811, [%r12+8];
	setp.gt.s32 	%p215, %r811, 0;
	selp.u32 	%r812, 1, 0, %p215;
	add.s32 	%r813, %r810, %r812;
	ld.shared.u32 	%r814, [%r12+524];
	setp.gt.s32 	%p216, %r814, 0;
	selp.u32 	%r815, 1, 0, %p216;
	add.s32 	%r816, %r813, %r815;
	ld.shared.u32 	%r817, [%r12+532];
	setp.gt.s32 	%p217, %r817, 0;
	selp.u32 	%r818, 1, 0, %p217;
	add.s32 	%r819, %r816, %r818;
	ld.shared.u32 	%r820, [%r12+1048];
	setp.gt.s32 	%p218, %r820, 0;
	selp.u32 	%r821, 1, 0, %p218;
	add.s32 	%r822, %r819, %r821;
	ld.shared.u32 	%r823, [%r12+1052];
	setp.gt.s32 	%p219, %r823, 0;
	selp.u32 	%r824, 1, 0, %p219;
	add.s32 	%r825, %r822, %r824;
	ld.shared.u32 	%r826, [%r12+1056];
	setp.gt.s32 	%p220, %r826, 0;
	selp.u32 	%r827, 1, 0, %p220;
	add.s32 	%r828, %r825, %r827;
	mad.lo.s32 	%r829, %r80, %r387, %r3;
	mul.wide.s32 	%rd139, %r829, 4;
	add.s64 	%rd140, %rd1, %rd139;
	ld.global.nc.u32 	%r830, [%rd140];
	setp.gt.s32 	%p221, %r828, %r830;
	@%p221 bra 	$L__BB0_172;
	mov.b32 	%r831, 0;
	st.shared.u32 	[%r29], %r831;
	bra.uni 	$L__BB0_175;
$L__BB0_172:
	mov.b32 	%r832, 10;
	st.shared.u32 	[%r29], %r832;
	atom.global.add.u32 	%r833, [%rd6], 1;
	bra.uni 	$L__BB0_175;
$L__BB0_173:
	add.s32 	%r834, %r85, 1;
	st.shared.u32 	[%r29], %r834;
	bra.uni 	$L__BB0_175;
$L__BB0_174:
	setp.eq.s32 	%p222, %r85, 1;
	add.s32 	%r835, %r85, -1;
	selp.b32 	%r836, -30, %r835, %p222;
	st.shared.u32 	[%r29], %r836;
$L__BB0_175:
	setp.gt.s32 	%p223, %r86, 0;
	@%p223 bra 	$L__BB0_181;
	setp.lt.s32 	%p224, %r86, 0;
	@%p224 bra 	$L__BB0_180;
	ld.shared.u32 	%r837, [%r28+-1048];
	setp.gt.s32 	%p225, %r837, 0;
	selp.u32 	%r838, 1, 0, %p225;
	ld.shared.u32 	%r839, [%r28+-1044];
	setp.gt.s32 	%p226, %r839, 0;
	selp.u32 	%r840, 1, 0, %p226;
	add.s32 	%r841, %r840, %r838;
	ld.shared.u32 	%r842, [%r28+-1040];
	setp.gt.s32 	%p227, %r842, 0;
	selp.u32 	%r843, 1, 0, %p227;
	add.s32 	%r844, %r841, %r843;
	ld.shared.u32 	%r845, [%r28+-524];
	setp.gt.s32 	%p228, %r845, 0;
	selp.u32 	%r846, 1, 0, %p228;
	add.s32 	%r847, %r844, %r846;
	ld.shared.u32 	%r848, [%r28+-516];
	setp.gt.s32 	%p229, %r848, 0;
	selp.u32 	%r849, 1, 0, %p229;
	add.s32 	%r850, %r847, %r849;
	ld.shared.u32 	%r851, [%r28];
	setp.gt.s32 	%p230, %r851, 0;
	selp.u32 	%r852, 1, 0, %p230;
	add.s32 	%r853, %r850, %r852;
	ld.shared.u32 	%r854, [%r28+4];
	setp.gt.s32 	%p231, %r854, 0;
	selp.u32 	%r855, 1, 0, %p231;
	add.s32 	%r856, %r853, %r855;
	ld.shared.u32 	%r857, [%r28+8];
	setp.gt.s32 	%p232, %r857, 0;
	selp.u32 	%r858, 1, 0, %p232;
	add.s32 	%r859, %r856, %r858;
	mad.lo.s32 	%r860, %r80, %r387, %r10;
	mul.wide.s32 	%rd141, %r860, 4;
	add.s64 	%rd142, %rd1, %rd141;
	ld.global.nc.u32 	%r861, [%rd142];
	setp.gt.s32 	%p233, %r859, %r861;
	@%p233 bra 	$L__BB0_179;
	mov.b32 	%r862, 0;
	st.shared.u32 	[%r30], %r862;
	bra.uni 	$L__BB0_182;
$L__BB0_179:
	mov.b32 	%r863, 10;
	st.shared.u32 	[%r30], %r863;
	atom.global.add.u32 	%r864, [%rd6], 1;
	bra.uni 	$L__BB0_182;
$L__BB0_180:
	add.s32 	%r865, %r86, 1;
	st.shared.u32 	[%r30], %r865;
	bra.uni 	$L__BB0_182;
$L__BB0_181:
	setp.eq.s32 	%p234, %r86, 1;
	add.s32 	%r866, %r86, -1;
	selp.b32 	%r867, -30, %r866, %p234;
	st.shared.u32 	[%r30], %r867;
$L__BB0_182:
	bar.sync 	0;
	not.pred 	%p235, %p5;
	@%p235 bra 	$L__BB0_184;
	ld.param.u64 	%rd827, [_Z7GPUiterPKiS0_PiiiS1__param_5];
	ld.shared.u32 	%r868, [%r29];
	mad.lo.s32 	%r869, %r80, %r387, %r3;
	cvta.to.global.u64 	%rd143, %rd827;
	mul.wide.s32 	%rd144, %r869, 4;
	add.s64 	%rd145, %rd143, %rd144;
	st.global.u32 	[%rd145], %r868;
	ld.shared.u32 	%r870, [%r30];
	shl.b32 	%r871, %r9, 2;
	cvt.u64.u32 	%rd146, %r871;
	add.s64 	%rd147, %rd145, %rd146;
	st.global.u32 	[%rd147], %r870;
$L__BB0_184:
	bar.sync 	0;
	ld.shared.u32 	%r872, [%r12+524];
	st.shared.u32 	[%r12], %r872;
	ld.shared.u32 	%r873, [%r28+-524];
	st.shared.u32 	[%r28+-1048], %r873;
	ld.shared.u32 	%r874, [%r12+1048];
	st.shared.u32 	[%r12+524], %r874;
	ld.shared.u32 	%r875, [%r28];
	st.shared.u32 	[%r28+-524], %r875;
	@%p84 bra 	$L__BB0_186;
	ld.shared.u32 	%r876, [%r12+1036];
	st.shared.u32 	[%r12+512], %r876;
	ld.shared.u32 	%r877, [%r12+1560];
	st.shared.u32 	[%r12+1036], %r877;
$L__BB0_186:
	@%p47 bra 	$L__BB0_190;
	setp.eq.s32 	%p238, %r3, 0;
	add.s32 	%r879, %r36, 5;
	setp.ge.s32 	%p239, %r879, %r26;
	mov.b32 	%r3308, 0;
	or.pred  	%p240, %p238, %p239;
	@%p240 bra 	$L__BB0_189;
	add.s32 	%r880, %r36, 6;
	mul.lo.s32 	%r881, %r880, %r387;
	cvt.s64.s32 	%rd148, %r881;
	cvt.s64.s32 	%rd149, %r3;
	add.s64 	%rd150, %rd149, %rd148;
	shl.b64 	%rd151, %rd150, 2;
	add.s64 	%rd152, %rd2, %rd151;
	ld.global.nc.u32 	%r3308, [%rd152+-4];
$L__BB0_189:
	st.shared.u32 	[_ZZ7GPUiterPKiS0_PiiiS1_E12neighborhood+1048], %r3308;
$L__BB0_190:
	add.s32 	%r882, %r9, %r2;
	setp.ne.s32 	%p241, %r882, %r27;
	@%p241 bra 	$L__BB0_196;
	setp.gt.u32 	%p242, %r5, 127;
	@%p242 bra 	$L__BB0_193;
	mov.b32 	%r883, 0;
	st.shared.u32 	[%r11+1052], %r883;
	bra.uni 	$L__BB0_196;
$L__BB0_193:
	setp.leu.f32 	%p243, %f4, %f3;
	add.s32 	%r885, %r36, 5;
	setp.ge.s32 	%p244, %r885, %r26;
	or.pred  	%p245, %p244, %p243;
	mov.b32 	%r3309, 0;
	@%p245 bra 	$L__BB0_195;
	add.s32 	%r886, %r36, 6;
	mul.lo.s32 	%r887, %r886, %r387;
	cvt.s64.s32 	%rd153, %r887;
	cvt.u64.u32 	%rd154, %r9;
	cvt.s64.s32 	%rd155, %r3;
	add.s64 	%rd156, %rd155, %rd154;
	add.s64 	%rd157, %rd156, %rd153;
	shl.b64 	%rd158, %rd157, 2;
	add.s64 	%rd159, %rd2, %rd158;
	ld.global.nc.u32 	%r3309, [%rd159+4];
$L__BB0_195:
	st.shared.u32 	[_ZZ7GPUiterPKiS0_PiiiS1_E12neighborhood+1564], %r3309;
$L__BB0_196:
	add.s32 	%r91, %r36, 5;
	setp.ge.s32 	%p246, %r91, %r26;
	mov.b32 	%r3310, 0;
	@%p246 bra 	$L__BB0_198;
	add.s32 	%r889, %r36, 6;
	mad.lo.s32 	%r890, %r889, %r387, %r3;
	mul.wide.s32 	%rd160, %r890, 4;
	add.s64 	%rd161, %rd2, %rd160;
	ld.global.nc.u32 	%r3310, [%rd161];
$L__BB0_198:
	st.shared.u32 	[%r12+1052], %r3310;
	mov.b32 	%r3311, 0;
	@%p246 bra 	$L__BB0_200;
	add.s32 	%r892, %r36, 6;
	mad.lo.s32 	%r893, %r892, %r387, %r10;
	mul.wide.s32 	%rd162, %r893, 4;
	add.s64 	%rd163, %rd2, %rd162;
	ld.global.nc.u32 	%r3311, [%rd163];
$L__BB0_200:
	st.shared.u32 	[%r28+4], %r3311;
	bar.sync 	0;
	max.s32 	%r894, %r10, %r91;
	setp.lt.s32 	%p6, %r894, %r387;
	setp.ge.s32 	%p248, %r894, %r387;
	@%p248 bra 	$L__BB0_215;
	ld.shared.u32 	%r96, [%r12+528];
	ld.shared.u32 	%r97, [%r28+-520];
	setp.gt.s32 	%p249, %r96, 0;
	@%p249 bra 	$L__BB0_207;
	setp.lt.s32 	%p250, %r96, 0;
	@%p250 bra 	$L__BB0_206;
	ld.shared.u32 	%r895, [%r12];
	setp.gt.s32 	%p251, %r895, 0;
	selp.u32 	%r896, 1, 0, %p251;
	ld.shared.u32 	%r897, [%r12+4];
	setp.gt.s32 	%p252, %r897, 0;
	selp.u32 	%r898, 1, 0, %p252;
	add.s32 	%r899, %r898, %r896;
	ld.shared.u32 	%r900, [%r12+8];
	setp.gt.s32 	%p253, %r900, 0;
	selp.u32 	%r901, 1, 0, %p253;
	add.s32 	%r902, %r899, %r901;
	ld.shared.u32 	%r903, [%r12+524];
	setp.gt.s32 	%p254, %r903, 0;
	selp.u32 	%r904, 1, 0, %p254;
	add.s32 	%r905, %r902, %r904;
	ld.shared.u32 	%r906, [%r12+532];
	setp.gt.s32 	%p255, %r906, 0;
	selp.u32 	%r907, 1, 0, %p255;
	add.s32 	%r908, %r905, %r907;
	ld.shared.u32 	%r909, [%r12+1048];
	setp.gt.s32 	%p256, %r909, 0;
	selp.u32 	%r910, 1, 0, %p256;
	add.s32 	%r911, %r908, %r910;
	ld.shared.u32 	%r912, [%r12+1052];
	setp.gt.s32 	%p257, %r912, 0;
	selp.u32 	%r913, 1, 0, %p257;
	add.s32 	%r914, %r911, %r913;
	ld.shared.u32 	%r915, [%r12+1056];
	setp.gt.s32 	%p258, %r915, 0;
	selp.u32 	%r916, 1, 0, %p258;
	add.s32 	%r917, %r914, %r916;
	mad.lo.s32 	%r918, %r91, %r387, %r3;
	mul.wide.s32 	%rd164, %r918, 4;
	add.s64 	%rd165, %rd1, %rd164;
	ld.global.nc.u32 	%r919, [%rd165];
	setp.gt.s32 	%p259, %r917, %r919;
	@%p259 bra 	$L__BB0_205;
	mov.b32 	%r920, 0;
	st.shared.u32 	[%r29], %r920;
	bra.uni 	$L__BB0_208;
$L__BB0_205:
	mov.b32 	%r921, 10;
	st.shared.u32 	[%r29], %r921;
	atom.global.add.u32 	%r922, [%rd6], 1;
	bra.uni 	$L__BB0_208;
$L__BB0_206:
	add.s32 	%r923, %r96, 1;
	st.shared.u32 	[%r29], %r923;
	bra.uni 	$L__BB0_208;
$L__BB0_207:
	setp.eq.s32 	%p260, %r96, 1;
	add.s32 	%r924, %r96, -1;
	selp.b32 	%r925, -30, %r924, %p260;
	st.shared.u32 	[%r29], %r925;
$L__BB0_208:
	setp.gt.s32 	%p261, %r97, 0;
	@%p261 bra 	$L__BB0_214;
	setp.lt.s32 	%p262, %r97, 0;
	@%p262 bra 	$L__BB0_213;
	ld.shared.u32 	%r926, [%r28+-1048];
	setp.gt.s32 	%p263, %r926, 0;
	selp.u32 	%r927, 1, 0, %p263;
	ld.shared.u32 	%r928, [%r28+-1044];
	setp.gt.s32 	%p264, %r928, 0;
	selp.u32 	%r929, 1, 0, %p264;
	add.s32 	%r930, %r929, %r927;
	ld.shared.u32 	%r931, [%r28+-1040];
	setp.gt.s32 	%p265, %r931, 0;
	selp.u32 	%r932, 1, 0, %p265;
	add.s32 	%r933, %r930, %r932;
	ld.shared.u32 	%r934, [%r28+-524];
	setp.gt.s32 	%p266, %r934, 0;
	selp.u32 	%r935, 1, 0, %p266;
	add.s32 	%r936, %r933, %r935;
	ld.shared.u32 	%r937, [%r28+-516];
	setp.gt.s32 	%p267, %r937, 0;
	selp.u32 	%r938, 1, 0, %p267;
	add.s32 	%r939, %r936, %r938;
	ld.shared.u32 	%r940, [%r28];
	setp.gt.s32 	%p268, %r940, 0;
	selp.u32 	%r941, 1, 0, %p268;
	add.s32 	%r942, %r939, %r941;
	ld.shared.u32 	%r943, [%r28+4];
	setp.gt.s32 	%p269, %r943, 0;
	selp.u32 	%r944, 1, 0, %p269;
	add.s32 	%r945, %r942, %r944;
	ld.shared.u32 	%r946, [%r28+8];
	setp.gt.s32 	%p270, %r946, 0;
	selp.u32 	%r947, 1, 0, %p270;
	add.s32 	%r948, %r945, %r947;
	mad.lo.s32 	%r949, %r91, %r387, %r10;
	mul.wide.s32 	%rd166, %r949, 4;
	add.s64 	%rd167, %rd1, %rd166;
	ld.global.nc.u32 	%r950, [%rd167];
	setp.gt.s32 	%p271, %r948, %r950;
	@%p271 bra 	$L__BB0_212;
	mov.b32 	%r951, 0;
	st.shared.u32 	[%r30], %r951;
	bra.uni 	$L__BB0_215;
$L__BB0_212:
	mov.b32 	%r952, 10;
	st.shared.u32 	[%r30], %r952;
	atom.global.add.u32 	%r953, [%rd6], 1;
	bra.uni 	$L__BB0_215;
$L__BB0_213:
	add.s32 	%r954, %r97, 1;
	st.shared.u32 	[%r30], %r954;
	bra.uni 	$L__BB0_215;
$L__BB0_214:
	setp.eq.s32 	%p272, %r97, 1;
	add.s32 	%r955, %r97, -1;
	selp.b32 	%r956, -30, %r955, %p272;
	st.shared.u32 	[%r30], %r956;
$L__BB0_215:
	bar.sync 	0;
	not.pred 	%p273, %p6;
	@%p273 bra 	$L__BB0_217;
	ld.param.u64 	%rd828, [_Z7GPUiterPKiS0_PiiiS1__param_5];
	ld.shared.u32 	%r957, [%r29];
	mad.lo.s32 	%r958, %r91, %r387, %r3;
	cvta.to.global.u64 	%rd168, %rd828;
	mul.wide.s32 	%rd169, %r958, 4;
	add.s64 	%rd170, %rd168, %rd169;
	st.global.u32 	[%rd170], %r957;
	ld.shared.u32 	%r959, [%r30];
	shl.b32 	%r960, %r9, 2;
	cvt.u64.u32 	%rd171, %r960;
	add.s64 	%rd172, %rd170, %rd171;
	st.global.u32 	[%rd172], %r959;
$L__BB0_217:
	bar.sync 	0;
	ld.shared.u32 	%r961, [%r12+524];
	st.shared.u32 	[%r12], %r961;
	ld.shared.u32 	%r962, [%r28+-524];
	st.shared.u32 	[%r28+-1048], %r962;
	ld.shared.u32 	%r963, [%r12+1048];
	st.shared.u32 	[%r12+524], %r963;
	ld.shared.u32 	%r964, [%r28];
	st.shared.u32 	[%r28+-524], %r964;
	@%p84 bra 	$L__BB0_219;
	ld.shared.u32 	%r965, [%r12+1036];
	st.shared.u32 	[%r12+512], %r965;
	ld.shared.u32 	%r966, [%r12+1560];
	st.shared.u32 	[%r12+1036], %r966;
$L__BB0_219:
	@%p47 bra 	$L__BB0_223;
	setp.eq.s32 	%p276, %r3, 0;
	add.s32 	%r968, %r36, 6;
	setp.ge.s32 	%p277, %r968, %r26;
	mov.b32 	%r3312, 0;
	or.pred  	%p278, %p276, %p277;
	@%p278 bra 	$L__BB0_222;
	add.s32 	%r969, %r36, 7;
	mul.lo.s32 	%r970, %r969, %r387;
	cvt.s64.s32 	%rd173, %r970;
	cvt.s64.s32 	%rd174, %r3;
	add.s64 	%rd175, %rd174, %rd173;
	shl.b64 	%rd176, %rd175, 2;
	add.s64 	%rd177, %rd2, %rd176;
	ld.global.nc.u32 	%r3312, [%rd177+-4];
$L__BB0_222:
	st.shared.u32 	[_ZZ7GPUiterPKiS0_PiiiS1_E12neighborhood+1048], %r3312;
$L__BB0_223:
	add.s32 	%r971, %r9, %r2;
	setp.ne.s32 	%p279, %r971, %r27;
	@%p279 bra 	$L__BB0_229;
	setp.gt.u32 	%p280, %r5, 127;
	@%p280 bra 	$L__BB0_226;
	mov.b32 	%r972, 0;
	st.shared.u32 	[%r11+1052], %r972;
	bra.uni 	$L__BB0_229;
$L__BB0_226:
	setp.leu.f32 	%p281, %f4, %f3;
	add.s32 	%r974, %r36, 6;
	setp.ge.s32 	%p282, %r974, %r26;
	or.pred  	%p283, %p282, %p281;
	mov.b32 	%r3313, 0;
	@%p283 bra 	$L__BB0_228;
	add.s32 	%r975, %r36, 7;
	mul.lo.s32 	%r976, %r975, %r387;
	cvt.s64.s32 	%rd178, %r976;
	cvt.u64.u32 	%rd179, %r9;
	cvt.s64.s32 	%rd180, %r3;
	add.s64 	%rd181, %rd180, %rd179;
	add.s64 	%rd182, %rd181, %rd178;
	shl.b64 	%rd183, %rd182, 2;
	add.s64 	%rd184, %rd2, %rd183;
	ld.global.nc.u32 	%r3313, [%rd184+4];
$L__BB0_228:
	st.shared.u32 	[_ZZ7GPUiterPKiS0_PiiiS1_E12neighborhood+1564], %r3313;
$L__BB0_229:
	add.s32 	%r102, %r36, 6;
	setp.ge.s32 	%p284, %r102, %r26;
	mov.b32 	%r3314, 0;
	@%p284 bra 	$L__BB0_231;
	add.s32 	%r978, %r36, 7;
	mad.lo.s32 	%r979, %r978, %r387, %r3;
	mul.wide.s32 	%rd185, %r979, 4;
	add.s64 	%rd186, %rd2, %rd185;
	ld.global.nc.u32 	%r3314, [%rd186];
$L__BB0_231:
	st.shared.u32 	[%r12+1052], %r3314;
	mov.b32 	%r3315, 0;
	@%p284 bra 	$L__BB0_233;
	add.s32 	%r981, %r36, 7;
	mad.lo.s32 	%r982, %r981, %r387, %r10;
	mul.wide.s32 	%rd187, %r982, 4;
	add.s64 	%rd188, %rd2, %rd187;
	ld.global.nc.u32 	%r3315, [%rd188];
$L__BB0_233:
	st.shared.u32 	[%r28+4], %r3315;
	bar.sync 	0;
	max.s32 	%r983, %r10, %r102;
	setp.lt.s32 	%p7, %r983, %r387;
	setp.ge.s32 	%p286, %r983, %r387;
	@%p286 bra 	$L__BB0_248;
	ld.shared.u32 	%r107, [%r12+528];
	ld.shared.u32 	%r108, [%r28+-520];
	setp.gt.s32 	%p287, %r107, 0;
	@%p287 bra 	$L__BB0_240;
	setp.lt.s32 	%p288, %r107, 0;
	@%p288 bra 	$L__BB0_239;
	ld.shared.u32 	%r984, [%r12];
	setp.gt.s32 	%p289, %r984, 0;
	selp.u32 	%r985, 1, 0, %p289;
	ld.shared.u32 	%r986, [%r12+4];
	setp.gt.s32 	%p290, %r986, 0;
	selp.u32 	%r987, 1, 0, %p290;
	add.s32 	%r988, %r987, %r985;
	ld.shared.u32 	%r989, [%r12+8];
	setp.gt.s32 	%p291, %r989, 0;
	selp.u32 	%r990, 1, 0, %p291;
	add.s32 	%r991, %r988, %r990;
	ld.shared.u32 	%r992, [%r12+524];
	setp.gt.s32 	%p292, %r992, 0;
	selp.u32 	%r993, 1, 0, %p292;
	add.s32 	%r994, %r991, %r993;
	ld.shared.u32 	%r995, [%r12+532];
	setp.gt.s32 	%p293, %r995, 0;
	selp.u32 	%r996, 1, 0, %p293;
	add.s32 	%r997, %r994, %r996;
	ld.shared.u32 	%r998, [%r12+1048];
	setp.gt.s32 	%p294, %r998, 0;
	selp.u32 	%r999, 1, 0, %p294;
	add.s32 	%r1000, %r997, %r999;
	ld.shared.u32 	%r1001, [%r12+1052];
	setp.gt.s32 	%p295, %r1001, 0;
	selp.u32 	%r1002, 1, 0, %p295;
	add.s32 	%r1003, %r1000, %r1002;
	ld.shared.u32 	%r1004, [%r12+1056];
	setp.gt.s32 	%p296, %r1004, 0;
	selp.u32 	%r1005, 1, 0, %p296;
	add.s32 	%r1006, %r1003, %r1005;
	mad.lo.s32 	%r1007, %r102, %r387, %r3;
	mul.wide.s32 	%rd189, %r1007, 4;
	add.s64 	%rd190, %rd1, %rd189;
	ld.global.nc.u32 	%r1008, [%rd190];
	setp.gt.s32 	%p297, %r1006, %r1008;
	@%p297 bra 	$L__BB0_238;
	mov.b32 	%r1009, 0;
	st.shared.u32 	[%r29], %r1009;
	bra.uni 	$L__BB0_241;
$L__BB0_238:
	mov.b32 	%r1010, 10;
	st.shared.u32 	[%r29], %r1010;
	atom.global.add.u32 	%r1011, [%rd6], 1;
	bra.uni 	$L__BB0_241;
$L__BB0_239:
	add.s32 	%r1012, %r107, 1;
	st.shared.u32 	[%r29], %r1012;
	bra.uni 	$L__BB0_241;
$L__BB0_240:
	setp.eq.s32 	%p298, %r107, 1;
	add.s32 	%r1013, %r107, -1;
	selp.b32 	%r1014, -30, %r1013, %p298;
	st.shared.u32 	[%r29], %r1014;
$L__BB0_241:
	setp.gt.s32 	%p299, %r108, 0;
	@%p299 bra 	$L__BB0_247;
	setp.lt.s32 	%p300, %r108, 0;
	@%p300 bra 	$L__BB0_246;
	ld.shared.u32 	%r1015, [%r28+-1048];
	setp.gt.s32 	%p301, %r1015, 0;
	selp.u32 	%r1016, 1, 0, %p301;
	ld.shared.u32 	%r1017, [%r28+-1044];
	setp.gt.s32 	%p302, %r1017, 0;
	selp.u32 	%r1018, 1, 0, %p302;
	add.s32 	%r1019, %r1018, %r1016;
	ld.shared.u32 	%r1020, [%r28+-1040];
	setp.gt.s32 	%p303, %r1020, 0;
	selp.u32 	%r1021, 1, 0, %p303;
	add.s32 	%r1022, %r1019, %r1021;
	ld.shared.u32 	%r1023, [%r28+-524];
	setp.gt.s32 	%p304, %r1023, 0;
	selp.u32 	%r1024, 1, 0, %p304;
	add.s32 	%r1025, %r1022, %r1024;
	ld.shared.u32 	%r1026, [%r28+-516];
	setp.gt.s32 	%p305, %r1026, 0;
	selp.u32 	%r1027, 1, 0, %p305;
	add.s32 	%r1028, %r1025, %r1027;
	ld.shared.u32 	%r1029, [%r28];
	setp.gt.s32 	%p306, %r1029, 0;
	selp.u32 	%r1030, 1, 0, %p306;
	add.s32 	%r1031, %r1028, %r1030;
	ld.shared.u32 	%r1032, [%r28+4];
	setp.gt.s32 	%p307, %r1032, 0;
	selp.u32 	%r1033, 1, 0, %p307;
	add.s32 	%r1034, %r1031, %r1033;
	ld.shared.u32 	%r1035, [%r28+8];
	setp.gt.s32 	%p308, %r1035, 0;
	selp.u32 	%r1036, 1, 0, %p308;
	add.s32 	%r1037, %r1034, %r1036;
	mad.lo.s32 	%r1038, %r102, %r387, %r10;
	mul.wide.s32 	%rd191, %r1038, 4;
	add.s64 	%rd192, %rd1, %rd191;
	ld.global.nc.u32 	%r1039, [%rd192];
	setp.gt.s32 	%p309, %r1037, %r1039;
	@%p309 bra 	$L__BB0_245;
	mov.b32 	%r1040, 0;
	st.shared.u32 	[%r30], %r1040;
	bra.uni 	$L__BB0_248;
$L__BB0_245:
	mov.b32 	%r1041, 10;
	st.shared.u32 	[%r30], %r1041;
	atom.global.add.u32 	%r1042, [%rd6], 1;
	bra.uni 	$L__BB0_248;
$L__BB0_246:
	add.s32 	%r1043, %r108, 1;
	st.shared.u32 	[%r30], %r1043;
	bra.uni 	$L__BB0_248;
$L__BB0_247:
	setp.eq.s32 	%p310, %r108, 1;
	add.s32 	%r1044, %r108, -1;
	selp.b32 	%r1045, -30, %r1044, %p310;
	st.shared.u32 	[%r30], %r1045;
$L__BB0_248:
	bar.sync 	0;
	not.pred 	%p311, %p7;
	@%p311 bra 	$L__BB0_250;
	ld.param.u64 	%rd829, [_Z7GPUiterPKiS0_PiiiS1__param_5];
	ld.shared.u32 	%r1046, [%r29];
	mad.lo.s32 	%r1047, %r102, %r387, %r3;
	cvta.to.global.u64 	%rd193, %rd829;
	mul.wide.s32 	%rd194, %r1047, 4;
	add.s64 	%rd195, %rd193, %rd194;
	st.global.u32 	[%rd195], %r1046;
	ld.shared.u32 	%r1048, [%r30];
	shl.b32 	%r1049, %r9, 2;
	cvt.u64.u32 	%rd196, %r1049;
	add.s64 	%rd197, %rd195, %rd196;
	st.global.u32 	[%rd197], %r1048;
$L__BB0_250:
	bar.sync 	0;
	ld.shared.u32 	%r1050, [%r12+524];
	st.shared.u32 	[%r12], %r1050;
	ld.shared.u32 	%r1051, [%r28+-524];
	st.shared.u32 	[%r28+-1048], %r1051;
	ld.shared.u32 	%r1052, [%r12+1048];
	st.shared.u32 	[%r12+524], %r1052;
	ld.shared.u32 	%r1053, [%r28];
	st.shared.u32 	[%r28+-524], %r1053;
	@%p84 bra 	$L__BB0_252;
	ld.shared.u32 	%r1054, [%r12+1036];
	st.shared.u32 	[%r12+512], %r1054;
	ld.shared.u32 	%r1055, [%r12+1560];
	st.shared.u32 	[%r12+1036], %r1055;
$L__BB0_252:
	@%p47 bra 	$L__BB0_256;
	setp.eq.s32 	%p314, %r3, 0;
	add.s32 	%r1057, %r36, 7;
	setp.ge.s32 	%p315, %r1057, %r26;
	mov.b32 	%r3316, 0;
	or.pred  	%p316, %p314, %p315;
	@%p316 bra 	$L__BB0_255;
	add.s32 	%r1058, %r36, 8;
	mul.lo.s32 	%r1059, %r1058, %r387;
	cvt.s64.s32 	%rd198, %r1059;
	cvt.s64.s32 	%rd199, %r3;
	add.s64 	%rd200, %rd199, %rd198;
	shl.b64 	%rd201, %rd200, 2;
	add.s64 	%rd202, %rd2, %rd201;
	ld.global.nc.u32 	%r3316, [%rd202+-4];
$L__BB0_255:
	st.shared.u32 	[_ZZ7GPUiterPKiS0_PiiiS1_E12neighborhood+1048], %r3316;
$L__BB0_256:
	add.s32 	%r1060, %r9, %r2;
	setp.ne.s32 	%p317, %r1060, %r27;
	@%p317 bra 	$L__BB0_262;
	setp.gt.u32 	%p318, %r5, 127;
	@%p318 bra 	$L__BB0_259;
	mov.b32 	%r1061, 0;
	st.shared.u32 	[%r11+1052], %r1061;
	bra.uni 	$L__BB0_262;
$L__BB0_259:
	setp.leu.f32 	%p319, %f4, %f3;
	add.s32 	%r1063, %r36, 7;
	setp.ge.s32 	%p320, %r1063, %r26;
	or.pred  	%p321, %p320, %p319;
	mov.b32 	%r3317, 0;
	@%p321 bra 	$L__BB0_261;
	add.s32 	%r1064, %r36, 8;
	mul.lo.s32 	%r1065, %r1064, %r387;
	cvt.s64.s32 	%rd203, %r1065;
	cvt.u64.u32 	%rd204, %r9;
	cvt.s64.s32 	%rd205, %r3;
	add.s64 	%rd206, %rd205, %rd204;
	add.s64 	%rd207, %rd206, %rd203;
	shl.b64 	%rd208, %rd207, 2;
	add.s64 	%rd209, %rd2, %rd208;
	ld.global.nc.u32 	%r3317, [%rd209+4];
$L__BB0_261:
	st.shared.u32 	[_ZZ7GPUiterPKiS0_PiiiS1_E12neighborhood+1564], %r3317;
$L__BB0_262:
	add.s32 	%r113, %r36, 7;
	setp.ge.s32 	%p322, %r113, %r26;
	mov.b32 	%r3318, 0;
	@%p322 bra 	$L__BB0_264;
	add.s32 	%r1067, %r36, 8;
	mad.lo.s32 	%r1068, %r1067, %r387, %r3;
	mul.wide.s32 	%rd210, %r1068, 4;
	add.s64 	%rd211, %rd2, %rd210;
	ld.global.nc.u32 	%r3318, [%rd211];
$L__BB0_264:
	st.shared.u32 	[%r12+1052], %r3318;
	mov.b32 	%r3319, 0;
	@%p322 bra 	$L__BB0_266;
	add.s32 	%r1070, %r36, 8;
	mad.lo.s32 	%r1071, %r1070, %r387, %r10;
	mul.wide.s32 	%rd212, %r1071, 4;
	add.s64 	%rd213, %rd2, %rd212;
	ld.global.nc.u32 	%r3319, [%rd213];
$L__BB0_266:
	st.shared.u32 	[%r28+4], %r3319;
	bar.sync 	0;
	max.s32 	%r1072, %r10, %r113;
	setp.lt.s32 	%p8, %r1072, %r387;
	setp.ge.s32 	%p324, %r1072, %r387;
	@%p324 bra 	$L__BB0_281;
	ld.shared.u32 	%r118, [%r12+528];
	ld.shared.u32 	%r119, [%r28+-520];
	setp.gt.s32 	%p325, %r118, 0;
	@%p325 bra 	$L__BB0_273;
	setp.lt.s32 	%p326, %r118, 0;
	@%p326 bra 	$L__BB0_272;
	ld.shared.u32 	%r1073, [%r12];
	setp.gt.s32 	%p327, %r1073, 0;
	selp.u32 	%r1074, 1, 0, %p327;
	ld.shared.u32 	%r1075, [%r12+4];
	setp.gt.s32 	%p328, %r1075, 0;
	selp.u32 	%r1076, 1, 0, %p328;
	add.s32 	%r1077, %r1076, %r1074;
	ld.shared.u32 	%r1078, [%r12+8];
	setp.gt.s32 	%p329, %r1078, 0;
	selp.u32 	%r1079, 1, 0, %p329;
	add.s32 	%r1080, %r1077, %r1079;
	ld.shared.u32 	%r1081, [%r12+524];
	setp.gt.s32 	%p330, %r1081, 0;
	selp.u32 	%r1082, 1, 0, %p330;
	add.s32 	%r1083, %r1080, %r1082;
	ld.shared.u32 	%r1084, [%r12+532];
	setp.gt.s32 	%p331, %r1084, 0;
	selp.u32 	%r1085, 1, 0, %p331;
	add.s32 	%r1086, %r1083, %r1085;
	ld.shared.u32 	%r1087, [%r12+1048];
	setp.gt.s32 	%p332, %r1087, 0;
	selp.u32 	%r1088, 1, 0, %p332;
	add.s32 	%r1089, %r1086, %r1088;
	ld.shared.u32 	%r1090, [%r12+1052];
	setp.gt.s32 	%p333, %r1090, 0;
	selp.u32 	%r1091, 1, 0, %p333;
	add.s32 	%r1092, %r1089, %r1091;
	ld.shared.u32 	%r1093, [%r12+1056];
	setp.gt.s32 	%p334, %r1093, 0;
	selp.u32 	%r1094, 1, 0, %p334;
	add.s32 	%r1095, %r1092, %r1094;
	mad.lo.s32 	%r1096, %r113, %r387, %r3;
	mul.wide.s32 	%rd214, %r1096, 4;
	add.s64 	%rd215, %rd1, %rd214;
	ld.global.nc.u32 	%r1097, [%rd215];
	setp.gt.s32 	%p335, %r1095, %r1097;
	@%p335 bra 	$L__BB0_271;
	mov.b32 	%r1098, 0;
	st.shared.u32 	[%r29], %r1098;
	bra.uni 	$L__BB0_274;
$L__BB0_271:
	mov.b32 	%r1099, 10;
	st.shared.u32 	[%r29], %r1099;
	atom.global.add.u32 	%r1100, [%rd6], 1;
	bra.uni 	$L__BB0_274;
$L__BB0_272:
	add.s32 	%r1101, %r118, 1;
	st.shared.u32 	[%r29], %r1101;
	bra.uni 	$L__BB0_274;
$L__BB0_273:
	setp.eq.s32 	%p336, %r118, 1;
	add.s32 	%r1102, %r118, -1;
	selp.b32 	%r1103, -30, %r1102, %p336;
	st.shared.u32 	[%r29], %r1103;
$L__BB0_274:
	setp.gt.s32 	%p337, %r119, 0;
	@%p337 bra 	$L__BB0_280;
	setp.lt.s32 	%p338, %r119, 0;
	@%p338 bra 	$L__BB0_279;
	ld.shared.u32 	%r1104, [%r28+-1048];
	setp.gt.s32 	%p339, %r1104, 0;
	selp.u32 	%r1105, 1, 0, %p339;
	ld.shared.u32 	%r1106, [%r28+-1044];
	setp.gt.s32 	%p340, %r1106, 0;
	selp.u32 	%r1107, 1, 0, %p340;
	add.s32 	%r1108, %r1107, %r1105;
	ld.shared.u32 	%r1109, [%r28+-1040];
	setp.gt.s32 	%p341, %r1109, 0;
	selp.u32 	%r1110, 1, 0, %p341;
	add.s32 	%r1111, %r1108, %r1110;
	ld.shared.u32 	%r1112, [%r28+-524];
	setp.gt.s32 	%p342, %r1112, 0;
	selp.u32 	%r1113, 1, 0, %p342;
	add.s32 	%r1114, %r1111, %r1113;
	ld.shared.u32 	%r1115, [%r28+-516];
	setp.gt.s32 	%p343, %r1115, 0;
	selp.u32 	%r1116, 1, 0, %p343;
	add.s32 	%r1117, %r1114, %r1116;
	ld.shared.u32 	%r1118, [%r28];
	setp.gt.s32 	%p344, %r1118, 0;
	selp.u32 	%r1119, 1, 0, %p344;
	add.s32 	%r1120, %r1117, %r1119;
	ld.shared.u32 	%r1121, [%r28+4];
	setp.gt.s32 	%p345, %r1121, 0;
	selp.u32 	%r1122, 1, 0, %p345;
	add.s32 	%r1123, %r1120, %r1122;
	ld.shared.u32 	%r1124, [%r28+8];
	setp.gt.s32 	%p346, %r1124, 0;
	selp.u32 	%r1125, 1, 0, %p346;
	add.s32 	%r1126, %r1123, %r1125;
	mad.lo.s32 	%r1127, %r113, %r387, %r10;
	mul.wide.s32 	%rd216, %r1127, 4;
	add.s64 	%rd217, %rd1, %rd216;
	ld.global.nc.u32 	%r1128, [%rd217];
	setp.gt.s32 	%p347, %r1126, %r1128;
	@%p347 bra 	$L__BB0_278;
	mov.b32 	%r1129, 0;
	st.shared.u32 	[%r30], %r1129;
	bra.uni 	$L__BB0_281;
$L__BB0_278:
	mov.b32 	%r1130, 10;
	st.shared.u32 	[%r30], %r1130;
	atom.global.add.u32 	%r1131, [%rd6], 1;
	bra.uni 	$L__BB0_281;
$L__BB0_279:
	add.s32 	%r1132, %r119, 1;
	st.shared.u32 	[%r30], %r1132;
	bra.uni 	$L__BB0_281;
$L__BB0_280:
	setp.eq.s32 	%p348, %r119, 1;
	add.s32 	%r1133, %r119, -1;
	selp.b32 	%r1134, -30, %r1133, %p348;
	st.shared.u32 	[%r30], %r1134;
$L__BB0_281:
	bar.sync 	0;
	not.pred 	%p349, %p8;
	@%p349 bra 	$L__BB0_283;
	ld.param.u64 	%rd830, [_Z7GPUiterPKiS0_PiiiS1__param_5];
	ld.shared.u32 	%r1135, [%r29];
	mad.lo.s32 	%r1136, %r113, %r387, %r3;
	cvta.to.global.u64 	%rd218, %rd830;
	mul.wide.s32 	%rd219, %r1136, 4;
	add.s64 	%rd220, %rd218, %rd219;
	st.global.u32 	[%rd220], %r1135;
	ld.shared.u32 	%r1137, [%r30];
	shl.b32 	%r1138, %r9, 2;
	cvt.u64.u32 	%rd221, %r1138;
	add.s64 	%rd222, %rd220, %rd221;
	st.global.u32 	[%rd222], %r1137;
$L__BB0_283:
	bar.sync 	0;
	ld.shared.u32 	%r1139, [%r12+524];
	st.shared.u32 	[%r12], %r1139;
	ld.shared.u32 	%r1140, [%r28+-524];
	st.shared.u32 	[%r28+-1048], %r1140;
	ld.shared.u32 	%r1141, [%r12+1048];
	st.shared.u32 	[%r12+524], %r1141;
	ld.shared.u32 	%r1142, [%r28];
	st.shared.u32 	[%r28+-524], %r1142;
	@%p84 bra 	$L__BB0_285;
	ld.shared.u32 	%r1143, [%r12+1036];
	st.shared.u32 	[%r12+512], %r1143;
	ld.shared.u32 	%r1144, [%r12+1560];
	st.shared.u32 	[%r12+1036], %r1144;
$L__BB0_285:
	@%p47 bra 	$L__BB0_289;
	setp.eq.s32 	%p352, %r3, 0;
	add.s32 	%r1146, %r36, 8;
	setp.ge.s32 	%p353, %r1146, %r26;
	mov.b32 	%r3320, 0;
	or.pred  	%p354, %p352, %p353;
	@%p354 bra 	$L__BB0_288;
	add.s32 	%r1147, %r36, 9;
	mul.lo.s32 	%r1148, %r1147, %r387;
	cvt.s64.s32 	%rd223, %r1148;
	cvt.s64.s32 	%rd224, %r3;
	add.s64 	%rd225, %rd224, %rd223;
	shl.b64 	%rd226, %rd225, 2;
	add.s64 	%rd227, %rd2, %rd226;
	ld.global.nc.u32 	%r3320, [%rd227+-4];
$L__BB0_288:
	st.shared.u32 	[_ZZ7GPUiterPKiS0_PiiiS1_E12neighborhood+1048], %r3320;
$L__BB0_289:
	add.s32 	%r1149, %r9, %r2;
	setp.ne.s32 	%p355, %r1149, %r27;
	@%p355 bra 	$L__BB0_295;
	setp.gt.u32 	%p356, %r5, 127;
	@%p356 bra 	$L__BB0_292;
	mov.b32 	%r1150, 0;
	st.shared.u32 	[%r11+1052], %r1150;
	bra.uni 	$L__BB0_295;
$L__BB0_292:
	setp.leu.f32 	%p357, %f4, %f3;
	add.s32 	%r1152, %r36, 8;
	setp.ge.s32 	%p358, %r1152, %r26;
	or.pred  	%p359, %p358, %p357;
	mov.b32 	%r3321, 0;
	@%p359 bra 	$L__BB0_294;
	add.s32 	%r1153, %r36, 9;
	mul.lo.s32 	%r1154, %r1153, %r387;
	cvt.s64.s32 	%rd228, %r1154;
	cvt.u64.u32 	%rd229, %r9;
	cvt.s64.s32 	%rd230, %r3;
	add.s64 	%rd231, %rd230, %rd229;
	add.s64 	%rd232, %rd231, %rd228;
	shl.b64 	%rd233, %rd232, 2;
	add.s64 	%rd234, %rd2, %rd233;
	ld.global.nc.u32 	%r3321, [%rd234+4];
$L__BB0_294:
	st.shared.u32 	[_ZZ7GPUiterPKiS0_PiiiS1_E12neighborhood+1564], %r3321;
$L__BB0_295:
	add.s32 	%r124, %r36, 8;
	setp.ge.s32 	%p360, %r124, %r26;
	mov.b32 	%r3322, 0;
	@%p360 bra 	$L__BB0_297;
	add.s32 	%r1156, %r36, 9;
	mad.lo.s32 	%r1157, %r1156, %r387, %r3;
	mul.wide.s32 	%rd235, %r1157, 4;
	add.s64 	%rd236, %rd2, %rd235;
	ld.global.nc.u32 	%r3322, [%rd236];
$L__BB0_297:
	st.shared.u32 	[%r12+1052], %r3322;
	mov.b32 	%r3323, 0;
	@%p360 bra 	$L__BB0_299;
	add.s32 	%r1159, %r36, 9;
	mad.lo.s32 	%r1160, %r1159, %r387, %r10;
	mul.wide.s32 	%rd237, %r1160, 4;
	add.s64 	%rd238, %rd2, %rd237;
	ld.global.nc.u32 	%r3323, [%rd238];
$L__BB0_299:
	st.shared.u32 	[%r28+4], %r3323;
	bar.sync 	0;
	max.s32 	%r1161, %r10, %r124;
	setp.lt.s32 	%p9, %r1161, %r387;
	setp.ge.s32 	%p362, %r1161, %r387;
	@%p362 bra 	$L__BB0_314;
	ld.shared.u32 	%r129, [%r12+528];
	ld.shared.u32 	%r130, [%r28+-520];
	setp.gt.s32 	%p363, %r129, 0;
	@%p363 bra 	$L__BB0_306;
	setp.lt.s32 	%p364, %r129, 0;
	@%p364 bra 	$L__BB0_305;
	ld.shared.u32 	%r1162, [%r12];
	setp.gt.s32 	%p365, %r1162, 0;
	selp.u32 	%r1163, 1, 0, %p365;
	ld.shared.u32 	%r1164, [%r12+4];
	setp.gt.s32 	%p366, %r1164, 0;
	selp.u32 	%r1165, 1, 0, %p366;
	add.s32 	%r1166, %r1165, %r1163;
	ld.shared.u32 	%r1167, [%r12+8];
	setp.gt.s32 	%p367, %r1167, 0;
	selp.u32 	%r1168, 1, 0, %p367;
	add.s32 	%r1169, %r1166, %r1168;
	ld.shared.u32 	%r1170, [%r12+524];
	setp.gt.s32 	%p368, %r1170, 0;
	selp.u32 	%r1171, 1, 0, %p368;
	add.s32 	%r1172, %r1169, %r1171;
	ld.shared.u32 	%r1173, [%r12+532];
	setp.gt.s32 	%p369, %r1173, 0;
	selp.u32 	%r1174, 1, 0, %p369;
	add.s32 	%r1175, %r1172, %r1174;
	ld.shared.u32 	%r1176, [%r12+1048];
	setp.gt.s32 	%p370, %r1176, 0;
	selp.u32 	%r1177, 1, 0, %p370;
	add.s32 	%r1178, %r1175, %r1177;
	ld.shared.u32 	%r1179, [%r12+1052];
	setp.gt.s32 	%p371, %r1179, 0;
	selp.u32 	%r1180, 1, 0, %p371;
	add.s32 	%r1181, %r1178, %r1180;
	ld.shared.u32 	%r1182, [%r12+1056];
	setp.gt.s32 	%p372, %r1182, 0;
	selp.u32 	%r1183, 1, 0, %p372;
	add.s32 	%r1184, %r1181, %r1183;
	mad.lo.s32 	%r1185, %r124, %r387, %r3;
	mul.wide.s32 	%rd239, %r1185, 4;
	add.s64 	%rd240, %rd1, %rd239;
	ld.global.nc.u32 	%r1186, [%rd240];
	setp.gt.s32 	%p373, %r1184, %r1186;
	@%p373 bra 	$L__BB0_304;
	mov.b32 	%r1187, 0;
	st.shared.u32 	[%r29], %r1187;
	bra.uni 	$L__BB0_307;
$L__BB0_304:
	mov.b32 	%r1188, 10;
	st.shared.u32 	[%r29], %r1188;
	atom.global.add.u32 	%r1189, [%rd6], 1;
	bra.uni 	$L__BB0_307;
$L__BB0_305:
	add.s32 	%r1190, %r129, 1;
	st.shared.u32 	[%r29], %r1190;
	bra.uni 	$L__BB0_307;
$L__BB0_306:
	setp.eq.s32 	%p374, %r129, 1;
	add.s32 	%r1191, %r129, -1;
	selp.b32 	%r1192, -30, %r1191, %p374;
	st.shared.u32 	[%r29], %r1192;
$L__BB0_307:
	setp.gt.s32 	%p375, %r130, 0;
	@%p375 bra 	$L__BB0_313;
	setp.lt.s32 	%p376, %r130, 0;
	@%p376 bra 	$L__BB0_312;
	ld.shared.u32 	%r1193, [%r28+-1048];
	setp.gt.s32 	%p377, %r1193, 0;
	selp.u32 	%r1194, 1, 0, %p377;
	ld.shared.u32 	%r1195, [%r28+-1044];
	setp.gt.s32 	%p378, %r1195, 0;
	selp.u32 	%r1196, 1, 0, %p378;
	add.s32 	%r1197, %r1196, %r1194;
	ld.shared.u32 	%r1198, [%r28+-1040];
	setp.gt.s32 	%p379, %r1198, 0;
	selp.u32 	%r1199, 1, 0, %p379;
	add.s32 	%r1200, %r1197, %r1199;
	ld.shared.u32 	%r1201, [%r28+-524];
	setp.gt.s32 	%p380, %r1201, 0;
	selp.u32 	%r1202, 1, 0, %p380;
	add.s32 	%r1203, %r1200, %r1202;
	ld.shared.u32 	%r1204, [%r28+-516];
	setp.gt.s32 	%p381, %r1204, 0;
	selp.u32 	%r1205, 1, 0, %p381;
	add.s32 	%r1206, %r1203, %r1205;
	ld.shared.u32 	%r1207, [%r28];
	setp.gt.s32 	%p382, %r1207, 0;
	selp.u32 	%r1208, 1, 0, %p382;
	add.s32 	%r1209, %r1206, %r1208;
	ld.shared.u32 	%r1210, [%r28+4];
	setp.gt.s32 	%p383, %r1210, 0;
	selp.u32 	%r1211, 1, 0, %p383;
	add.s32 	%r1212, %r1209, %r1211;
	ld.shared.u32 	%r1213, [%r28+8];
	setp.gt.s32 	%p384, %r1213, 0;
	selp.u32 	%r1214, 1, 0, %p384;
	add.s32 	%r1215, %r1212, %r1214;
	mad.lo.s32 	%r1216, %r124, %r387, %r10;
	mul.wide.s32 	%rd241, %r1216, 4;
	add.s64 	%rd242, %rd1, %rd241;
	ld.global.nc.u32 	%r1217, [%rd242];
	setp.gt.s32 	%p385, %r1215, %r1217;
	@%p385 bra 	$L__BB0_311;
	mov.b32 	%r1218, 0;
	st.shared.u32 	[%r30], %r1218;
	bra.uni 	$L__BB0_314;
$L__BB0_311:
	mov.b32 	%r1219, 10;
	st.shared.u32 	[%r30], %r1219;
	atom.global.add.u32 	%r1220, [%rd6], 1;
	bra.uni 	$L__BB0_314;
$L__BB0_312:
	add.s32 	%r1221, %r130, 1;
	st.shared.u32 	[%r30], %r1221;
	bra.uni 	$L__BB0_314;
$L__BB0_313:
	setp.eq.s32 	%p386, %r130, 1;
	add.s32 	%r1222, %r130, -1;
	selp.b32 	%r1223, -30, %r1222, %p386;
	st.shared.u32 	[%r30], %r1223;
$L__BB0_314:
	bar.sync 	0;
	not.pred 	%p387, %p9;
	@%p387 bra 	$L__BB0_316;
	ld.param.u64 	%rd831, [_Z7GPUiterPKiS0_PiiiS1__param_5];
	ld.shared.u32 	%r1224, [%r29];
	mad.lo.s32 	%r1225, %r124, %r387, %r3;
	cvta.to.global.u64 	%rd243, %rd831;
	mul.wide.s32 	%rd244, %r1225, 4;
	add.s64 	%rd245, %rd243, %rd244;
	st.global.u32 	[%rd245], %r1224;
	ld.shared.u32 	%r1226, [%r30];
	shl.b32 	%r1227, %r9, 2;
	cvt.u64.u32 	%rd246, %r1227;
	add.s64 	%rd247, %rd245, %rd246;
	st.global.u32 	[%rd247], %r1226;
$L__BB0_316:
	bar.sync 	0;
	ld.shared.u32 	%r1228, [%r12+524];
	st.shared.u32 	[%r12], %r1228;
	ld.shared.u32 	%r1229, [%r28+-524];
	st.shared.u32 	[%r28+-1048], %r1229;
	ld.shared.u32 	%r1230, [%r12+1048];
	st.shared.u32 	[%r12+524], %r1230;
	ld.shared.u32 	%r1231, [%r28];
	st.shared.u32 	[%r28+-524], %r1231;
	@%p84 bra 	$L__BB0_318;
	ld.shared.u32 	%r1232, [%r12+1036];
	st.shared.u32 	[%r12+512], %r1232;
	ld.shared.u32 	%r1233, [%r12+1560];
	st.shared.u32 	[%r12+1036], %r1233;
$L__BB0_318:
	@%p47 bra 	$L__BB0_322;
	setp.eq.s32 	%p390, %r3, 0;
	add.s32 	%r1235, %r36, 9;
	setp.ge.s32 	%p391, %r1235, %r26;
	mov.b32 	%r3324, 0;
	or.pred  	%p392, %p390, %p391;
	@%p392 bra 	$L__BB0_321;
	add.s32 	%r1236, %r36, 10;
	mul.lo.s32 	%r1237, %r1236, %r387;
	cvt.s64.s32 	%rd248, %r1237;
	cvt.s64.s32 	%rd249, %r3;
	add.s64 	%rd250, %rd249, %rd248;
	shl.b64 	%rd251, %rd250, 2;
	add.s64 	%rd252, %rd2, %rd251;
	ld.global.nc.u32 	%r3324, [%rd252+-4];
$L__BB0_321:
	st.shared.u32 	[_ZZ7GPUiterPKiS0_PiiiS1_E12neighborhood+1048], %r3324;
$L__BB0_322:
	add.s32 	%r1238, %r9, %r2;
	setp.ne.s32 	%p393, %r1238, %r27;
	@%p393 bra 	$L__BB0_328;
	setp.gt.u32 	%p394, %r5, 127;
	@%p394 bra 	$L__BB0_325;
	mov.b32 	%r1239, 0;
	st.shared.u32 	[%r11+1052], %r1239;
	bra.uni 	$L__BB0_328;
$L__BB0_325:
	setp.leu.f32 	%p395, %f4, %f3;
	add.s32 	%r1241, %r36, 9;
	setp.ge.s32 	%p396, %r1241, %r26;
	or.pred  	%p397, %p396, %p395;
	mov.b32 	%r3325, 0;
	@%p397 bra 	$L__BB0_327;
	add.s32 	%r1242, %r36, 10;
	mul.lo.s32 	%r1243, %r1242, %r387;
	cvt.s64.s32 	%rd253, %r1243;
	cvt.u64.u32 	%rd254, %r9;
	cvt.s64.s32 	%rd255, %r3;
	add.s64 	%rd256, %rd255, %rd254;
	add.s64 	%rd257, %rd256, %rd253;
	shl.b64 	%rd258, %rd257, 2;
	add.s64 	%rd259, %rd2, %rd258;
	ld.global.nc.u32 	%r3325, [%rd259+4];
$L__BB0_327:
	st.shared.u32 	[_ZZ7GPUiterPKiS0_PiiiS1_E12neighborhood+1564], %r3325;
$L__BB0_328:
	add.s32 	%r135, %r36, 9;
	setp.ge.s32 	%p398, %r135, %r26;
	mov.b32 	%r3326, 0;
	@%p398 bra 	$L__BB0_330;
	add.s32 	%r1245, %r36, 10;
	mad.lo.s32 	%r1246, %r1245, %r387, %r3;
	mul.wide.s32 	%rd260, %r1246, 4;
	add.s64 	%rd261, %rd2, %rd260;
	ld.global.nc.u32 	%r3326, [%rd261];
$L__BB0_330:
	st.shared.u32 	[%r12+1052], %r3326;
	mov.b32 	%r3327, 0;
	@%p398 bra 	$L__BB0_332;
	add.s32 	%r1248, %r36, 10;
	mad.lo.s32 	%r1249, %r1248, %r387, %r10;
	mul.wide.s32 	%rd262, %r1249, 4;
	add.s64 	%rd263, %rd2, %rd262;
	ld.global.nc.u32 	%r3327, [%rd263];
$L__BB0_332:
	st.shared.u32 	[%r28+4], %r3327;
	bar.sync 	0;
	max.s32 	%r1250, %r10, %r135;
	setp.lt.s32 	%p10, %r1250, %r387;
	setp.ge.s32 	%p400, %r1250, %r387;
	@%p400 bra 	$L__BB0_347;
	ld.shared.u32 	%r140, [%r12+528];
	ld.shared.u32 	%r141, [%r28+-520];
	setp.gt.s32 	%p401, %r140, 0;
	@%p401 bra 	$L__BB0_339;
	setp.lt.s32 	%p402, %r140, 0;
	@%p402 bra 	$L__BB0_338;
	ld.shared.u32 	%r1251, [%r12];
	setp.gt.s32 	%p403, %r1251, 0;
	selp.u32 	%r1252, 1, 0, %p403;
	ld.shared.u32 	%r1253, [%r12+4];
	setp.gt.s32 	%p404, %r1253, 0;
	selp.u32 	%r1254, 1, 0, %p404;
	add.s32 	%r1255, %r1254, %r1252;
	ld.shared.u32 	%r1256, [%r12+8];
	setp.gt.s32 	%p405, %r1256, 0;
	selp.u32 	%r1257, 1, 0, %p405;
	add.s32 	%r1258, %r1255, %r1257;
	ld.shared.u32 	%r1259, [%r12+524];
	setp.gt.s32 	%p406, %r1259, 0;
	selp.u32 	%r1260, 1, 0, %p406;
	add.s32 	%r1261, %r1258, %r1260;
	ld.shared.u32 	%r1262, [%r12+532];
	setp.gt.s32 	%p407, %r1262, 0;
	selp.u32 	%r1263, 1, 0, %p407;
	add.s32 	%r1264, %r1261, %r1263;
	ld.shared.u32 	%r1265, [%r12+1048];
	setp.gt.s32 	%p408, %r1265, 0;
	selp.u32 	%r1266, 1, 0, %p408;
	add.s32 	%r1267, %r1264, %r1266;
	ld.shared.u32 	%r1268, [%r12+1052];
	setp.gt.s32 	%p409, %r1268, 0;
	selp.u32 	%r1269, 1, 0, %p409;
	add.s32 	%r1270, %r1267, %r1269;
	ld.shared.u32 	%r1271, [%r12+1056];
	setp.gt.s32 	%p410, %r1271, 0;
	selp.u32 	%r1272, 1, 0, %p410;
	add.s32 	%r1273, %r1270, %r1272;
	mad.lo.s32 	%r1274, %r135, %r387, %r3;
	mul.wide.s32 	%rd264, %r1274, 4;
	add.s64 	%rd265, %rd1, %rd264;
	ld.global.nc.u32 	%r1275, [%rd265];
	setp.gt.s32 	%p411, %r1273, %r1275;
	@%p411 bra 	$L__BB0_337;
	mov.b32 	%r1276, 0;
	st.shared.u32 	[%r29], %r1276;
	bra.uni 	$L__BB0_340;
$L__BB0_337:
	mov.b32 	%r1277, 10;
	st.shared.u32 	[%r29], %r1277;
	atom.global.add.u32 	%r1278, [%rd6], 1;
	bra.uni 	$L__BB0_340;
$L__BB0_338:
	add.s32 	%r1279, %r140, 1;
	st.shared.u32 	[%r29], %r1279;
	bra.uni 	$L__BB0_340;
$L__BB0_339:
	setp.eq.s32 	%p412, %r140, 1;
	add.s32 	%r1280, %r140, -1;
	selp.b32 	%r1281, -30, %r1280, %p412;
	st.shared.u32 	[%r29], %r1281;
$L__BB0_340:
	setp.gt.s32 	%p413, %r141, 0;
	@%p413 bra 	$L__BB0_346;
	setp.lt.s32 	%p414, %r141, 0;
	@%p414 bra 	$L__BB0_345;
	ld.shared.u32 	%r1282, [%r28+-1048];
	setp.gt.s32 	%p415, %r1282, 0;
	selp.u32 	%r1283, 1, 0, %p415;
	ld.shared.u32 	%r1284, [%r28+-1044];
	setp.gt.s32 	%p416, %r1284, 0;
	selp.u32 	%r1285, 1, 0, %p416;
	add.s32 	%r1286, %r1285, %r1283;
	ld.shared.u32 	%r1287, [%r28+-1040];
	setp.gt.s32 	%p417, %r1287, 0;
	selp.u32 	%r1288, 1, 0, %p417;
	add.s32 	%r1289, %r1286, %r1288;
	ld.shared.u32 	%r1290, [%r28+-524];
	setp.gt.s32 	%p418, %r1290, 0;
	selp.u32 	%r1291, 1, 0, %p418;
	add.s32 	%r1292, %r1289, %r1291;
	ld.shared.u32 	%r1293, [%r28+-516];
	setp.gt.s32 	%p419, %r1293, 0;
	selp.u32 	%r1294, 1, 0, %p419;
	add.s32 	%r1295, %r1292, %r1294;
	ld.shared.u32 	%r1296, [%r28];
	setp.gt.s32 	%p420, %r1296, 0;
	selp.u32 	%r1297, 1, 0, %p420;
	add.s32 	%r1298, %r1295, %r1297;
	ld.shared.u32 	%r1299, [%r28+4];
	setp.gt.s32 	%p421, %r1299, 0;
	selp.u32 	%r1300, 1, 0, %p421;
	add.s32 	%r1301, %r1298, %r1300;
	ld.shared.u32 	%r1302, [%r28+8];
	setp.gt.s32 	%p422, %r1302, 0;
	selp.u32 	%r1303, 1, 0, %p422;
	add.s32 	%r1304, %r1301, %r1303;
	mad.lo.s32 	%r1305, %r135, %r387, %r10;
	mul.wide.s32 	%rd266, %r1305, 4;
	add.s64 	%rd267, %rd1, %rd266;
	ld.global.nc.u32 	%r1306, [%rd267];
	setp.gt.s32 	%p423, %r1304, %r1306;
	@%p423 bra 	$L__BB0_344;
	mov.b32 	%r1307, 0;
	st.shared.u32 	[%r30], %r1307;
	bra.uni 	$L__BB0_347;
$L__BB0_344:
	mov.b32 	%r1308, 10;
	st.shared.u32 	[%r30], %r1308;
	atom.global.add.u32 	%r1309, [%rd6], 1;
	bra.uni 	$L__BB0_347;
$L__BB0_345:
	add.s32 	%r1310, %r141, 1;
	st.shared.u32 	[%r30], %r1310;
	bra.uni 	$L__BB0_347;
$L__BB0_346:
	setp.eq.s32 	%p424, %r141, 1;
	add.s32 	%r1311, %r141, -1;
	selp.b32 	%r1312, -30, %r1311, %p424;
	st.shared.u32 	[%r30], %r1312;
$L__BB0_347:
	bar.sync 	0;
	not.pred 	%p425, %p10;
	@%p425 bra 	$L__BB0_349;
	ld.param.u64 	%rd832, [_Z7GPUiterPKiS0_PiiiS1__param_5];
	ld.shared.u32 	%r1313, [%r29];
	mad.lo.s32 	%r1314, %r135, %r387, %r3;
	cvta.to.global.u64 	%rd268, %rd832;
	mul.wide.s32 	%rd269, %r1314, 4;
	add.s64 	%rd270, %rd268, %rd269;
	st.global.u32 	[%rd270], %r1313;
	ld.shared.u32 	%r1315, [%r30];
	shl.b32 	%r1316, %r9, 2;
	cvt.u64.u32 	%rd271, %r1316;
	add.s64 	%rd272, %rd270, %rd271;
	st.global.u32 	[%rd272], %r1315;
$L__BB0_349:
	bar.sync 	0;
	ld.shared.u32 	%r1317, [%r12+524];
	st.shared.u32 	[%r12], %r1317;
	ld.shared.u32 	%r1318, [%r28+-524];
	st.shared.u32 	[%r28+-1048], %r1318;
	ld.shared.u32 	%r1319, [%r12+1048];
	st.shared.u32 	[%r12+524], %r1319;
	ld.shared.u32 	%r1320, [%r28];
	st.shared.u32 	[%r28+-524], %r1320;
	@%p84 bra 	$L__BB0_351;
	ld.shared.u32 	%r1321, [%r12+1036];
	st.shared.u32 	[%r12+512], %r1321;
	ld.shared.u32 	%r1322, [%r12+1560];
	st.shared.u32 	[%r12+1036], %r1322;
$L__BB0_351:
	@%p47 bra 	$L__BB0_355;
	setp.eq.s32 	%p428, %r3, 0;
	add.s32 	%r1324, %r36, 10;
	setp.ge.s32 	%p429, %r1324, %r26;
	mov.b32 	%r3328, 0;
	or.pred  	%p430, %p428, %p429;
	@%p430 bra 	$L__BB0_354;
	add.s32 	%r1325, %r36, 11;
	mul.lo.s32 	%r1326, %r1325, %r387;
	cvt.s64.s32 	%rd273, %r1326;
	cvt.s64.s32 	%rd274, %r3;
	add.s64 	%rd275, %rd274, %rd273;
	shl.b64 	%rd276, %rd275, 2;
	add.s64 	%rd277, %rd2, %rd276;
	ld.global.nc.u32 	%r3328, [%rd277+-4];
$L__BB0_354:
	st.shared.u32 	[_ZZ7GPUiterPKiS0_PiiiS1_E12neighborhood+1048], %r3328;
$L__BB0_355:
	add.s32 	%r1327, %r9, %r2;
	setp.ne.s32 	%p431, %r1327, %r27;
	@%p431 bra 	$L__BB0_361;
	setp.gt.u32 	%p432, %r5, 127;
	@%p432 bra 	$L__BB0_358;
	mov.b32 	%r1328, 0;
	st.shared.u32 	[%r11+1052], %r1328;
	bra.uni 	$L__BB0_361;
$L__BB0_358:
	setp.leu.f32 	%p433, %f4, %f3;
	add.s32 	%r1330, %r36, 10;
	setp.ge.s32 	%p434, %r1330, %r26;
	or.pred  	%p435, %p434, %p433;
	mov.b32 	%r3329, 0;
	@%p435 bra 	$L__BB0_360;
	add.s32 	%r1331, %r36, 11;
	mul.lo.s32 	%r1332, %r1331, %r387;
	cvt.s64.s32 	%rd278, %r1332;
	cvt.u64.u32 	%rd279, %r9;
	cvt.s64.s32 	%rd280, %r3;
	add.s64 	%rd281, %rd280, %rd279;
	add.s64 	%rd282, %rd281, %rd278;
	shl.b64 	%rd283, %rd282, 2;
	add.s64 	%rd284, %rd2, %rd283;
	ld.global.nc.u32 	%r3329, [%rd284+4];
$L__BB0_360:
	st.shared.u32 	[_ZZ7GPUiterPKiS0_PiiiS1_E12neighborhood+1564], %r3329;
$L__BB0_361:
	add.s32 	%r146, %r36, 10;
	setp.ge.s32 	%p436, %r146, %r26;
	mov.b32 	%r3330, 0;
	@%p436 bra 	$L__BB0_363;
	add.s32 	%r1334, %r36, 11;
	mad.lo.s32 	%r1335, %r1334, %r387, %r3;
	mul.wide.s32 	%rd285, %r1335, 4;
	add.s64 	%rd286, %rd2, %rd285;
	ld.global.nc.u32 	%r3330, [%rd286];
$L__BB0_363:
	st.shared.u32 	[%r12+1052], %r3330;
	mov.b32 	%r3331, 0;
	@%p436 bra 	$L__BB0_365;
	add.s32 	%r1337, %r36, 11;
	mad.lo.s32 	%r1338, %r1337, %r387, %r10;
	mul.wide.s32 	%rd287, %r1338, 4;
	add.s64 	%rd288, %rd2, %rd287;
	ld.global.nc.u32 	%r3331, [%rd288];
$L__BB0_365:
	st.shared.u32 	[%r28+4], %r3331;
	bar.sync 	0;
	max.s32 	%r1339, %r10, %r146;
	setp.lt.s32 	%p11, %r1339, %r387;
	setp.ge.s32 	%p438, %r1339, %r387;
	@%p438 bra 	$L__BB0_380;
	ld.shared.u32 	%r151, [%r12+528];
	ld.shared.u32 	%r152, [%r28+-520];
	setp.gt.s32 	%p439, %r151, 0;
	@%p439 bra 	$L__BB0_372;
	setp.lt.s32 	%p440, %r151, 0;
	@%p440 bra 	$L__BB0_371;
	ld.shared.u32 	%r1340, [%r12];
	setp.gt.s32 	%p441, %r1340, 0;
	selp.u32 	%r1341, 1, 0, %p441;
	ld.shared.u32 	%r1342, [%r12+4];
	setp.gt.s32 	%p442, %r1342, 0;
	selp.u32 	%r1343, 1, 0, %p442;
	add.s32 	%r1344, %r1343, %r1341;
	ld.shared.u32 	%r1345, [%r12+8];
	setp.gt.s32 	%p443, %r1345, 0;
	selp.u32 	%r1346, 1, 0, %p443;
	add.s32 	%r1347, %r1344, %r1346;
	ld.shared.u32 	%r1348, [%r12+524];
	setp.gt.s32 	%p444, %r1348, 0;
	selp.u32 	%r1349, 1, 0, %p444;
	add.s32 	%r1350, %r1347, %r1349;
	ld.shared.u32 	%r1351, [%r12+532];
	setp.gt.s32 	%p445, %r1351, 0;
	selp.u32 	%r1352, 1, 0, %p445;
	add.s32 	%r1353, %r1350, %r1352;
	ld.shared.u32 	%r1354, [%r12+1048];
	setp.gt.s32 	%p446, %r1354, 0;
	selp.u32 	%r1355, 1, 0, %p446;
	add.s32 	%r1356, %r1353, %r1355;
	ld.shared.u32 	%r1357, [%r12+1052];
	setp.gt.s32 	%p447, %r1357, 0;
	selp.u32 	%r1358, 1, 0, %p447;
	add.s32 	%r1359, %r1356, %r1358;
	ld.shared.u32 	%r1360, [%r12+1056];
	setp.gt.s32 	%p448, %r1360, 0;
	selp.u32 	%r1361, 1, 0, %p448;
	add.s32 	%r1362, %r1359, %r1361;
	mad.lo.s32 	%r1363, %r146, %r387, %r3;
	mul.wide.s32 	%rd289, %r1363, 4;
	add.s64 	%rd290, %rd1, %rd289;
	ld.global.nc.u32 	%r1364, [%rd290];
	setp.gt.s32 	%p449, %r1362, %r1364;
	@%p449 bra 	$L__BB0_370;
	mov.b32 	%r1365, 0;
	st.shared.u32 	[%r29], %r1365;
	bra.uni 	$L__BB0_373;
$L__BB0_370:
	mov.b32 	%r1366, 10;
	st.shared.u32 	[%r29], %r1366;
	atom.global.add.u32 	%r1367, [%rd6], 1;
	bra.uni 	$L__BB0_373;
$L__BB0_371:
	add.s32 	%r1368, %r151, 1;
	st.shared.u32 	[%r29], %r1368;
	bra.uni 	$L__BB0_373;
$L__BB0_372:
	setp.eq.s32 	%p450, %r151, 1;
	add.s32 	%r1369, %r151, -1;
	selp.b32 	%r1370, -30, %r1369, %p450;
	st.shared.u32 	[%r29], %r1370;
$L__BB0_373:
	setp.gt.s32 	%p451, %r152, 0;
	@%p451 bra 	$L__BB0_379;
	setp.lt.s32 	%p452, %r152, 0;
	@%p452 bra 	$L__BB0_378;
	ld.shared.u32 	%r1371, [%r28+-1048];
	setp.gt.s32 	%p453, %r1371, 0;
	selp.u32 	%r1372, 1, 0, %p453;
	ld.shared.u32 	%r1373, [%r28+-1044];
	setp.gt.s32 	%p454, %r1373, 0;
	selp.u32 	%r1374, 1, 0, %p454;
	add.s32 	%r1375, %r1374, %r1372;
	ld.shared.u32 	%r1376, [%r28+-1040];
	setp.gt.s32 	%p455, %r1376, 0;
	selp.u32 	%r1377, 1, 0, %p455;
	add.s32 	%r1378, %r1375, %r1377;
	ld.shared.u32 	%r1379, [%r28+-524];
	setp.gt.s32 	%p456, %r1379, 0;
	selp.u32 	%r1380, 1, 0, %p456;
	add.s32 	%r1381, %r1378, %r1380;
	ld.shared.u32 	%r1382, [%r28+-516];
	setp.gt.s32 	%p457, %r1382, 0;
	selp.u32 	%r1383, 1, 0, %p457;
	add.s32 	%r1384, %r1381, %r1383;
	ld.shared.u32 	%r1385, [%r28];
	setp.gt.s32 	%p458, %r1385, 0;
	selp.u32 	%r1386, 1, 0, %p458;
	add.s32 	%r1387, %r1384, %r1386;
	ld.shared.u32 	%r1388, [%r28+4];
	setp.gt.s32 	%p459, %r1388, 0;
	selp.u32 	%r1389, 1, 0, %p459;
	add.s32 	%r1390, %r1387, %r1389;
	ld.shared.u32 	%r1391, [%r28+8];
	setp.gt.s32 	%p460, %r1391, 0;
	selp.u32 	%r1392, 1, 0, %p460;
	add.s32 	%r1393, %r1390, %r1392;
	mad.lo.s32 	%r1394, %r146, %r387, %r10;
	mul.wide.s32 	%rd291, %r1394, 4;
	add.s64 	%rd292, %rd1, %rd291;
	ld.global.nc.u32 	%r1395, [%rd292];
	setp.gt.s32 	%p461, %r1393, %r1395;
	@%p461 bra 	$L__BB0_377;
	mov.b32 	%r1396, 0;
	st.shared.u32 	[%r30], %r1396;
	bra.uni 	$L__BB0_380;
$L__BB0_377:
	mov.b32 	%r1397, 10;
	st.shared.u32 	[%r30], %r1397;
	atom.global.add.u32 	%r1398, [%rd6], 1;
	bra.uni 	$L__BB0_380;
$L__BB0_378:
	add.s32 	%r1399, %r152, 1;
	st.shared.u32 	[%r30], %r1399;
	bra.uni 	$L__BB0_380;
$L__BB0_379:
	setp.eq.s32 	%p462, %r152, 1;
	add.s32 	%r1400, %r152, -1;
	selp.b32 	%r1401, -30, %r1400, %p462;
	st.shared.u32 	[%r30], %r1401;
$L__BB0_380:
	bar.sync 	0;
	not.pred 	%p463, %p11;
	@%p463 bra 	$L__BB0_382;
	ld.param.u64 	%rd833, [_Z7GPUiterPKiS0_PiiiS1__param_5];
	ld.shared.u32 	%r1402, [%r29];
	mad.lo.s32 	%r1403, %r146, %r387, %r3;
	cvta.to.global.u64 	%rd293, %rd833;
	mul.wide.s32 	%rd294, %r1403, 4;
	add.s64 	%rd295, %rd293, %rd294;
	st.global.u32 	[%rd295], %r1402;
	ld.shared.u32 	%r1404, [%r30];
	shl.b32 	%r1405, %r9, 2;
	cvt.u64.u32 	%rd296, %r1405;
	add.s64 	%rd297, %rd295, %rd296;
	st.global.u32 	[%rd297], %r1404;
$L__BB0_382:
	bar.sync 	0;
	ld.shared.u32 	%r1406, [%r12+524];
	st.shared.u32 	[%r12], %r1406;
	ld.shared.u32 	%r1407, [%r28+-524];
	st.shared.u32 	[%r28+-1048], %r1407;
	ld.shared.u32 	%r1408, [%r12+1048];
	st.shared.u32 	[%r12+524], %r1408;
	ld.shared.u32 	%r1409, [%r28];
	st.shared.u32 	[%r28+-524], %r1409;
	@%p84 bra 	$L__BB0_384;
	ld.shared.u32 	%r1410, [%r12+1036];
	st.shared.u32 	[%r12+512], %r1410;
	ld.shared.u32 	%r1411, [%r12+1560];
	st.shared.u32 	[%r12+1036], %r1411;
$L__BB0_384:
	@%p47 bra 	$L__BB0_388;
	setp.eq.s32 	%p466, %r3, 0;
	add.s32 	%r1413, %r36, 11;
	setp.ge.s32 	%p467, %r1413, %r26;
	mov.b32 	%r3332, 0;
	or.pred  	%p468, %p466, %p467;
	@%p468 bra 	$L__BB0_387;
	add.s32 	%r1414, %r36, 12;
	mul.lo.s32 	%r1415, %r1414, %r387;
	cvt.s64.s32 	%rd298, %r1415;
	cvt.s64.s32 	%rd299, %r3;
	add.s64 	%rd300, %rd299, %rd298;
	shl.b64 	%rd301, %rd300, 2;
	add.s64 	%rd302, %rd2, %rd301;
	ld.global.nc.u32 	%r3332, [%rd302+-4];
$L__BB0_387:
	st.shared.u32 	[_ZZ7GPUiterPKiS0_PiiiS1_E12neighborhood+1048], %r3332;
$L__BB0_388:
	add.s32 	%r1416, %r9, %r2;
	setp.ne.s32 	%p469, %r1416, %r27;
	@%p469 bra 	$L__BB0_394;
	setp.gt.u32 	%p470, %r5, 127;
	@%p470 bra 	$L__BB0_391;
	mov.b32 	%r1417, 0;
	st.shared.u32 	[%r11+1052], %r1417;
	bra.uni 	$L__BB0_394;
$L__BB0_391:
	setp.leu.f32 	%p471, %f4, %f3;
	add.s32 	%r1419, %r36, 11;
	setp.ge.s32 	%p472, %r1419, %r26;
	or.pred  	%p473, %p472, %p471;
	mov.b32 	%r3333, 0;
	@%p473 bra 	$L__BB0_393;
	add.s32 	%r1420, %r36, 12;
	mul.lo.s32 	%r1421, %r1420, %r387;
	cvt.s64.s32 	%rd303, %r1421;
	cvt.u64.u32 	%rd304, %r9;
	cvt.s64.s32 	%rd305, %r3;
	add.s64 	%rd306, %rd305, %rd304;
	add.s64 	%rd307, %rd306, %rd303;
	shl.b64 	%rd308, %rd307, 2;
	add.s64 	%rd309, %rd2, %rd308;
	ld.global.nc.u32 	%r3333, [%rd309+4];
$L__BB0_393:
	st.shared.u32 	[_ZZ7GPUiterPKiS0_PiiiS1_E12neighborhood+1564], %r3333;
$L__BB0_394:
	add.s32 	%r157, %r36, 11;
	setp.ge.s32 	%p474, %r157, %r26;
	mov.b32 	%r3334, 0;
	@%p474 bra 	$L__BB0_396;
	add.s32 	%r1423, %r36, 12;
	mad.lo.s32 	%r1424, %r1423, %r387, %r3;
	mul.wide.s32 	%rd310, %r1424, 4;
	add.s64 	%rd311, %rd2, %rd310;
	ld.global.nc.u32 	%r3334, [%rd311];
$L__BB0_396:
	st.shared.u32 	[%r12+1052], %r3334;
	mov.b32 	%r3335, 0;
	@%p474 bra 	$L__BB0_398;
	add.s32 	%r1426, %r36, 12;
	mad.lo.s32 	%r1427, %r1426, %r387, %r10;
	mul.wide.s32 	%rd312, %r1427, 4;
	add.s64 	%rd313, %rd2, %rd312;
	ld.global.nc.u32 	%r3335, [%rd313];
$L__BB0_398:
	st.shared.u32 	[%r28+4], %r3335;
	bar.sync 	0;
	max.s32 	%r1428, %r10, %r157;
	setp.lt.s32 	%p12, %r1428, %r387;
	setp.ge.s32 	%p476, %r1428, %r387;
	@%p476 bra 	$L__BB0_413;
	ld.shared.u32 	%r162, [%r12+528];
	ld.shared.u32 	%r163, [%r28+-520];
	setp.gt.s32 	%p477, %r162, 0;
	@%p477 bra 	$L__BB0_405;
	setp.lt.s32 	%p478, %r162, 0;
	@%p478 bra 	$L__BB0_404;
	ld.shared.u32 	%r1429, [%r12];
	setp.gt.s32 	%p479, %r1429, 0;
	selp.u32 	%r1430, 1, 0, %p479;
	ld.shared.u32 	%r1431, [%r12+4];
	setp.gt.s32 	%p480, %r1431, 0;
	selp.u32 	%r1432, 1, 0, %p480;
	add.s32 	%r1433, %r1432, %r1430;
	ld.shared.u32 	%r1434, [%r12+8];
	setp.gt.s32 	%p481, %r1434, 0;
	selp.u32 	%r1435, 1, 0, %p481;
	add.s32 	%r1436, %r1433, %r1435;
	ld.shared.u32 	%r1437, [%r12+524];
	setp.gt.s32 	%p482, %r1437, 0;
	selp.u32 	%r1438, 1, 0, %p482;
	add.s32 	%r1439, %r1436, %r1438;
	ld.shared.u32 	%r1440, [%r12+532];
	setp.gt.s32 	%p483, %r1440, 0;
	selp.u32 	%r1441, 1, 0, %p483;
	add.s32 	%r1442, %r1439, %r1441;
	ld.shared.u32 	%r1443, [%r12+1048];
	setp.gt.s32 	%p484, %r1443, 0;
	selp.u32 	%r1444, 1, 0, %p484;
	add.s32 	%r1445, %r1442, %r1444;
	ld.shared.u32 	%r1446, [%r12+1052];
	setp.gt.s32 	%p485, %r1446, 0;
	selp.u32 	%r1447, 1, 0, %p485;
	add.s32 	%r1448, %r1445, %r1447;
	ld.shared.u32 	%r1449, [%r12+1056];
	setp.gt.s32 	%p486, %r1449, 0;
	selp.u32 	%r1450, 1, 0, %p486;
	add.s32 	%r1451, %r1448, %r1450;
	mad.lo.s32 	%r1452, %r157, %r387, %r3;
	mul.wide.s32 	%rd314, %r1452, 4;
	add.s64 	%rd315, %rd1, %rd314;
	ld.global.nc.u32 	%r1453, [%rd315];
	setp.gt.s32 	%p487, %r1451, %r1453;
	@%p487 bra 	$L__BB0_403;
	mov.b32 	%r1454, 0;
	st.shared.u32 	[%r29], %r1454;
	bra.uni 	$L__BB0_406;
$L__BB0_403:
	mov.b32 	%r1455, 10;
	st.shared.u32 	[%r29], %r1455;
	atom.global.add.u32 	%r1456, [%rd6], 1;
	bra.uni 	$L__BB0_406;
$L__BB0_404:
	add.s32 	%r1457, %r162, 1;
	st.shared.u32 	[%r29], %r1457;
	bra.uni 	$L__BB0_406;
$L__BB0_405:
	setp.eq.s32 	%p488, %r162, 1;
	add.s32 	%r1458, %r162, -1;
	selp.b32 	%r1459, -30, %r1458, %p488;
	st.shared.u32 	[%r29], %r1459;
$L__BB0_406:
	setp.gt.s32 	%p489, %r163, 0;
	@%p489 bra 	$L__BB0_412;
	setp.lt.s32 	%p490, %r163, 0;
	@%p490 bra 	$L__BB0_411;
	ld.shared.u32 	%r1460, [%r28+-1048];
	setp.gt.s32 	%p491, %r1460, 0;
	selp.u32 	%r1461, 1, 0, %p491;
	ld.shared.u32 	%r1462, [%r28+-1044];
	setp.gt.s32 	%p492, %r1462, 0;
	selp.u32 	%r1463, 1, 0, %p492;
	add.s32 	%r1464, %r1463, %r1461;
	ld.shared.u32 	%r1465, [%r28+-1040];
	setp.gt.s32 	%p493, %r1465, 0;
	selp.u32 	%r1466, 1, 0, %p493;
	add.s32 	%r1467, %r1464, %r1466;
	ld.shared.u32 	%r1468, [%r28+-524];
	setp.gt.s32 	%p494, %r1468, 0;
	selp.u32 	%r1469, 1, 0, %p494;
	add.s32 	%r1470, %r1467, %r1469;
	ld.shared.u32 	%r1471, [%r28+-516];
	setp.gt.s32 	%p495, %r1471, 0;
	selp.u32 	%r1472, 1, 0, %p495;
	add.s32 	%r1473, %r1470, %r1472;
	ld.shared.u32 	%r1474, [%r28];
	setp.gt.s32 	%p496, %r1474, 0;
	selp.u32 	%r1475, 1, 0, %p496;
	add.s32 	%r1476, %r1473, %r1475;
	ld.shared.u32 	%r1477, [%r28+4];
	setp.gt.s32 	%p497, %r1477, 0;
	selp.u32 	%r1478, 1, 0, %p497;
	add.s32 	%r1479, %r1476, %r1478;
	ld.shared.u32 	%r1480, [%r28+8];
	setp.gt.s32 	%p498, %r1480, 0;
	selp.u32 	%r1481, 1, 0, %p498;
	add.s32 	%r1482, %r1479, %r1481;
	mad.lo.s32 	%r1483, %r157, %r387, %r10;
	mul.wide.s32 	%rd316, %r1483, 4;
	add.s64 	%rd317, %rd1, %rd316;
	ld.global.nc.u32 	%r1484, [%rd317];
	setp.gt.s32 	%p499, %r1482, %r1484;
	@%p499 bra 	$L__BB0_410;
	mov.b32 	%r1485, 0;
	st.shared.u32 	[%r30], %r1485;
	bra.uni 	$L__BB0_413;
$L__BB0_410:
	mov.b32 	%r1486, 10;
	st.shared.u32 	[%r30], %r1486;
	atom.global.add.u32 	%r1487, [%rd6], 1;
	bra.uni 	$L__BB0_413;
$L__BB0_411:
	add.s32 	%r1488, %r163, 1;
	st.shared.u32 	[%r30], %r1488;
	bra.uni 	$L__BB0_413;
$L__BB0_412:
	setp.eq.s32 	%p500, %r163, 1;
	add.s32 	%r1489, %r163, -1;
	selp.b32 	%r1490, -30, %r1489, %p500;
	st.shared.u32 	[%r30], %r1490;
$L__BB0_413:
	bar.sync 	0;
	not.pred 	%p501, %p12;
	@%p501 bra 	$L__BB0_415;
	ld.param.u64 	%rd834, [_Z7GPUiterPKiS0_PiiiS1__param_5];
	ld.shared.u32 	%r1491, [%r29];
	mad.lo.s32 	%r1492, %r157, %r387, %r3;
	cvta.to.global.u64 	%rd318, %rd834;
	mul.wide.s32 	%rd319, %r1492, 4;
	add.s64 	%rd320, %rd318, %rd319;
	st.global.u32 	[%rd320], %r1491;
	ld.shared.u32 	%r1493, [%r30];
	shl.b32 	%r1494, %r9, 2;
	cvt.u64.u32 	%rd321, %r1494;
	add.s64 	%rd322, %rd320, %rd321;
	st.global.u32 	[%rd322], %r1493;
$L__BB0_415:
	bar.sync 	0;
	ld.shared.u32 	%r1495, [%r12+524];
	st.shared.u32 	[%r12], %r1495;
	ld.shared.u32 	%r1496, [%r28+-524];
	st.shared.u32 	[%r28+-1048], %r1496;
	ld.shared.u32 	%r1497, [%r12+1048];
	st.shared.u32 	[%r12+524], %r1497;
	ld.shared.u32 	%r1498, [%r28];
	st.shared.u32 	[%r28+-524], %r1498;
	@%p84 bra 	$L__BB0_417;
	ld.shared.u32 	%r1499, [%r12+1036];
	st.shared.u32 	[%r12+512], %r1499;
	ld.shared.u32 	%r1500, [%r12+1560];
	st.shared.u32 	[%r12+1036], %r1500;
$L__BB0_417:
	@%p47 bra 	$L__BB0_421;
	setp.eq.s32 	%p504, %r3, 0;
	add.s32 	%r1502, %r36, 12;
	setp.ge.s32 	%p505, %r1502, %r26;
	mov.b32 	%r3336, 0;
	or.pred  	%p506, %p504, %p505;
	@%p506 bra 	$L__BB0_420;
	add.s32 	%r1503, %r36, 13;
	mul.lo.s32 	%r1504, %r1503, %r387;
	cvt.s64.s32 	%rd323, %r1504;
	cvt.s64.s32 	%rd324, %r3;
	add.s64 	%rd325, %rd324, %rd323;
	shl.b64 	%rd326, %rd325, 2;
	add.s64 	%rd327, %rd2, %rd326;
	ld.global.nc.u32 	%r3336, [%rd327+-4];
$L__BB0_420:
	st.shared.u32 	[_ZZ7GPUiterPKiS0_PiiiS1_E12neighborhood+1048], %r3336;
$L__BB0_421:
	add.s32 	%r1505, %r9, %r2;
	setp.ne.s32 	%p507, %r1505, %r27;
	@%p507 bra 	$L__BB0_427;
	setp.gt.u32 	%p508, %r5, 127;
	@%p508 bra 	$L__BB0_424;
	mov.b32 	%r1506, 0;
	st.shared.u32 	[%r11+1052], %r1506;
	bra.uni 	$L__BB0_427;
$L__BB0_424:
	setp.leu.f32 	%p509, %f4, %f3;
	add.s32 	%r1508, %r36, 12;
	setp.ge.s32 	%p510, %r1508, %r26;
	or.pred  	%p511, %p510, %p509;
	mov.b32 	%r3337, 0;
	@%p511 bra 	$L__BB0_426;
	add.s32 	%r1509, %r36, 13;
	mul.lo.s32 	%r1510, %r1509, %r387;
	cvt.s64.s32 	%rd328, %r1510;
	cvt.u64.u32 	%rd329, %r9;
	cvt.s64.s32 	%rd330, %r3;
	add.s64 	%rd331, %rd330, %rd329;
	add.s64 	%rd332, %rd331, %rd328;
	shl.b64 	%rd333, %rd332, 2;
	add.s64 	%rd334, %rd2, %rd333;
	ld.global.nc.u32 	%r3337, [%rd334+4];
$L__BB0_426:
	st.shared.u32 	[_ZZ7GPUiterPKiS0_PiiiS1_E12neighborhood+1564], %r3337;
$L__BB0_427:
	add.s32 	%r168, %r36, 12;
	setp.ge.s32 	%p512, %r168, %r26;
	mov.b32 	%r3338, 0;
	@%p512 bra 	$L__BB0_429;
	add.s32 	%r1512, %r36, 13;
	mad.lo.s32 	%r1513, %r1512, %r387, %r3;
	mul.wide.s32 	%rd335, %r1513, 4;
	add.s64 	%rd336, %rd2, %rd335;
	ld.global.nc.u32 	%r3338, [%rd336];
$L__BB0_429:
	st.shared.u32 	[%r12+1052], %r3338;
	mov.b32 	%r3339, 0;
	@%p512 bra 	$L__BB0_431;
	add.s32 	%r1515, %r36, 13;
	mad.lo.s32 	%r1516, %r1515, %r387, %r10;
	mul.wide.s32 	%rd337, %r1516, 4;
	add.s64 	%rd338, %rd2, %rd337;
	ld.global.nc.u32 	%r3339, [%rd338];
$L__BB0_431:
	st.shared.u32 	[%r28+4], %r3339;
	bar.sync 	0;
	max.s32 	%r1517, %r10, %r168;
	setp.lt.s32 	%p13, %r1517, %r387;
	setp.ge.s32 	%p514, %r1517, %r387;
	@%p514 bra 	$L__BB0_446;
	ld.shared.u32 	%r173, [%r12+528];
	ld.shared.u32 	%r174, [%r28+-520];
	setp.gt.s32 	%p515, %r173, 0;
	@%p515 bra 	$L__BB0_438;
	setp.lt.s32 	%p516, %r173, 0;
	@%p516 bra 	$L__BB0_437;
	ld.shared.u32 	%r1518, [%r12];
	setp.gt.s32 	%p517, %r1518, 0;
	selp.u32 	%r1519, 1, 0, %p517;
	ld.shared.u32 	%r1520, [%r12+4];
	setp.gt.s32 	%p518, %r1520, 0;
	selp.u32 	%r1521, 1, 0, %p518;
	add.s32 	%r1522, %r1521, %r1519;
	ld.shared.u32 	%r1523, [%r12+8];
	setp.gt.s32 	%p519, %r1523, 0;
	selp.u32 	%r1524, 1, 0, %p519;
	add.s32 	%r1525, %r1522, %r1524;
	ld.shared.u32 	%r1526, [%r12+524];
	setp.gt.s32 	%p520, %r1526, 0;
	selp.u32 	%r1527, 1, 0, %p520;
	add.s32 	%r1528, %r1525, %r1527;
	ld.shared.u32 	%r1529, [%r12+532];
	setp.gt.s32 	%p521, %r1529, 0;
	selp.u32 	%r1530, 1, 0, %p521;
	add.s32 	%r1531, %r1528, %r1530;
	ld.shared.u32 	%r1532, [%r12+1048];
	setp.gt.s32 	%p522, %r1532, 0;
	selp.u32 	%r1533, 1, 0, %p522;
	add.s32 	%r1534, %r1531, %r1533;
	ld.shared.u32 	%r1535, [%r12+1052];
	setp.gt.s32 	%p523, %r1535, 0;
	selp.u32 	%r1536, 1, 0, %p523;
	add.s32 	%r1537, %r1534, %r1536;
	ld.shared.u32 	%r1538, [%r12+1056];
	setp.gt.s32 	%p524, %r1538, 0;
	selp.u32 	%r1539, 1, 0, %p524;
	add.s32 	%r1540, %r1537, %r1539;
	mad.lo.s32 	%r1541, %r168, %r387, %r3;
	mul.wide.s32 	%rd339, %r1541, 4;
	add.s64 	%rd340, %rd1, %rd339;
	ld.global.nc.u32 	%r1542, [%rd340];
	setp.gt.s32 	%p525, %r1540, %r1542;
	@%p525 bra 	$L__BB0_436;
	mov.b32 	%r1543, 0;
	st.shared.u32 	[%r29], %r1543;
	bra.uni 	$L__BB0_439;
$L__BB0_436:
	mov.b32 	%r1544, 10;
	st.shared.u32 	[%r29], %r1544;
	atom.global.add.u32 	%r1545, [%rd6], 1;
	bra.uni 	$L__BB0_439;
$L__BB0_437:
	add.s32 	%r1546, %r173, 1;
	st.shared.u32 	[%r29], %r1546;
	bra.uni 	$L__BB0_439;
$L__BB0_438:
	setp.eq.s32 	%p526, %r173, 1;
	add.s32 	%r1547, %r173, -1;
	selp.b32 	%r1548, -30, %r1547, %p526;
	st.shared.u32 	[%r29], %r1548;
$L__BB0_439:
	setp.gt.s32 	%p527, %r174, 0;
	@%p527 bra 	$L__BB0_445;
	setp.lt.s32 	%p528, %r174, 0;
	@%p528 bra 	$L__BB0_444;
	ld.shared.u32 	%r1549, [%r28+-1048];
	setp.gt.s32 	%p529, %r1549, 0;
	selp.u32 	%r1550, 1, 0, %p529;
	ld.shared.u32 	%r1551, [%r28+-1044];
	setp.gt.s32 	%p530, %r1551, 0;
	selp.u32 	%r1552, 1, 0, %p530;
	add.s32 	%r1553, %r1552, %r1550;
	ld.shared.u32 	%r1554, [%r28+-1040];
	setp.gt.s32 	%p531, %r1554, 0;
	selp.u32 	%r1555, 1, 0, %p531;
	add.s32 	%r1556, %r1553, %r1555;
	ld.shared.u32 	%r1557, [%r28+-524];
	setp.gt.s32 	%p532, %r1557, 0;
	selp.u32 	%r1558, 1, 0, %p532;
	add.s32 	%r1559, %r1556, %r1558;
	ld.shared.u32 	%r1560, [%r28+-516];
	setp.gt.s32 	%p533, %r1560, 0;
	selp.u32 	%r1561, 1, 0, %p533;
	add.s32 	%r1562, %r1559, %r1561;
	ld.shared.u32 	%r1563, [%r28];
	setp.gt.s32 	%p534, %r1563, 0;
	selp.u32 	%r1564, 1, 0, %p534;
	add.s32 	%r1565, %r1562, %r1564;
	ld.shared.u32 	%r1566, [%r28+4];
	setp.gt.s32 	%p535, %r1566, 0;
	selp.u32 	%r1567, 1, 0, %p535;
	add.s32 	%r1568, %r1565, %r1567;
	ld.shared.u32 	%r1569, [%r28+8];
	setp.gt.s32 	%p536, %r1569, 0;
	selp.u32 	%r1570, 1, 0, %p536;
	add.s32 	%r1571, %r1568, %r1570;
	mad.lo.s32 	%r1572, %r168, %r387, %r10;
	mul.wide.s32 	%rd341, %r1572, 4;
	add.s64 	%rd342, %rd1, %rd341;
	ld.global.nc.u32 	%r1573, [%rd342];
	setp.gt.s32 	%p537, %r1571, %r1573;
	@%p537 bra 	$L__BB0_443;
	mov.b32 	%r1574, 0;
	st.shared.u32 	[%r30], %r1574;
	bra.uni 	$L__BB0_446;
$L__BB0_443:
	mov.b32 	%r1575, 10;
	st.shared.u32 	[%r30], %r1575;
	atom.global.add.u32 	%r1576, [%rd6], 1;
	bra.uni 	$L__BB0_446;
$L__BB0_444:
	add.s32 	%r1577, %r174, 1;
	st.shared.u32 	[%r30], %r1577;
	bra.uni 	$L__BB0_446;
$L__BB0_445:
	setp.eq.s32 	%p538, %r174, 1;
	add.s32 	%r1578, %r174, -1;
	selp.b32 	%r1579, -30, %r1578, %p538;
	st.shared.u32 	[%r30], %r1579;
$L__BB0_446:
	bar.sync 	0;
	not.pred 	%p539, %p13;
	@%p539 bra 	$L__BB0_448;
	ld.param.u64 	%rd835, [_Z7GPUiterPKiS0_PiiiS1__param_5];
	ld.shared.u32 	%r1580, [%r29];
	mad.lo.s32 	%r1581, %r168, %r387, %r3;
	cvta.to.global.u64 	%rd343, %rd835;
	mul.wide.s32 	%rd344, %r1581, 4;
	add.s64 	%rd345, %rd343, %rd344;
	st.global.u32 	[%rd345], %r1580;
	ld.shared.u32 	%r1582, [%r30];
	shl.b32 	%r1583, %r9, 2;
	cvt.u64.u32 	%rd346, %r1583;
	add.s64 	%rd347, %rd345, %rd346;
	st.global.u32 	[%rd347], %r1582;
$L__BB0_448:
	bar.sync 	0;
	ld.shared.u32 	%r1584, [%r12+524];
	st.shared.u32 	[%r12], %r1584;
	ld.shared.u32 	%r1585, [%r28+-524];
	st.shared.u32 	[%r28+-1048], %r1585;
	ld.shared.u32 	%r1586, [%r12+1048];
	st.shared.u32 	[%r12+524], %r1586;
	ld.shared.u32 	%r1587, [%r28];
	st.shared.u32 	[%r28+-524], %r1587;
	@%p84 bra 	$L__BB0_450;
	ld.shared.u32 	%r1588, [%r12+1036];
	st.shared.u32 	[%r12+512], %r1588;
	ld.shared.u32 	%r1589, [%r12+1560];
	st.shared.u32 	[%r12+1036], %r1589;
$L__BB0_450:
	@%p47 bra 	$L__BB0_454;
	setp.eq.s32 	%p542, %r3, 0;
	add.s32 	%r1591, %r36, 13;
	setp.ge.s32 	%p543, %r1591, %r26;
	mov.b32 	%r3340, 0;
	or.pred  	%p544, %p542, %p543;
	@%p544 bra 	$L__BB0_453;
	add.s32 	%r1592, %r36, 14;
	mul.lo.s32 	%r1593, %r1592, %r387;
	cvt.s64.s32 	%rd348, %r1593;
	cvt.s64.s32 	%rd349, %r3;
	add.s64 	%rd350, %rd349, %rd348;
	shl.b64 	%rd351, %rd350, 2;
	add.s64 	%rd352, %rd2, %rd351;
	ld.global.nc.u32 	%r3340, [%rd352+-4];
$L__BB0_453:
	st.shared.u32 	[_ZZ7GPUiterPKiS0_PiiiS1_E12neighborhood+1048], %r3340;
$L__BB0_454:
	add.s32 	%r1594, %r9, %r2;
	setp.ne.s32 	%p545, %r1594, %r27;
	@%p545 bra 	$L__BB0_460;
	setp.gt.u32 	%p546, %r5, 127;
	@%p546 bra 	$L__BB0_457;
	mov.b32 	%r1595, 0;
	st.shared.u32 	[%r11+1052], %r1595;
	bra.uni 	$L__BB0_460;
$L__BB0_457:
	setp.leu.f32 	%p547, %f4, %f3;
	add.s32 	%r1597, %r36, 13;
	setp.ge.s32 	%p548, %r1597, %r26;
	or.pred  	%p549, %p548, %p547;
	mov.b32 	%r3341, 0;
	@%p549 bra 	$L__BB0_459;
	add.s32 	%r1598, %r36, 14;
	mul.lo.s32 	%r1599, %r1598, %r387;
	cvt.s64.s32 	%rd353, %r1599;
	cvt.u64.u32 	%rd354, %r9;
	cvt.s64.s32 	%rd355, %r3;
	add.s64 	%rd356, %rd355, %rd354;
	add.s64 	%rd357, %rd356, %rd353;
	shl.b64 	%rd358, %rd357, 2;
	add.s64 	%rd359, %rd2, %rd358;
	ld.global.nc.u32 	%r3341, [%rd359+4];
$L__BB0_459:
	st.shared.u32 	[_ZZ7GPUiterPKiS0_PiiiS1_E12neighborhood+1564], %r3341;
$L__BB0_460:
	add.s32 	%r179, %r36, 13;
	setp.ge.s32 	%p550, %r179, %r26;
	mov.b32 	%r3342, 0;
	@%p550 bra 	$L__BB0_462;
	add.s32 	%r1601, %r36, 14;
	mad.lo.s32 	%r1602, %r1601, %r387, %r3;
	mul.wide.s32 	%rd360, %r1602, 4;
	add.s64 	%rd361, %rd2, %rd360;
	ld.global.nc.u32 	%r3342, [%rd361];
$L__BB0_462:
	st.shared.u32 	[%r12+1052], %r3342;
	mov.b32 	%r3343, 0;
	@%p550 bra 	$L__BB0_464;
	add.s32 	%r1604, %r36, 14;
	mad.lo.s32 	%r1605, %r1604, %r387, %r10;
	mul.wide.s32 	%rd362, %r1605, 4;
	add.s64 	%rd363, %rd2, %rd362;
	ld.global.nc.u32 	%r3343, [%rd363];
$L__BB0_464:
	st.shared.u32 	[%r28+4], %r3343;
	bar.sync 	0;
	max.s32 	%r1606, %r10, %r179;
	setp.lt.s32 	%p14, %r1606, %r387;
	setp.ge.s32 	%p552, %r1606, %r387;
	@%p552 bra 	$L__BB0_479;
	ld.shared.u32 	%r184, [%r12+528];
	ld.shared.u32 	%r185, [%r28+-520];
	setp.gt.s32 	%p553, %r184, 0;
	@%p553 bra 	$L__BB0_471;
	setp.lt.s32 	%p554, %r184, 0;
	@%p554 bra 	$L__BB0_470;
	ld.shared.u32 	%r1607, [%r12];
	setp.gt.s32 	%p555, %r1607, 0;
	selp.u32 	%r1608, 1, 0, %p555;
	ld.shared.u32 	%r1609, [%r12+4];
	setp.gt.s32 	%p556, %r1609, 0;
	selp.u32 	%r1610, 1, 0, %p556;
	add.s32 	%r1611, %r1610, %r1608;
	ld.shared.u32 	%r1612, [%r12+8];
	setp.gt.s32 	%p557, %r1612, 0;
	selp.u32 	%r1613, 1, 0, %p557;
	add.s32 	%r1614, %r1611, %r1613;
	ld.shared.u32 	%r1615, [%r12+524];
	setp.gt.s32 	%p558, %r1615, 0;
	selp.u32 	%r1616, 1, 0, %p558;
	add.s32 	%r1617, %r1614, %r1616;
	ld.shared.u32 	%r1618, [%r12+532];
	setp.gt.s32 	%p559, %r1618, 0;
	selp.u32 	%r1619, 1, 0, %p559;
	add.s32 	%r1620, %r1617, %r1619;
	ld.shared.u32 	%r1621, [%r12+1048];
	setp.gt.s32 	%p560, %r1621, 0;
	selp.u32 	%r1622, 1, 0, %p560;
	add.s32 	%r1623, %r1620, %r1622;
	ld.shared.u32 	%r1624, [%r12+1052];
	setp.gt.s32 	%p561, %r1624, 0;
	selp.u32 	%r1625, 1, 0, %p561;
	add.s32 	%r1626, %r1623, %r1625;
	ld.shared.u32 	%r1627, [%r12+1056];
	setp.gt.s32 	%p562, %r1627, 0;
	selp.u32 	%r1628, 1, 0, %p562;
	add.s32 	%r1629, %r1626, %r1628;
	mad.lo.s32 	%r1630, %r179, %r387, %r3;
	mul.wide.s32 	%rd364, %r1630, 4;
	add.s64 	%rd365, %rd1, %rd364;
	ld.global.nc.u32 	%r1631, [%rd365];
	setp.gt.s32 	%p563, %r1629, %r1631;
	@%p563 bra 	$L__BB0_469;
	mov.b32 	%r1632, 0;
	st.shared.u32 	[%r29], %r1632;
	bra.uni 	$L__BB0_472;
$L__BB0_469:
	mov.b32 	%r1633, 10;
	st.shared.u32 	[%r29], %r1633;
	atom.global.add.u32 	%r1634, [%rd6], 1;
	bra.uni 	$L__BB0_472;
$L__BB0_470:
	add.s32 	%r1635, %r184, 1;
	st.shared.u32 	[%r29], %r1635;
	bra.uni 	$L__BB0_472;
$L__BB0_471:
	setp.eq.s32 	%p564, %r184, 1;
	add.s32 	%r1636, %r184, -1;
	selp.b32 	%r1637, -30, %r1636, %p564;
	st.shared.u32 	[%r29], %r1637;
$L__BB0_472:
	setp.gt.s32 	%p565, %r185, 0;
	@%p565 bra 	$L__BB0_478;
	setp.lt.s32 	%p566, %r185, 0;
	@%p566 bra 	$L__BB0_477;
	ld.shared.u32 	%r1638, [%r28+-1048];
	setp.gt.s32 	%p567, %r1638, 0;
	selp.u32 	%r1639, 1, 0, %p567;
	ld.shared.u32 	%r1640, [%r28+-1044];
	setp.gt.s32 	%p568, %r1640, 0;
	selp.u32 	%r1641, 1, 0, %p568;
	add.s32 	%r1642, %r1641, %r1639;
	ld.shared.u32 	%r1643, [%r28+-1040];
	setp.gt.s32 	%p569, %r1643, 0;
	selp.u32 	%r1644, 1, 0, %p569;
	add.s32 	%r1645, %r1642, %r1644;
	ld.shared.u32 	%r1646, [%r28+-524];
	setp.gt.s32 	%p570, %r1646, 0;
	selp.u32 	%r1647, 1, 0, %p570;
	add.s32 	%r1648, %r1645, %r1647;
	ld.shared.u32 	%r1649, [%r28+-516];
	setp.gt.s32 	%p571, %r1649, 0;
	selp.u32 	%r1650, 1, 0, %p571;
	add.s32 	%r1651, %r1648, %r1650;
	ld.shared.u32 	%r1652, [%r28];
	setp.gt.s32 	%p572, %r1652, 0;
	selp.u32 	%r1653, 1, 0, %p572;
	add.s32 	%r1654, %r1651, %r1653;
	ld.shared.u32 	%r1655, [%r28+4];
	setp.gt.s32 	%p573, %r1655, 0;
	selp.u32 	%r1656, 1, 0, %p573;
	add.s32 	%r1657, %r1654, %r1656;
	ld.shared.u32 	%r1658, [%r28+8];
	setp.gt.s32 	%p574, %r1658, 0;
	selp.u32 	%r1659, 1, 0, %p574;
	add.s32 	%r1660, %r1657, %r1659;
	mad.lo.s32 	%r1661, %r179, %r387, %r10;
	mul.wide.s32 	%rd366, %r1661, 4;
	add.s64 	%rd367, %rd1, %rd366;
	ld.global.nc.u32 	%r1662, [%rd367];
	setp.gt.s32 	%p575, %r1660, %r1662;
	@%p575 bra 	$L__BB0_476;
	mov.b32 	%r1663, 0;
	st.shared.u32 	[%r30], %r1663;
	bra.uni 	$L__BB0_479;
$L__BB0_476:
	mov.b32 	%r1664, 10;
	st.shared.u32 	[%r30], %r1664;
	atom.global.add.u32 	%r1665, [%rd6], 1;
	bra.uni 	$L__BB0_479;
$L__BB0_477:
	add.s32 	%r1666, %r185, 1;
	st.shared.u32 	[%r30], %r1666;
	bra.uni 	$L__BB0_479;
$L__BB0_478:
	setp.eq.s32 	%p576, %r185, 1;
	add.s32 	%r1667, %r185, -1;
	selp.b32 	%r1668, -30, %r1667, %p576;
	st.shared.u32 	[%r30], %r1668;
$L__BB0_479:
	bar.sync 	0;
	not.pred 	%p577, %p14;
	@%p577 bra 	$L__BB0_481;
	ld.param.u64 	%rd836, [_Z7GPUiterPKiS0_PiiiS1__param_5];
	ld.shared.u32 	%r1669, [%r29];
	mad.lo.s32 	%r1670, %r179, %r387, %r3;
	cvta.to.global.u64 	%rd368, %rd836;
	mul.wide.s32 	%rd369, %r1670, 4;
	add.s64 	%rd370, %rd368, %rd369;
	st.global.u32 	[%rd370], %r1669;
	ld.shared.u32 	%r1671, [%r30];
	shl.b32 	%r1672, %r9, 2;
	cvt.u64.u32 	%rd371, %r1672;
	add.s64 	%rd372, %rd370, %rd371;
	st.global.u32 	[%rd372], %r1671;
$L__BB0_481:
	bar.sync 	0;
	ld.shared.u32 	%r1673, [%r12+524];
	st.shared.u32 	[%r12], %r1673;
	ld.shared.u32 	%r1674, [%r28+-524];
	st.shared.u32 	[%r28+-1048], %r1674;
	ld.shared.u32 	%r1675, [%r12+1048];
	st.shared.u32 	[%r12+524], %r1675;
	ld.shared.u32 	%r1676, [%r28];
	st.shared.u32 	[%r28+-524], %r1676;
	@%p84 bra 	$L__BB0_483;
	ld.shared.u32 	%r1677, [%r12+1036];
	st.shared.u32 	[%r12+512], %r1677;
	ld.shared.u32 	%r1678, [%r12+1560];
	st.shared.u32 	[%r12+1036], %r1678;
$L__BB0_483:
	@%p47 bra 	$L__BB0_487;
	setp.eq.s32 	%p580, %r3, 0;
	add.s32 	%r1680, %r36, 14;
	setp.ge.s32 	%p581, %r1680, %r26;
	mov.b32 	%r3344, 0;
	or.pred  	%p582, %p580, %p581;
	@%p582 bra 	$L__BB0_486;
	add.s32 	%r1681, %r36, 15;
	mul.lo.s32 	%r1682, %r1681, %r387;
	cvt.s64.s32 	%rd373, %r1682;
	cvt.s64.s32 	%rd374, %r3;
	add.s64 	%rd375, %rd374, %rd373;
	shl.b64 	%rd376, %rd375, 2;
	add.s64 	%rd377, %rd2, %rd376;
	ld.global.nc.u32 	%r3344, [%rd377+-4];
$L__BB0_486:
	st.shared.u32 	[_ZZ7GPUiterPKiS0_PiiiS1_E12neighborhood+1048], %r3344;
$L__BB0_487:
	add.s32 	%r1683, %r9, %r2;
	setp.ne.s32 	%p583, %r1683, %r27;
	@%p583 bra 	$L__BB0_493;
	setp.gt.u32 	%p584, %r5, 127;
	@%p584 bra 	$L__BB0_490;
	mov.b32 	%r1684, 0;
	st.shared.u32 	[%r11+1052], %r1684;
	bra.uni 	$L__BB0_493;
$L__BB0_490:
	setp.leu.f32 	%p585, %f4, %f3;
	add.s32 	%r1686, %r36, 14;
	setp.ge.s32 	%p586, %r1686, %r26;
	or.pred  	%p587, %p586, %p585;
	mov.b32 	%r3345, 0;
	@%p587 bra 	$L__BB0_492;
	add.s32 	%r1687, %r36, 15;
	mul.lo.s32 	%r1688, %r1687, %r387;
	cvt.s64.s32 	%rd378, %r1688;
	cvt.u64.u32 	%rd379, %r9;
	cvt.s64.s32 	%rd380, %r3;
	add.s64 	%rd381, %rd380, %rd379;
	add.s64 	%rd382, %rd381, %rd378;
	shl.b64 	%rd383, %rd382, 2;
	add.s64 	%rd384, %rd2, %rd383;
	ld.global.nc.u32 	%r3345, [%rd384+4];
$L__BB0_492:
	st.shared.u32 	[_ZZ7GPUiterPKiS0_PiiiS1_E12neighborhood+1564], %r3345;
$L__BB0_493:
	add.s32 	%r190, %r36, 14;
	setp.ge.s32 	%p588, %r190, %r26;
	mov.b32 	%r3346, 0;
	@%p588 bra 	$L__BB0_495;
	add.s32 	%r1690, %r36, 15;
	mad.lo.s32 	%r1691, %r1690, %r387, %r3;
	mul.wide.s32 	%rd385, %r1691, 4;
	add.s64 	%rd386, %rd2, %rd385;
	ld.global.nc.u32 	%r3346, [%rd386];
$L__BB0_495:
	st.shared.u32 	[%r12+1052], %r3346;
	mov.b32 	%r3347, 0;
	@%p588 bra 	$L__BB0_497;
	add.s32 	%r1693, %r36, 15;
	mad.lo.s32 	%r1694, %r1693, %r387, %r10;
	mul.wide.s32 	%rd387, %r1694, 4;
	add.s64 	%rd388, %rd2, %rd387;
	ld.global.nc.u32 	%r3347, [%rd388];
$L__BB0_497:
	st.shared.u32 	[%r28+4], %r3347;
	bar.sync 	0;
	max.s32 	%r1695, %r10, %r190;
	setp.lt.s32 	%p15, %r1695, %r387;
	setp.ge.s32 	%p590, %r1695, %r387;
	@%p590 bra 	$L__BB0_512;
	ld.shared.u32 	%r195, [%r12+528];
	ld.shared.u32 	%r196, [%r28+-520];
	setp.gt.s32 	%p591, %r195, 0;
	@%p591 bra 	$L__BB0_504;
	setp.lt.s32 	%p592, %r195, 0;
	@%p592 bra 	$L__BB0_503;
	ld.shared.u32 	%r1696, [%r12];
	setp.gt.s32 	%p593, %r1696, 0;
	selp.u32 	%r1697, 1, 0, %p593;
	ld.shared.u32 	%r1698, [%r12+4];
	setp.gt.s32 	%p594, %r1698, 0;
	selp.u32 	%r1699, 1, 0, %p594;
	add.s32 	%r1700, %r1699, %r1697;
	ld.shared.u32 	%r1701, [%r12+8];
	setp.gt.s32 	%p595, %r1701, 0;
	selp.u32 	%r1702, 1, 0, %p595;
	add.s32 	%r1703, %r1700, %r1702;
	ld.shared.u32 	%r1704, [%r12+524];
	setp.gt.s32 	%p596, %r1704, 0;
	selp.u32 	%r1705, 1, 0, %p596;
	add.s32 	%r1706, %r1703, %r1705;
	ld.shared.u32 	%r1707, [%r12+532];
	setp.gt.s32 	%p597, %r1707, 0;
	selp.u32 	%r1708, 1, 0, %p597;
	add.s32 	%r1709, %r1706, %r1708;
	ld.shared.u32 	%r1710, [%r12+1048];
	setp.gt.s32 	%p598, %r1710, 0;
	selp.u32 	%r1711, 1, 0, %p598;
	add.s32 	%r1712, %r1709, %r1711;
	ld.shared.u32 	%r1713, [%r12+1052];
	setp.gt.s32 	%p599, %r1713, 0;
	selp.u32 	%r1714, 1, 0, %p599;
	add.s32 	%r1715, %r1712, %r1714;
	ld.shared.u32 	%r1716, [%r12+1056];
	setp.gt.s32 	%p600, %r1716, 0;
	selp.u32 	%r1717, 1, 0, %p600;
	add.s32 	%r1718, %r1715, %r1717;
	mad.lo.s32 	%r1719, %r190, %r387, %r3;
	mul.wide.s32 	%rd389, %r1719, 4;
	add.s64 	%rd390, %rd1, %rd389;
	ld.global.nc.u32 	%r1720, [%rd390];
	setp.gt.s32 	%p601, %r1718, %r1720;
	@%p601 bra 	$L__BB0_502;
	mov.b32 	%r1721, 0;
	st.shared.u32 	[%r29], %r1721;
	bra.uni 	$L__BB0_505;
$L__BB0_502:
	mov.b32 	%r1722, 10;
	st.shared.u32 	[%r29], %r1722;
	atom.global.add.u32 	%r1723, [%rd6], 1;
	bra.uni 	$L__BB0_505;
$L__BB0_503:
	add.s32 	%r1724, %r195, 1;
	st.shared.u32 	[%r29], %r1724;
	bra.uni 	$L__BB0_505;
$L__BB0_504:
	setp.eq.s32 	%p602, %r195, 1;
	add.s32 	%r1725, %r195, -1;
	selp.b32 	%r1726, -30, %r1725, %p602;
	st.shared.u32 	[%r29], %r1726;
$L__BB0_505:
	setp.gt.s32 	%p603, %r196, 0;
	@%p603 bra 	$L__BB0_511;
	setp.lt.s32 	%p604, %r196, 0;
	@%p604 bra 	$L__BB0_510;
	ld.shared.u32 	%r1727, [%r28+-1048];
	setp.gt.s32 	%p605, %r1727, 0;
	selp.u32 	%r1728, 1, 0, %p605;
	ld.shared.u32 	%r1729, [%r28+-1044];
	setp.gt.s32 	%p606, %r1729, 0;
	selp.u32 	%r1730, 1, 0, %p606;
	add.s32 	%r1731, %r1730, %r1728;
	ld.shared.u32 	%r1732, [%r28+-1040];
	setp.gt.s32 	%p607, %r1732, 0;
	selp.u32 	%r1733, 1, 0, %p607;
	add.s32 	%r1734, %r1731, %r1733;
	ld.shared.u32 	%r1735, [%r28+-524];
	setp.gt.s32 	%p608, %r1735, 0;
	selp.u32 	%r1736, 1, 0, %p608;
	add.s32 	%r1737, %r1734, %r1736;
	ld.shared.u32 	%r1738, [%r28+-516];
	setp.gt.s32 	%p609, %r1738, 0;
	selp.u32 	%r1739, 1, 0, %p609;
	add.s32 	%r1740, %r1737, %r1739;
	ld.shared.u32 	%r1741, [%r28];
	setp.gt.s32 	%p610, %r1741, 0;
	selp.u32 	%r1742, 1, 0, %p610;
	add.s32 	%r1743, %r1740, %r1742;
	ld.shared.u32 	%r1744, [%r28+4];
	setp.gt.s32 	%p611, %r1744, 0;
	selp.u32 	%r1745, 1, 0, %p611;
	add.s32 	%r1746, %r1743, %r1745;
	ld.shared.u32 	%r1747, [%r28+8];
	setp.gt.s32 	%p612, %r1747, 0;
	selp.u32 	%r1748, 1, 0, %p612;
	add.s32 	%r1749, %r1746, %r1748;
	mad.lo.s32 	%r1750, %r190, %r387, %r10;
	mul.wide.s32 	%rd391, %r1750, 4;
	add.s64 	%rd392, %rd1, %rd391;
	ld.global.nc.u32 	%r1751, [%rd392];
	setp.gt.s32 	%p613, %r1749, %r1751;
	@%p613 bra 	$L__BB0_509;
	mov.b32 	%r1752, 0;
	st.shared.u32 	[%r30], %r1752;
	bra.uni 	$L__BB0_512;
$L__BB0_509:
	mov.b32 	%r1753, 10;
	st.shared.u32 	[%r30], %r1753;
	atom.global.add.u32 	%r1754, [%rd6], 1;
	bra.uni 	$L__BB0_512;
$L__BB0_510:
	add.s32 	%r1755, %r196, 1;
	st.shared.u32 	[%r30], %r1755;
	bra.uni 	$L__BB0_512;
$L__BB0_511:
	setp.eq.s32 	%p614, %r196, 1;
	add.s32 	%r1756, %r196, -1;
	selp.b32 	%r1757, -30, %r1756, %p614;
	st.shared.u32 	[%r30], %r1757;
$L__BB0_512:
	bar.sync 	0;
	not.pred 	%p615, %p15;
	@%p615 bra 	$L__BB0_514;
	ld.param.u64 	%rd837, [_Z7GPUiterPKiS0_PiiiS1__param_5];
	ld.shared.u32 	%r1758, [%r29];
	mad.lo.s32 	%r1759, %r190, %r387, %r3;
	cvta.to.global.u64 	%rd393, %rd837;
	mul.wide.s32 	%rd394, %r1759, 4;
	add.s64 	%rd395, %rd393, %rd394;
	st.global.u32 	[%rd395], %r1758;
	ld.shared.u32 	%r1760, [%r30];
	shl.b32 	%r1761, %r9, 2;
	cvt.u64.u32 	%rd396, %r1761;
	add.s64 	%rd397, %rd395, %rd396;
	st.global.u32 	[%rd397], %r1760;
$L__BB0_514:
	bar.sync 	0;
	ld.shared.u32 	%r1762, [%r12+524];
	st.shared.u32 	[%r12], %r1762;
	ld.shared.u32 	%r1763, [%r28+-524];
	st.shared.u32 	[%r28+-1048], %r1763;
	ld.shared.u32 	%r1764, [%r12+1048];
	st.shared.u32 	[%r12+524], %r1764;
	ld.shared.u32 	%r1765, [%r28];
	st.shared.u32 	[%r28+-524], %r1765;
	@%p84 bra 	$L__BB0_516;
	ld.shared.u32 	%r1766, [%r12+1036];
	st.shared.u32 	[%r12+512], %r1766;
	ld.shared.u32 	%r1767, [%r12+1560];
	st.shared.u32 	[%r12+1036], %r1767;
$L__BB0_516:
	@%p47 bra 	$L__BB0_520;
	setp.eq.s32 	%p618, %r3, 0;
	add.s32 	%r1769, %r36, 15;
	setp.ge.s32 	%p619, %r1769, %r26;
	mov.b32 	%r3348, 0;
	or.pred  	%p620, %p618, %p619;
	@%p620 bra 	$L__BB0_519;
	add.s32 	%r1770, %r36, 16;
	mul.lo.s32 	%r1771, %r1770, %r387;
	cvt.s64.s32 	%rd398, %r1771;
	cvt.s64.s32 	%rd399, %r3;
	add.s64 	%rd400, %rd399, %rd398;
	shl.b64 	%rd401, %rd400, 2;
	add.s64 	%rd402, %rd2, %rd401;
	ld.global.nc.u32 	%r3348, [%rd402+-4];
$L__BB0_519:
	st.shared.u32 	[_ZZ7GPUiterPKiS0_PiiiS1_E12neighborhood+1048], %r3348;
$L__BB0_520:
	add.s32 	%r1772, %r9, %r2;
	setp.ne.s32 	%p621, %r1772, %r27;
	@%p621 bra 	$L__BB0_526;
	setp.gt.u32 	%p622, %r5, 127;
	@%p622 bra 	$L__BB0_523;
	mov.b32 	%r1773, 0;
	st.shared.u32 	[%r11+1052], %r1773;
	bra.uni 	$L__BB0_526;
$L__BB0_523:
	setp.leu.f32 	%p623, %f4, %f3;
	add.s32 	%r1775, %r36, 15;
	setp.ge.s32 	%p624, %r1775, %r26;
	or.pred  	%p625, %p624, %p623;
	mov.b32 	%r3349, 0;
	@%p625 bra 	$L__BB0_525;
	add.s32 	%r1776, %r36, 16;
	mul.lo.s32 	%r1777, %r1776, %r387;
	cvt.s64.s32 	%rd403, %r1777;
	cvt.u64.u32 	%rd404, %r9;
	cvt.s64.s32 	%rd405, %r3;
	add.s64 	%rd406, %rd405, %rd404;
	add.s64 	%rd407, %rd406, %rd403;
	shl.b64 	%rd408, %rd407, 2;
	add.s64 	%rd409, %rd2, %rd408;
	ld.global.nc.u32 	%r3349, [%rd409+4];
$L__BB0_525:
	st.shared.u32 	[_ZZ7GPUiterPKiS0_PiiiS1_E12neighborhood+1564], %r3349;
$L__BB0_526:
	add.s32 	%r201, %r36, 15;
	setp.ge.s32 	%p626, %r201, %r26;
	mov.b32 	%r3350, 0;
	@%p626 bra 	$L__BB0_528;
	add.s32 	%r1779, %r36, 16;
	mad.lo.s32 	%r1780, %r1779, %r387, %r3;
	mul.wide.s32 	%rd410, %r1780, 4;
	add.s64 	%rd411, %rd2, %rd410;
	ld.global.nc.u32 	%r3350, [%rd411];
$L__BB0_528:
	st.shared.u32 	[%r12+1052], %r3350;
	mov.b32 	%r3351, 0;
	@%p626 bra 	$L__BB0_530;
	add.s32 	%r1782, %r36, 16;
	mad.lo.s32 	%r1783, %r1782, %r387, %r10;
	mul.wide.s32 	%rd412, %r1783, 4;
	add.s64 	%rd413, %rd2, %rd412;
	ld.global.nc.u32 	%r3351, [%rd413];
$L__BB0_530:
	st.shared.u32 	[%r28+4], %r3351;
	bar.sync 	0;
	max.s32 	%r1784, %r10, %r201;
	setp.lt.s32 	%p16, %r1784, %r387;
	setp.ge.s32 	%p628, %r1784, %r387;
	@%p628 bra 	$L__BB0_545;
	ld.shared.u32 	%r206, [%r12+528];
	ld.shared.u32 	%r207, [%r28+-520];
	setp.gt.s32 	%p629, %r206, 0;
	@%p629 bra 	$L__BB0_537;
	setp.lt.s32 	%p630, %r206, 0;
	@%p630 bra 	$L__BB0_536;
	ld.shared.u32 	%r1785, [%r12];
	setp.gt.s32 	%p631, %r1785, 0;
	selp.u32 	%r1786, 1, 0, %p631;
	ld.shared.u32 	%r1787, [%r12+4];
	setp.gt.s32 	%p632, %r1787, 0;
	selp.u32 	%r1788, 1, 0, %p632;
	add.s32 	%r1789, %r1788, %r1786;
	ld.shared.u32 	%r1790, [%r12+8];
	setp.gt.s32 	%p633, %r1790, 0;
	selp.u32 	%r1791, 1, 0, %p633;
	add.s32 	%r1792, %r1789, %r1791;
	ld.shared.u32 	%r1793, [%r12+524];
	setp.gt.s32 	%p634, %r1793, 0;
	selp.u32 	%r1794, 1, 0, %p634;
	add.s32 	%r1795, %r1792, %r1794;
	ld.shared.u32 	%r1796, [%r12+532];
	setp.gt.s32 	%p635, %r1796, 0;
	selp.u32 	%r1797, 1, 0, %p635;
	add.s32 	%r1798, %r1795, %r1797;
	ld.shared.u32 	%r1799, [%r12+1048];
	setp.gt.s32 	%p636, %r1799, 0;
	selp.u32 	%r1800, 1, 0, %p636;
	add.s32 	%r1801, %r1798, %r1800;
	ld.shared.u32 	%r1802, [%r12+1052];
	setp.gt.s32 	%p637, %r1802, 0;
	selp.u32 	%r1803, 1, 0, %p637;
	add.s32 	%r1804, %r1801, %r1803;
	ld.shared.u32 	%r1805, [%r12+1056];
	setp.gt.s32 	%p638, %r1805, 0;
	selp.u32 	%r1806, 1, 0, %p638;
	add.s32 	%r1807, %r1804, %r1806;
	mad.lo.s32 	%r1808, %r201, %r387, %r3;
	mul.wide.s32 	%rd414, %r1808, 4;
	add.s64 	%rd415, %rd1, %rd414;
	ld.global.nc.u32 	%r1809, [%rd415];
	setp.gt.s32 	%p639, %r1807, %r1809;
	@%p639 bra 	$L__BB0_535;
	mov.b32 	%r1810, 0;
	st.shared.u32 	[%r29], %r1810;
	bra.uni 	$L__BB0_538;
$L__BB0_535:
	mov.b32 	%r1811, 10;
	st.shared.u32 	[%r29], %r1811;
	atom.global.add.u32 	%r1812, [%rd6], 1;
	bra.uni 	$L__BB0_538;
$L__BB0_536:
	add.s32 	%r1813, %r206, 1;
	st.shared.u32 	[%r29], %r1813;
	bra.uni 	$L__BB0_538;
$L__BB0_537:
	setp.eq.s32 	%p640, %r206, 1;
	add.s32 	%r1814, %r206, -1;
	selp.b32 	%r1815, -30, %r1814, %p640;
	st.shared.u32 	[%r29], %r1815;
$L__BB0_538:
	setp.gt.s32 	%p641, %r207, 0;
	@%p641 bra 	$L__BB0_544;
	setp.lt.s32 	%p642, %r207, 0;
	@%p642 bra 	$L__BB0_543;
	ld.shared.u32 	%r1816, [%r28+-1048];
	setp.gt.s32 	%p643, %r1816, 0;
	selp.u32 	%r1817, 1, 0, %p643;
	ld.shared.u32 	%r1818, [%r28+-1044];
	setp.gt.s32 	%p644, %r1818, 0;
	selp.u32 	%r1819, 1, 0, %p644;
	add.s32 	%r1820, %r1819, %r1817;
	ld.shared.u32 	%r1821, [%r28+-1040];
	setp.gt.s32 	%p645, %r1821, 0;
	selp.u32 	%r1822, 1, 0, %p645;
	add.s32 	%r1823, %r1820, %r1822;
	ld.shared.u32 	%r1824, [%r28+-524];
	setp.gt.s32 	%p646, %r1824, 0;
	selp.u32 	%r1825, 1, 0, %p646;
	add.s32 	%r1826, %r1823, %r1825;
	ld.shared.u32 	%r1827, [%r28+-516];
	setp.gt.s32 	%p647, %r1827, 0;
	selp.u32 	%r1828, 1, 0, %p647;
	add.s32 	%r1829, %r1826, %r1828;
	ld.shared.u32 	%r1830, [%r28];
	setp.gt.s32 	%p648, %r1830, 0;
	selp.u32 	%r1831, 1, 0, %p648;
	add.s32 	%r1832, %r1829, %r1831;
	ld.shared.u32 	%r1833, [%r28+4];
	setp.gt.s32 	%p649, %r1833, 0;
	selp.u32 	%r1834, 1, 0, %p649;
	add.s32 	%r1835, %r1832, %r1834;
	ld.shared.u32 	%r1836, [%r28+8];
	setp.gt.s32 	%p650, %r1836, 0;
	selp.u32 	%r1837, 1, 0, %p650;
	add.s32 	%r1838, %r1835, %r1837;
	mad.lo.s32 	%r1839, %r201, %r387, %r10;
	mul.wide.s32 	%rd416, %r1839, 4;
	add.s64 	%rd417, %rd1, %rd416;
	ld.global.nc.u32 	%r1840, [%rd417];
	setp.gt.s32 	%p651, %r1838, %r1840;
	@%p651 bra 	$L__BB0_542;
	mov.b32 	%r1841, 0;
	st.shared.u32 	[%r30], %r1841;
	bra.uni 	$L__BB0_545;
$L__BB0_542:
	mov.b32 	%r1842, 10;
	st.shared.u32 	[%r30], %r1842;
	atom.global.add.u32 	%r1843, [%rd6], 1;
	bra.uni 	$L__BB0_545;
$L__BB0_543:
	add.s32 	%r1844, %r207, 1;
	st.shared.u32 	[%r30], %r1844;
	bra.uni 	$L__BB0_545;
$L__BB0_544:
	setp.eq.s32 	%p652, %r207, 1;
	add.s32 	%r1845, %r207, -1;
	selp.b32 	%r1846, -30, %r1845, %p652;
	st.shared.u32 	[%r30], %r1846;
$L__BB0_545:
	bar.sync 	0;
	not.pred 	%p653, %p16;
	@%p653 bra 	$L__BB0_547;
	ld.param.u64 	%rd838, [_Z7GPUiterPKiS0_PiiiS1__param_5];
	ld.shared.u32 	%r1847, [%r29];
	mad.lo.s32 	%r1848, %r201, %r387, %r3;
	cvta.to.global.u64 	%rd418, %rd838;
	mul.wide.s32 	%rd419, %r1848, 4;
	add.s64 	%rd420, %rd418, %rd419;
	st.global.u32 	[%rd420], %r1847;
	ld.shared.u32 	%r1849, [%r30];
	shl.b32 	%r1850, %r9, 2;
	cvt.u64.u32 	%rd421, %r1850;
	add.s64 	%rd422, %rd420, %rd421;
	st.global.u32 	[%rd422], %r1849;
$L__BB0_547:
	bar.sync 	0;
	ld.shared.u32 	%r1851, [%r12+524];
	st.shared.u32 	[%r12], %r1851;
	ld.shared.u32 	%r1852, [%r28+-524];
	st.shared.u32 	[%r28+-1048], %r1852;
	ld.shared.u32 	%r1853, [%r12+1048];
	st.shared.u32 	[%r12+524], %r1853;
	ld.shared.u32 	%r1854, [%r28];
	st.shared.u32 	[%r28+-524], %r1854;
	@%p84 bra 	$L__BB0_549;
	ld.shared.u32 	%r1855, [%r12+1036];
	st.shared.u32 	[%r12+512], %r1855;
	ld.shared.u32 	%r1856, [%r12+1560];
	st.shared.u32 	[%r12+1036], %r1856;
$L__BB0_549:
	@%p47 bra 	$L__BB0_553;
	setp.eq.s32 	%p656, %r3, 0;
	add.s32 	%r1858, %r36, 16;
	setp.ge.s32 	%p657, %r1858, %r26;
	mov.b32 	%r3352, 0;
	or.pred  	%p658, %p656, %p657;
	@%p658 bra 	$L__BB0_552;
	add.s32 	%r1859, %r36, 17;
	mul.lo.s32 	%r1860, %r1859, %r387;
	cvt.s64.s32 	%rd423, %r1860;
	cvt.s64.s32 	%rd424, %r3;
	add.s64 	%rd425, %rd424, %rd423;
	shl.b64 	%rd426, %rd425, 2;
	add.s64 	%rd427, %rd2, %rd426;
	ld.global.nc.u32 	%r3352, [%rd427+-4];
$L__BB0_552:
	st.shared.u32 	[_ZZ7GPUiterPKiS0_PiiiS1_E12neighborhood+1048], %r3352;
$L__BB0_553:
	add.s32 	%r1861, %r9, %r2;
	setp.ne.s32 	%p659, %r1861, %r27;
	@%p659 bra 	$L__BB0_559;
	setp.gt.u32 	%p660, %r5, 127;
	@%p660 bra 	$L__BB0_556;
	mov.b32 	%r1862, 0;
	st.shared.u32 	[%r11+1052], %r1862;
	bra.uni 	$L__BB0_559;
$L__BB0_556:
	setp.leu.f32 	%p661, %f4, %f3;
	add.s32 	%r1864, %r36, 16;
	setp.ge.s32 	%p662, %r1864, %r26;
	or.pred  	%p663, %p662, %p661;
	mov.b32 	%r3353, 0;
	@%p663 bra 	$L__BB0_558;
	add.s32 	%r1865, %r36, 17;
	mul.lo.s32 	%r1866, %r1865, %r387;
	cvt.s64.s32 	%rd428, %r1866;
	cvt.u64.u32 	%rd429, %r9;
	cvt.s64.s32 	%rd430, %r3;
	add.s64 	%rd431, %rd430, %rd429;
	add.s64 	%rd432, %rd431, %rd428;
	shl.b64 	%rd433, %rd432, 2;
	add.s64 	%rd434, %rd2, %rd433;
	ld.global.nc.u32 	%r3353, [%rd434+4];
$L__BB0_558:
	st.shared.u32 	[_ZZ7GPUiterPKiS0_PiiiS1_E12neighborhood+1564], %r3353;
$L__BB0_559:
	add.s32 	%r212, %r36, 16;
	setp.ge.s32 	%p664, %r212, %r26;
	mov.b32 	%r3354, 0;
	@%p664 bra 	$L__BB0_561;
	add.s32 	%r1868, %r36, 17;
	mad.lo.s32 	%r1869, %r1868, %r387, %r3;
	mul.wide.s32 	%rd435, %r1869, 4;
	add.s64 	%rd436, %rd2, %rd435;
	ld.global.nc.u32 	%r3354, [%rd436];
$L__BB0_561:
	st.shared.u32 	[%r12+1052], %r3354;
	mov.b32 	%r3355, 0;
	@%p664 bra 	$L__BB0_563;
	add.s32 	%r1871, %r36, 17;
	mad.lo.s32 	%r1872, %r1871, %r387, %r10;
	mul.wide.s32 	%rd437, %r1872, 4;
	add.s64 	%rd438, %rd2, %rd437;
	ld.global.nc.u32 	%r3355, [%rd438];
$L__BB0_563:
	st.shared.u32 	[%r28+4], %r3355;
	bar.sync 	0;
	max.s32 	%r1873, %r10, %r212;
	setp.lt.s32 	%p17, %r1873, %r387;
	setp.ge.s32 	%p666, %r1873, %r387;
	@%p666 bra 	$L__BB0_578;
	ld.shared.u32 	%r217, [%r12+528];
	ld.shared.u32 	%r218, [%r28+-520];
	setp.gt.s32 	%p667, %r217, 0;
	@%p667 bra 	$L__BB0_570;
	setp.lt.s32 	%p668, %r217, 0;
	@%p668 bra 	$L__BB0_569;
	ld.shared.u32 	%r1874, [%r12];
	setp.gt.s32 	%p669, %r1874, 0;
	selp.u32 	%r1875, 1, 0, %p669;
	ld.shared.u32 	%r1876, [%r12+4];
	setp.gt.s32 	%p670, %r1876, 0;
	selp.u32 	%r1877, 1, 0, %p670;
	add.s32 	%r1878, %r1877, %r1875;
	ld.shared.u32 	%r1879, [%r12+8];
	setp.gt.s32 	%p671, %r1879, 0;
	selp.u32 	%r1880, 1, 0, %p671;
	add.s32 	%r1881, %r1878, %r1880;
	ld.shared.u32 	%r1882, [%r12+524];
	setp.gt.s32 	%p672, %r1882, 0;
	selp.u32 	%r1883, 1, 0, %p672;
	add.s32 	%r1884, %r1881, %r1883;
	ld.shared.u32 	%r1885, [%r12+532];
	setp.gt.s32 	%p673, %r1885, 0;
	selp.u32 	%r1886, 1, 0, %p673;
	add.s32 	%r1887, %r1884, %r1886;
	ld.shared.u32 	%r1888, [%r12+1048];
	setp.gt.s32 	%p674, %r1888, 0;
	selp.u32 	%r1889, 1, 0, %p674;
	add.s32 	%r1890, %r1887, %r1889;
	ld.shared.u32 	%r1891, [%r12+1052];
	setp.gt.s32 	%p675, %r1891, 0;
	selp.u32 	%r1892, 1, 0, %p675;
	add.s32 	%r1893, %r1890, %r1892;
	ld.shared.u32 	%r1894, [%r12+1056];
	setp.gt.s32 	%p676, %r1894, 0;
	selp.u32 	%r1895, 1, 0, %p676;
	add.s32 	%r1896, %r1893, %r1895;
	mad.lo.s32 	%r1897, %r212, %r387, %r3;
	mul.wide.s32 	%rd439, %r1897, 4;
	add.s64 	%rd440, %rd1, %rd439;
	ld.global.nc.u32 	%r1898, [%rd440];
	setp.gt.s32 	%p677, %r1896, %r1898;
	@%p677 bra 	$L__BB0_568;
	mov.b32 	%r1899, 0;
	st.shared.u32 	[%r29], %r1899;
	bra.uni 	$L__BB0_571;
$L__BB0_568:
	mov.b32 	%r1900, 10;
	st.shared.u32 	[%r29], %r1900;
	atom.global.add.u32 	%r1901, [%rd6], 1;
	bra.uni 	$L__BB0_571;
$L__BB0_569:
	add.s32 	%r1902, %r217, 1;
	st.shared.u32 	[%r29], %r1902;
	bra.uni 	$L__BB0_571;
$L__BB0_570:
	setp.eq.s32 	%p678, %r217, 1;
	add.s32 	%r1903, %r217, -1;
	selp.b32 	%r1904, -30, %r1903, %p678;
	st.shared.u32 	[%r29], %r1904;
$L__BB0_571:
	setp.gt.s32 	%p679, %r218, 0;
	@%p679 bra 	$L__BB0_577;
	setp.lt.s32 	%p680, %r218, 0;
	@%p680 bra 	$L__BB0_576;
	ld.shared.u32 	%r1905, [%r28+-1048];
	setp.gt.s32 	%p681, %r1905, 0;
	selp.u32 	%r1906, 1, 0, %p681;
	ld.shared.u32 	%r1907, [%r28+-1044];
	setp.gt.s32 	%p682, %r1907, 0;
	selp.u32 	%r1908, 1, 0, %p682;
	add.s32 	%r1909, %r1908, %r1906;
	ld.shared.u32 	%r1910, [%r28+-1040];
	setp.gt.s32 	%p683, %r1910, 0;
	selp.u32 	%r1911, 1, 0, %p683;
	add.s32 	%r1912, %r1909, %r1911;
	ld.shared.u32 	%r1913, [%r28+-524];
	setp.gt.s32 	%p684, %r1913, 0;
	selp.u32 	%r1914, 1, 0, %p684;
	add.s32 	%r1915, %r1912, %r1914;
	ld.shared.u32 	%r1916, [%r28+-516];
	setp.gt.s32 	%p685, %r1916, 0;
	selp.u32 	%r1917, 1, 0, %p685;
	add.s32 	%r1918, %r1915, %r1917;
	ld.shared.u32 	%r1919, [%r28];
	setp.gt.s32 	%p686, %r1919, 0;
	selp.u32 	%r1920, 1, 0, %p686;
	add.s32 	%r1921, %r1918, %r1920;
	ld.shared.u32 	%r1922, [%r28+4];
	setp.gt.s32 	%p687, %r1922, 0;
	selp.u32 	%r1923, 1, 0, %p687;
	add.s32 	%r1924, %r1921, %r1923;
	ld.shared.u32 	%r1925, [%r28+8];
	setp.gt.s32 	%p688, %r1925, 0;
	selp.u32 	%r1926, 1, 0, %p688;
	add.s32 	%r1927, %r1924, %r1926;
	mad.lo.s32 	%r1928, %r212, %r387, %r10;
	mul.wide.s32 	%rd441, %r1928, 4;
	add.s64 	%rd442, %rd1, %rd441;
	ld.global.nc.u32 	%r1929, [%rd442];
	setp.gt.s32 	%p689, %r1927, %r1929;
	@%p689 bra 	$L__BB0_575;
	mov.b32 	%r1930, 0;
	st.shared.u32 	[%r30], %r1930;
	bra.uni 	$L__BB0_578;
$L__BB0_575:
	mov.b32 	%r1931, 10;
	st.shared.u32 	[%r30], %r1931;
	atom.global.add.u32 	%r1932, [%rd6], 1;
	bra.uni 	$L__BB0_578;
$L__BB0_576:
	add.s32 	%r1933, %r218, 1;
	st.shared.u32 	[%r30], %r1933;
	bra.uni 	$L__BB0_578;
$L__BB0_577:
	setp.eq.s32 	%p690, %r218, 1;
	add.s32 	%r1934, %r218, -1;
	selp.b32 	%r1935, -30, %r1934, %p690;
	st.shared.u32 	[%r30], %r1935;
$L__BB0_578:
	bar.sync 	0;
	not.pred 	%p691, %p17;
	@%p691 bra 	$L__BB0_580;
	ld.param.u64 	%rd839, [_Z7GPUiterPKiS0_PiiiS1__param_5];
	ld.shared.u32 	%r1936, [%r29];
	mad.lo.s32 	%r1937, %r212, %r387, %r3;
	cvta.to.global.u64 	%rd443, %rd839;
	mul.wide.s32 	%rd444, %r1937, 4;
	add.s64 	%rd445, %rd443, %rd444;
	st.global.u32 	[%rd445], %r1936;
	ld.shared.u32 	%r1938, [%r30];
	shl.b32 	%r1939, %r9, 2;
	cvt.u64.u32 	%rd446, %r1939;
	add.s64 	%rd447, %rd445, %rd446;
	st.global.u32 	[%rd447], %r1938;
$L__BB0_580:
	bar.sync 	0;
	ld.shared.u32 	%r1940, [%r12+524];
	st.shared.u32 	[%r12], %r1940;
	ld.shared.u32 	%r1941, [%r28+-524];
	st.shared.u32 	[%r28+-1048], %r1941;
	ld.shared.u32 	%r1942, [%r12+1048];
	st.shared.u32 	[%r12+524], %r1942;
	ld.shared.u32 	%r1943, [%r28];
	st.shared.u32 	[%r28+-524], %r1943;
	@%p84 bra 	$L__BB0_582;
	ld.shared.u32 	%r1944, [%r12+1036];
	st.shared.u32 	[%r12+512], %r1944;
	ld.shared.u32 	%r1945, [%r12+1560];
	st.shared.u32 	[%r12+1036], %r1945;
$L__BB0_582:
	@%p47 bra 	$L__BB0_586;
	setp.eq.s32 	%p694, %r3, 0;
	add.s32 	%r1947, %r36, 17;
	setp.ge.s32 	%p695, %r1947, %r26;
	mov.b32 	%r3356, 0;
	or.pred  	%p696, %p694, %p695;
	@%p696 bra 	$L__BB0_585;
	add.s32 	%r1948, %r36, 18;
	mul.lo.s32 	%r1949, %r1948, %r387;
	cvt.s64.s32 	%rd448, %r1949;
	cvt.s64.s32 	%rd449, %r3;
	add.s64 	%rd450, %rd449, %rd448;
	shl.b64 	%rd451, %rd450, 2;
	add.s64 	%rd452, %rd2, %rd451;
	ld.global.nc.u32 	%r3356, [%rd452+-4];
$L__BB0_585:
	st.shared.u32 	[_ZZ7GPUiterPKiS0_PiiiS1_E12neighborhood+1048], %r3356;
$L__BB0_586:
	add.s32 	%r1950, %r9, %r2;
	setp.ne.s32 	%p697, %r1950, %r27;
	@%p697 bra 	$L__BB0_592;
	setp.gt.u32 	%p698, %r5, 127;
	@%p698 bra 	$L__BB0_589;
	mov.b32 	%r1951, 0;
	st.shared.u32 	[%r11+1052], %r1951;
	bra.uni 	$L__BB0_592;
$L__BB0_589:
	setp.leu.f32 	%p699, %f4, %f3;
	add.s32 	%r1953, %r36, 17;
	setp.ge.s32 	%p700, %r1953, %r26;
	or.pred  	%p701, %p700, %p699;
	mov.b32 	%r3357, 0;
	@%p701 bra 	$L__BB0_591;
	add.s32 	%r1954, %r36, 18;
	mul.lo.s32 	%r1955, %r1954, %r387;
	cvt.s64.s32 	%rd453, %r1955;
	cvt.u64.u32 	%rd454, %r9;
	cvt.s64.s32 	%rd455, %r3;
	add.s64 	%rd456, %rd455, %rd454;
	add.s64 	%rd457, %rd456, %rd453;
	shl.b64 	%rd458, %rd457, 2;
	add.s64 	%rd459, %rd2, %rd458;
	ld.global.nc.u32 	%r3357, [%rd459+4];
$L__BB0_591:
	st.shared.u32 	[_ZZ7GPUiterPKiS0_PiiiS1_E12neighborhood+1564], %r3357;
$L__BB0_592:
	add.s32 	%r223, %r36, 17;
	setp.ge.s32 	%p702, %r223, %r26;
	mov.b32 	%r3358, 0;
	@%p702 bra 	$L__BB0_594;
	add.s32 	%r1957, %r36, 18;
	mad.lo.s32 	%r1958, %r1957, %r387, %r3;
	mul.wide.s32 	%rd460, %r1958, 4;
	add.s64 	%rd461, %rd2, %rd460;
	ld.global.nc.u32 	%r3358, [%rd461];
$L__BB0_594:
	st.shared.u32 	[%r12+1052], %r3358;
	mov.b32 	%r3359, 0;
	@%p702 bra 	$L__BB0_596;
	add.s32 	%r1960, %r36, 18;
	mad.lo.s32 	%r1961, %r1960, %r387, %r10;
	mul.wide.s32 	%rd462, %r1961, 4;
	add.s64 	%rd463, %rd2, %rd462;
	ld.global.nc.u32 	%r3359, [%rd463];
$L__BB0_596:
	st.shared.u32 	[%r28+4], %r3359;
	bar.sync 	0;
	max.s32 	%r1962, %r10, %r223;
	setp.lt.s32 	%p18, %r1962, %r387;
	setp.ge.s32 	%p704, %r1962, %r387;
	@%p704 bra 	$L__BB0_611;
	ld.shared.u32 	%r228, [%r12+528];
	ld.shared.u32 	%r229, [%r28+-520];
	setp.gt.s32 	%p705, %r228, 0;
	@%p705 bra 	$L__BB0_603;
	setp.lt.s32 	%p706, %r228, 0;
	@%p706 bra 	$L__BB0_602;
	ld.shared.u32 	%r1963, [%r12];
	setp.gt.s32 	%p707, %r1963, 0;
	selp.u32 	%r1964, 1, 0, %p707;
	ld.shared.u32 	%r1965, [%r12+4];
	setp.gt.s32 	%p708, %r1965, 0;
	selp.u32 	%r1966, 1, 0, %p708;
	add.s32 	%r1967, %r1966, %r1964;
	ld.shared.u32 	%r1968, [%r12+8];
	setp.gt.s32 	%p709, %r1968, 0;
	selp.u32 	%r1969, 1, 0, %p709;
	add.s32 	%r1970, %r1967, %r1969;
	ld.shared.u32 	%r1971, [%r12+524];
	setp.gt.s32 	%p710, %r1971, 0;
	selp.u32 	%r1972, 1, 0, %p710;
	add.s32 	%r1973, %r1970, %r1972;
	ld.shared.u32 	%r1974, [%r12+532];
	setp.gt.s32 	%p711, %r1974, 0;
	selp.u32 	%r1975, 1, 0, %p711;
	add.s32 	%r1976, %r1973, %r1975;
	ld.shared.u32 	%r1977, [%r12+1048];
	setp.gt.s32 	%p712, %r1977, 0;
	selp.u32 	%r1978, 1, 0, %p712;
	add.s32 	%r1979, %r1976, %r1978;
	ld.shared.u32 	%r1980, [%r12+1052];
	setp.gt.s32 	%p713, %r1980, 0;
	selp.u32 	%r1981, 1, 0, %p713;
	add.s32 	%r1982, %r1979, %r1981;
	ld.shared.u32 	%r1983, [%r12+1056];
	setp.gt.s32 	%p714, %r1983, 0;
	selp.u32 	%r1984, 1, 0, %p714;
	add.s32 	%r1985, %r1982, %r1984;
	mad.lo.s32 	%r1986, %r223, %r387, %r3;
	mul.wide.s32 	%rd464, %r1986, 4;
	add.s64 	%rd465, %rd1, %rd464;
	ld.global.nc.u32 	%r1987, [%rd465];
	setp.gt.s32 	%p715, %r1985, %r1987;
	@%p715 bra 	$L__BB0_601;
	mov.b32 	%r1988, 0;
	st.shared.u32 	[%r29], %r1988;
	bra.uni 	$L__BB0_604;
$L__BB0_601:
	mov.b32 	%r1989, 10;
	st.shared.u32 	[%r29], %r1989;
	atom.global.add.u32 	%r1990, [%rd6], 1;
	bra.uni 	$L__BB0_604;
$L__BB0_602:
	add.s32 	%r1991, %r228, 1;
	st.shared.u32 	[%r29], %r1991;
	bra.uni 	$L__BB0_604;
$L__BB0_603:
	setp.eq.s32 	%p716, %r228, 1;
	add.s32 	%r1992, %r228, -1;
	selp.b32 	%r1993, -30, %r1992, %p716;
	st.shared.u32 	[%r29], %r1993;
$L__BB0_604:
	setp.gt.s32 	%p717, %r229, 0;
	@%p717 bra 	$L__BB0_610;
	setp.lt.s32 	%p718, %r229, 0;
	@%p718 bra 	$L__BB0_609;
	ld.shared.u32 	%r1994, [%r28+-1048];
	setp.gt.s32 	%p719, %r1994, 0;
	selp.u32 	%r1995, 1, 0, %p719;
	ld.shared.u32 	%r1996, [%r28+-1044];
	setp.gt.s32 	%p720, %r1996, 0;
	selp.u32 	%r1997, 1, 0, %p720;
	add.s32 	%r1998, %r1997, %r1995;
	ld.shared.u32 	%r1999, [%r28+-1040];
	setp.gt.s32 	%p721, %r1999, 0;
	selp.u32 	%r2000, 1, 0, %p721;
	add.s32 	%r2001, %r1998, %r2000;
	ld.shared.u32 	%r2002, [%r28+-524];
	setp.gt.s32 	%p722, %r2002, 0;
	selp.u32 	%r2003, 1, 0, %p722;
	add.s32 	%r2004, %r2001, %r2003;
	ld.shared.u32 	%r2005, [%r28+-516];
	setp.gt.s32 	%p723, %r2005, 0;
	selp.u32 	%r2006, 1, 0, %p723;
	add.s32 	%r2007, %r2004, %r2006;
	ld.shared.u32 	%r2008, [%r28];
	setp.gt.s32 	%p724, %r2008, 0;
	selp.u32 	%r2009, 1, 0, %p724;
	add.s32 	%r2010, %r2007, %r2009;
	ld.shared.u32 	%r2011, [%r28+4];
	setp.gt.s32 	%p725, %r2011, 0;
	selp.u32 	%r2012, 1, 0, %p725;
	add.s32 	%r2013, %r2010, %r2012;
	ld.shared.u32 	%r2014, [%r28+8];
	setp.gt.s32 	%p726, %r2014, 0;
	selp.u32 	%r2015, 1, 0, %p726;
	add.s32 	%r2016, %r2013, %r2015;
	mad.lo.s32 	%r2017, %r223, %r387, %r10;
	mul.wide.s32 	%rd466, %r2017, 4;
	add.s64 	%rd467, %rd1, %rd466;
	ld.global.nc.u32 	%r2018, [%rd467];
	setp.gt.s32 	%p727, %r2016, %r2018;
	@%p727 bra 	$L__BB0_608;
	mov.b32 	%r2019, 0;
	st.shared.u32 	[%r30], %r2019;
	bra.uni 	$L__BB0_611;
$L__BB0_608:
	mov.b32 	%r2020, 10;
	st.shared.u32 	[%r30], %r2020;
	atom.global.add.u32 	%r2021, [%rd6], 1;
	bra.uni 	$L__BB0_611;
$L__BB0_609:
	add.s32 	%r2022, %r229, 1;
	st.shared.u32 	[%r30], %r2022;
	bra.uni 	$L__BB0_611;
$L__BB0_610:
	setp.eq.s32 	%p728, %r229, 1;
	add.s32 	%r2023, %r229, -1;
	selp.b32 	%r2024, -30, %r2023, %p728;
	st.shared.u32 	[%r30], %r2024;
$L__BB0_611:
	bar.sync 	0;
	not.pred 	%p729, %p18;
	@%p729 bra 	$L__BB0_613;
	ld.param.u64 	%rd840, [_Z7GPUiterPKiS0_PiiiS1__param_5];
	ld.shared.u32 	%r2025, [%r29];
	mad.lo.s32 	%r2026, %r223, %r387, %r3;
	cvta.to.global.u64 	%rd468, %rd840;
	mul.wide.s32 	%rd469, %r2026, 4;
	add.s64 	%rd470, %rd468, %rd469;
	st.global.u32 	[%rd470], %r2025;
	ld.shared.u32 	%r2027, [%r30];
	shl.b32 	%r2028, %r9, 2;
	cvt.u64.u32 	%rd471, %r2028;
	add.s64 	%rd472, %rd470, %rd471;
	st.global.u32 	[%rd472], %r2027;
$L__BB0_613:
	bar.sync 	0;
	ld.shared.u32 	%r2029, [%r12+524];
	st.shared.u32 	[%r12], %r2029;
	ld.shared.u32 	%r2030, [%r28+-524];
	st.shared.u32 	[%r28+-1048], %r2030;
	ld.shared.u32 	%r2031, [%r12+1048];
	st.shared.u32 	[%r12+524], %r2031;
	ld.shared.u32 	%r2032, [%r28];
	st.shared.u32 	[%r28+-524], %r2032;
	@%p84 bra 	$L__BB0_615;
	ld.shared.u32 	%r2033, [%r12+1036];
	st.shared.u32 	[%r12+512], %r2033;
	ld.shared.u32 	%r2034, [%r12+1560];
	st.shared.u32 	[%r12+1036], %r2034;
$L__BB0_615:
	@%p47 bra 	$L__BB0_619;
	setp.eq.s32 	%p732, %r3, 0;
	add.s32 	%r2036, %r36, 18;
	setp.ge.s32 	%p733, %r2036, %r26;
	mov.b32 	%r3360, 0;
	or.pred  	%p734, %p732, %p733;
	@%p734 bra 	$L__BB0_618;
	add.s32 	%r2037, %r36, 19;
	mul.lo.s32 	%r2038, %r2037, %r387;
	cvt.s64.s32 	%rd473, %r2038;
	cvt.s64.s32 	%rd474, %r3;
	add.s64 	%rd475, %rd474, %rd473;
	shl.b64 	%rd476, %rd475, 2;
	add.s64 	%rd477, %rd2, %rd476;
	ld.global.nc.u32 	%r3360, [%rd477+-4];
$L__BB0_618:
	st.shared.u32 	[_ZZ7GPUiterPKiS0_PiiiS1_E12neighborhood+1048], %r3360;
$L__BB0_619:
	add.s32 	%r2039, %r9, %r2;
	setp.ne.s32 	%p735, %r2039, %r27;
	@%p735 bra 	$L__BB0_625;
	setp.gt.u32 	%p736, %r5, 127;
	@%p736 bra 	$L__BB0_622;
	mov.b32 	%r2040, 0;
	st.shared.u32 	[%r11+1052], %r2040;
	bra.uni 	$L__BB0_625;
$L__BB0_622:
	setp.leu.f32 	%p737, %f4, %f3;
	add.s32 	%r2042, %r36, 18;
	setp.ge.s32 	%p738, %r2042, %r26;
	or.pred  	%p739, %p738, %p737;
	mov.b32 	%r3361, 0;
	@%p739 bra 	$L__BB0_624;
	add.s32 	%r2043, %r36, 19;
	mul.lo.s32 	%r2044, %r2043, %r387;
	cvt.s64.s32 	%rd478, %r2044;
	cvt.u64.u32 	%rd479, %r9;
	cvt.s64.s32 	%rd480, %r3;
	add.s64 	%rd481, %rd480, %rd479;
	add.s64 	%rd482, %rd481, %rd478;
	shl.b64 	%rd483, %rd482, 2;
	add.s64 	%rd484, %rd2, %rd483;
	ld.global.nc.u32 	%r3361, [%rd484+4];
$L__BB0_624:
	st.shared.u32 	[_ZZ7GPUiterPKiS0_PiiiS1_E12neighborhood+1564], %r3361;
$L__BB0_625:
	add.s32 	%r234, %r36, 18;
	setp.ge.s32 	%p740, %r234, %r26;
	mov.b32 	%r3362, 0;
	@%p740 bra 	$L__BB0_627;
	add.s32 	%r2046, %r36, 19;
	mad.lo.s32 	%r2047, %r2046, %r387, %r3;
	mul.wide.s32 	%rd485, %r2047, 4;
	add.s64 	%rd486, %rd2, %rd485;
	ld.global.nc.u32 	%r3362, [%rd486];
$L__BB0_627:
	st.shared.u32 	[%r12+1052], %r3362;
	mov.b32 	%r3363, 0;
	@%p740 bra 	$L__BB0_629;
	add.s32 	%r2049, %r36, 19;
	mad.lo.s32 	%r2050, %r2049, %r387, %r10;
	mul.wide.s32 	%rd487, %r2050, 4;
	add.s64 	%rd488, %rd2, %rd487;
	ld.global.nc.u32 	%r3363, [%rd488];
$L__BB0_629:
	st.shared.u32 	[%r28+4], %r3363;
	bar.sync 	0;
	max.s32 	%r2051, %r10, %r234;
	setp.lt.s32 	%p19, %r2051, %r387;
	setp.ge.s32 	%p742, %r2051, %r387;
	@%p742 bra 	$L__BB0_644;
	ld.shared.u32 	%r239, [%r12+528];
	ld.shared.u32 	%r240, [%r28+-520];
	setp.gt.s32 	%p743, %r239, 0;
	@%p743 bra 	$L__BB0_636;
	setp.lt.s32 	%p744, %r239, 0;
	@%p744 bra 	$L__BB0_635;
	ld.shared.u32 	%r2052, [%r12];
	setp.gt.s32 	%p745, %r2052, 0;
	selp.u32 	%r2053, 1, 0, %p745;
	ld.shared.u32 	%r2054, [%r12+4];
	setp.gt.s32 	%p746, %r2054, 0;
	selp.u32 	%r2055, 1, 0, %p746;
	add.s32 	%r2056, %r2055, %r2053;
	ld.shared.u32 	%r2057, [%r12+8];
	setp.gt.s32 	%p747, %r2057, 0;
	selp.u32 	%r2058, 1, 0, %p747;
	add.s32 	%r2059, %r2056, %r2058;
	ld.shared.u32 	%r2060, [%r12+524];
	setp.gt.s32 	%p748, %r2060, 0;
	selp.u32 	%r2061, 1, 0, %p748;
	add.s32 	%r2062, %r2059, %r2061;
	ld.shared.u32 	%r2063, [%r12+532];
	setp.gt.s32 	%p749, %r2063, 0;
	selp.u32 	%r2064, 1, 0, %p749;
	add.s32 	%r2065, %r2062, %r2064;
	ld.shared.u32 	%r2066, [%r12+1048];
	setp.gt.s32 	%p750, %r2066, 0;
	selp.u32 	%r2067, 1, 0, %p750;
	add.s32 	%r2068, %r2065, %r2067;
	ld.shared.u32 	%r2069, [%r12+1052];
	setp.gt.s32 	%p751, %r2069, 0;
	selp.u32 	%r2070, 1, 0, %p751;
	add.s32 	%r2071, %r2068, %r2070;
	ld.shared.u32 	%r2072, [%r12+1056];
	setp.gt.s32 	%p752, %r2072, 0;
	selp.u32 	%r2073, 1, 0, %p752;
	add.s32 	%r2074, %r2071, %r2073;
	mad.lo.s32 	%r2075, %r234, %r387, %r3;
	mul.wide.s32 	%rd489, %r2075, 4;
	add.s64 	%rd490, %rd1, %rd489;
	ld.global.nc.u32 	%r2076, [%rd490];
	setp.gt.s32 	%p753, %r2074, %r2076;
	@%p753 bra 	$L__BB0_634;
	mov.b32 	%r2077, 0;
	st.shared.u32 	[%r29], %r2077;
	bra.uni 	$L__BB0_637;
$L__BB0_634:
	mov.b32 	%r2078, 10;
	st.shared.u32 	[%r29], %r2078;
	atom.global.add.u32 	%r2079, [%rd6], 1;
	bra.uni 	$L__BB0_637;
$L__BB0_635:
	add.s32 	%r2080, %r239, 1;
	st.shared.u32 	[%r29], %r2080;
	bra.uni 	$L__BB0_637;
$L__BB0_636:
	setp.eq.s32 	%p754, %r239, 1;
	add.s32 	%r2081, %r239, -1;
	selp.b32 	%r2082, -30, %r2081, %p754;
	st.shared.u32 	[%r29], %r2082;
$L__BB0_637:
	setp.gt.s32 	%p755, %r240, 0;
	@%p755 bra 	$L__BB0_643;
	setp.lt.s32 	%p756, %r240, 0;
	@%p756 bra 	$L__BB0_642;
	ld.shared.u32 	%r2083, [%r28+-1048];
	setp.gt.s32 	%p757, %r2083, 0;
	selp.u32 	%r2084, 1, 0, %p757;
	ld.shared.u32 	%r2085, [%r28+-1044];
	setp.gt.s32 	%p758, %r2085, 0;
	selp.u32 	%r2086, 1, 0, %p758;
	add.s32 	%r2087, %r2086, %r2084;
	ld.shared.u32 	%r2088, [%r28+-1040];
	setp.gt.s32 	%p759, %r2088, 0;
	selp.u32 	%r2089, 1, 0, %p759;
	add.s32 	%r2090, %r2087, %r2089;
	ld.shared.u32 	%r2091, [%r28+-524];
	setp.gt.s32 	%p760, %r2091, 0;
	selp.u32 	%r2092, 1, 0, %p760;
	add.s32 	%r2093, %r2090, %r2092;
	ld.shared.u32 	%r2094, [%r28+-516];
	setp.gt.s32 	%p761, %r2094, 0;
	selp.u32 	%r2095, 1, 0, %p761;
	add.s32 	%r2096, %r2093, %r2095;
	ld.shared.u32 	%r2097, [%r28];
	setp.gt.s32 	%p762, %r2097, 0;
	selp.u32 	%r2098, 1, 0, %p762;
	add.s32 	%r2099, %r2096, %r2098;
	ld.shared.u32 	%r2100, [%r28+4];
	setp.gt.s32 	%p763, %r2100, 0;
	selp.u32 	%r2101, 1, 0, %p763;
	add.s32 	%r2102, %r2099, %r2101;
	ld.shared.u32 	%r2103, [%r28+8];
	setp.gt.s32 	%p764, %r2103, 0;
	selp.u32 	%r2104, 1, 0, %p764;
	add.s32 	%r2105, %r2102, %r2104;
	mad.lo.s32 	%r2106, %r234, %r387, %r10;
	mul.wide.s32 	%rd491, %r2106, 4;
	add.s64 	%rd492, %rd1, %rd491;
	ld.global.nc.u32 	%r2107, [%rd492];
	setp.gt.s32 	%p765, %r2105, %r2107;
	@%p765 bra 	$L__BB0_641;
	mov.b32 	%r2108, 0;
	st.shared.u32 	[%r30], %r2108;
	bra.uni 	$L__BB0_644;
$L__BB0_641:
	mov.b32 	%r2109, 10;
	st.shared.u32 	[%r30], %r2109;
	atom.global.add.u32 	%r2110, [%rd6], 1;
	bra.uni 	$L__BB0_644;
$L__BB0_642:
	add.s32 	%r2111, %r240, 1;
	st.shared.u32 	[%r30], %r2111;
	bra.uni 	$L__BB0_644;
$L__BB0_643:
	setp.eq.s32 	%p766, %r240, 1;
	add.s32 	%r2112, %r240, -1;
	selp.b32 	%r2113, -30, %r2112, %p766;
	st.shared.u32 	[%r30], %r2113;
$L__BB0_644:
	bar.sync 	0;
	not.pred 	%p767, %p19;
	@%p767 bra 	$L__BB0_646;
	ld.param.u64 	%rd841, [_Z7GPUiterPKiS0_PiiiS1__param_5];
	ld.shared.u32 	%r2114, [%r29];
	mad.lo.s32 	%r2115, %r234, %r387, %r3;
	cvta.to.global.u64 	%rd493, %rd841;
	mul.wide.s32 	%rd494, %r2115, 4;
	add.s64 	%rd495, %rd493, %rd494;
	st.global.u32 	[%rd495], %r2114;
	ld.shared.u32 	%r2116, [%r30];
	shl.b32 	%r2117, %r9, 2;
	cvt.u64.u32 	%rd496, %r2117;
	add.s64 	%rd497, %rd495, %rd496;
	st.global.u32 	[%rd497], %r2116;
$L__BB0_646:
	bar.sync 	0;
	ld.shared.u32 	%r2118, [%r12+524];
	st.shared.u32 	[%r12], %r2118;
	ld.shared.u32 	%r2119, [%r28+-524];
	st.shared.u32 	[%r28+-1048], %r2119;
	ld.shared.u32 	%r2120, [%r12+1048];
	st.shared.u32 	[%r12+524], %r2120;
	ld.shared.u32 	%r2121, [%r28];
	st.shared.u32 	[%r28+-524], %r2121;
	@%p84 bra 	$L__BB0_648;
	ld.shared.u32 	%r2122, [%r12+1036];
	st.shared.u32 	[%r12+512], %r2122;
	ld.shared.u32 	%r2123, [%r12+1560];
	st.shared.u32 	[%r12+1036], %r2123;
$L__BB0_648:
	@%p47 bra 	$L__BB0_652;
	setp.eq.s32 	%p770, %r3, 0;
	add.s32 	%r2125, %r36, 19;
	setp.ge.s32 	%p771, %r2125, %r26;
	mov.b32 	%r3364, 0;
	or.pred  	%p772, %p770, %p771;
	@%p772 bra 	$L__BB0_651;
	add.s32 	%r2126, %r36, 20;
	mul.lo.s32 	%r2127, %r2126, %r387;
	cvt.s64.s32 	%rd498, %r2127;
	cvt.s64.s32 	%rd499, %r3;
	add.s64 	%rd500, %rd499, %rd498;
	shl.b64 	%rd501, %rd500, 2;
	add.s64 	%rd502, %rd2, %rd501;
	ld.global.nc.u32 	%r3364, [%rd502+-4];
$L__BB0_651:
	st.shared.u32 	[_ZZ7GPUiterPKiS0_PiiiS1_E12neighborhood+1048], %r3364;
$L__BB0_652:
	add.s32 	%r2128, %r9, %r2;
	setp.ne.s32 	%p773, %r2128, %r27;
	@%p773 bra 	$L__BB0_658;
	setp.gt.u32 	%p774, %r5, 127;
	@%p774 bra 	$L__BB0_655;
	mov.b32 	%r2129, 0;
	st.shared.u32 	[%r11+1052], %r2129;
	bra.uni 	$L__BB0_658;
$L__BB0_655:
	setp.leu.f32 	%p775, %f4, %f3;
	add.s32 	%r2131, %r36, 19;
	setp.ge.s32 	%p776, %r2131, %r26;
	or.pred  	%p777, %p776, %p775;
	mov.b32 	%r3365, 0;
	@%p777 bra 	$L__BB0_657;
	add.s32 	%r2132, %r36, 20;
	mul.lo.s32 	%r2133, %r2132, %r387;
	cvt.s64.s32 	%rd503, %r2133;
	cvt.u64.u32 	%rd504, %r9;
	cvt.s64.s32 	%rd505, %r3;
	add.s64 	%rd506, %rd505, %rd504;
	add.s64 	%rd507, %rd506, %rd503;
	shl.b64 	%rd508, %rd507, 2;
	add.s64 	%rd509, %rd2, %rd508;
	ld.global.nc.u32 	%r3365, [%rd509+4];
$L__BB0_657:
	st.shared.u32 	[_ZZ7GPUiterPKiS0_PiiiS1_E12neighborhood+1564], %r3365;
$L__BB0_658:
	add.s32 	%r245, %r36, 19;
	setp.ge.s32 	%p778, %r245, %r26;
	mov.b32 	%r3366, 0;
	@%p778 bra 	$L__BB0_660;
	add.s32 	%r2135, %r36, 20;
	mad.lo.s32 	%r2136, %r2135, %r387, %r3;
	mul.wide.s32 	%rd510, %r2136, 4;
	add.s64 	%rd511, %rd2, %rd510;
	ld.global.nc.u32 	%r3366, [%rd511];
$L__BB0_660:
	st.shared.u32 	[%r12+1052], %r3366;
	mov.b32 	%r3367, 0;
	@%p778 bra 	$L__BB0_662;
	add.s32 	%r2138, %r36, 20;
	mad.lo.s32 	%r2139, %r2138, %r387, %r10;
	mul.wide.s32 	%rd512, %r2139, 4;
	add.s64 	%rd513, %rd2, %rd512;
	ld.global.nc.u32 	%r3367, [%rd513];
$L__BB0_662:
	st.shared.u32 	[%r28+4], %r3367;
	bar.sync 	0;
	max.s32 	%r2140, %r10, %r245;
	setp.lt.s32 	%p20, %r2140, %r387;
	setp.ge.s32 	%p780, %r2140, %r387;
	@%p780 bra 	$L__BB0_677;
	ld.shared.u32 	%r250, [%r12+528];
	ld.shared.u32 	%r251, [%r28+-520];
	setp.gt.s32 	%p781, %r250, 0;
	@%p781 bra 	$L__BB0_669;
	setp.lt.s32 	%p782, %r250, 0;
	@%p782 bra 	$L__BB0_668;
	ld.shared.u32 	%r2141, [%r12];
	setp.gt.s32 	%p783, %r2141, 0;
	selp.u32 	%r2142, 1, 0, %p783;
	ld.shared.u32 	%r2143, [%r12+4];
	setp.gt.s32 	%p784, %r2143, 0;
	selp.u32 	%r2144, 1, 0, %p784;
	add.s32 	%r2145, %r2144, %r2142;
	ld.shared.u32 	%r2146, [%r12+8];
	setp.gt.s32 	%p785, %r2146, 0;
	selp.u32 	%r2147, 1, 0, %p785;
	add.s32 	%r2148, %r2145, %r2147;
	ld.shared.u32 	%r2149, [%r12+524];
	setp.gt.s32 	%p786, %r2149, 0;
	selp.u32 	%r2150, 1, 0, %p786;
	add.s32 	%r2151, %r2148, %r2150;
	ld.shared.u32 	%r2152, [%r12+532];
	setp.gt.s32 	%p787, %r2152, 0;
	selp.u32 	%r2153, 1, 0, %p787;
	add.s32 	%r2154, %r2151, %r2153;
	ld.shared.u32 	%r2155, [%r12+1048];
	setp.gt.s32 	%p788, %r2155, 0;
	selp.u32 	%r2156, 1, 0, %p788;
	add.s32 	%r2157, %r2154, %r2156;
	ld.shared.u32 	%r2158, [%r12+1052];
	setp.gt.s32 	%p789, %r2158, 0;
	selp.u32 	%r2159, 1, 0, %p789;
	add.s32 	%r2160, %r2157, %r2159;
	ld.shared.u32 	%r2161, [%r12+1056];
	setp.gt.s32 	%p790, %r2161, 0;
	selp.u32 	%r2162, 1, 0, %p790;
	add.s32 	%r2163, %r2160, %r2162;
	mad.lo.s32 	%r2164, %r245, %r387, %r3;
	mul.wide.s32 	%rd514, %r2164, 4;
	add.s64 	%rd515, %rd1, %rd514;
	ld.global.nc.u32 	%r2165, [%rd515];
	setp.gt.s32 	%p791, %r2163, %r2165;
	@%p791 bra 	$L__BB0_667;
	mov.b32 	%r2166, 0;
	st.shared.u32 	[%r29], %r2166;
	bra.uni 	$L__BB0_670;
$L__BB0_667:
	mov.b32 	%r2167, 10;
	st.shared.u32 	[%r29], %r2167;
	atom.global.add.u32 	%r2168, [%rd6], 1;
	bra.uni 	$L__BB0_670;
$L__BB0_668:
	add.s32 	%r2169, %r250, 1;
	st.shared.u32 	[%r29], %r2169;
	bra.uni 	$L__BB0_670;
$L__BB0_669:
	setp.eq.s32 	%p792, %r250, 1;
	add.s32 	%r2170, %r250, -1;
	selp.b32 	%r2171, -30, %r2170, %p792;
	st.shared.u32 	[%r29], %r2171;
$L__BB0_670:
	setp.gt.s32 	%p793, %r251, 0;
	@%p793 bra 	$L__BB0_676;
	setp.lt.s32 	%p794, %r251, 0;
	@%p794 bra 	$L__BB0_675;
	ld.shared.u32 	%r2172, [%r28+-1048];
	setp.gt.s32 	%p795, %r2172, 0;
	selp.u32 	%r2173, 1, 0, %p795;
	ld.shared.u32 	%r2174, [%r28+-1044];
	setp.gt.s32 	%p796, %r2174, 0;
	selp.u32 	%r2175, 1, 0, %p796;
	add.s32 	%r2176, %r2175, %r2173;
	ld.shared.u32 	%r2177, [%r28+-1040];
	setp.gt.s32 	%p797, %r2177, 0;
	selp.u32 	%r2178, 1, 0, %p797;
	add.s32 	%r2179, %r2176, %r2178;
	ld.shared.u32 	%r2180, [%r28+-524];
	setp.gt.s32 	%p798, %r2180, 0;
	selp.u32 	%r2181, 1, 0, %p798;
	add.s32 	%r2182, %r2179, %r2181;
	ld.shared.u32 	%r2183, [%r28+-516];
	setp.gt.s32 	%p799, %r2183, 0;
	selp.u32 	%r2184, 1, 0, %p799;
	add.s32 	%r2185, %r2182, %r2184;
	ld.shared.u32 	%r2186, [%r28];
	setp.gt.s32 	%p800, %r2186, 0;
	selp.u32 	%r2187, 1, 0, %p800;
	add.s32 	%r2188, %r2185, %r2187;
	ld.shared.u32 	%r2189, [%r28+4];
	setp.gt.s32 	%p801, %r2189, 0;
	selp.u32 	%r2190, 1, 0, %p801;
	add.s32 	%r2191, %r2188, %r2190;
	ld.shared.u32 	%r2192, [%r28+8];
	setp.gt.s32 	%p802, %r2192, 0;
	selp.u32 	%r2193, 1, 0, %p802;
	add.s32 	%r2194, %r2191, %r2193;
	mad.lo.s32 	%r2195, %r245, %r387, %r10;
	mul.wide.s32 	%rd516, %r2195, 4;
	add.s64 	%rd517, %rd1, %rd516;
	ld.global.nc.u32 	%r2196, [%rd517];
	setp.gt.s32 	%p803, %r2194, %r2196;
	@%p803 bra 	$L__BB0_674;
	mov.b32 	%r2197, 0;
	st.shared.u32 	[%r30], %r2197;
	bra.uni 	$L__BB0_677;
$L__BB0_674:
	mov.b32 	%r2198, 10;
	st.shared.u32 	[%r30], %r2198;
	atom.global.add.u32 	%r2199, [%rd6], 1;
	bra.uni 	$L__BB0_677;
$L__BB0_675:
	add.s32 	%r2200, %r251, 1;
	st.shared.u32 	[%r30], %r2200;
	bra.uni 	$L__BB0_677;
$L__BB0_676:
	setp.eq.s32 	%p804, %r251, 1;
	add.s32 	%r2201, %r251, -1;
	selp.b32 	%r2202, -30, %r2201, %p804;
	st.shared.u32 	[%r30], %r2202;
$L__BB0_677:
	bar.sync 	0;
	not.pred 	%p805, %p20;
	@%p805 bra 	$L__BB0_679;
	ld.param.u64 	%rd842, [_Z7GPUiterPKiS0_PiiiS1__param_5];
	ld.shared.u32 	%r2203, [%r29];
	mad.lo.s32 	%r2204, %r245, %r387, %r3;
	cvta.to.global.u64 	%rd518, %rd842;
	mul.wide.s32 	%rd519, %r2204, 4;
	add.s64 	%rd520, %rd518, %rd519;
	st.global.u32 	[%rd520], %r2203;
	ld.shared.u32 	%r2205, [%r30];
	shl.b32 	%r2206, %r9, 2;
	cvt.u64.u32 	%rd521, %r2206;
	add.s64 	%rd522, %rd520, %rd521;
	st.global.u32 	[%rd522], %r2205;
$L__BB0_679:
	bar.sync 	0;
	ld.shared.u32 	%r2207, [%r12+524];
	st.shared.u32 	[%r12], %r2207;
	ld.shared.u32 	%r2208, [%r28+-524];
	st.shared.u32 	[%r28+-1048], %r2208;
	ld.shared.u32 	%r2209, [%r12+1048];
	st.shared.u32 	[%r12+524], %r2209;
	ld.shared.u32 	%r2210, [%r28];
	st.shared.u32 	[%r28+-524], %r2210;
	@%p84 bra 	$L__BB0_681;
	ld.shared.u32 	%r2211, [%r12+1036];
	st.shared.u32 	[%r12+512], %r2211;
	ld.shared.u32 	%r2212, [%r12+1560];
	st.shared.u32 	[%r12+1036], %r2212;
$L__BB0_681:
	@%p47 bra 	$L__BB0_685;
	setp.eq.s32 	%p808, %r3, 0;
	add.s32 	%r2214, %r36, 20;
	setp.ge.s32 	%p809, %r2214, %r26;
	mov.b32 	%r3368, 0;
	or.pred  	%p810, %p808, %p809;
	@%p810 bra 	$L__BB0_684;
	add.s32 	%r2215, %r36, 21;
	mul.lo.s32 	%r2216, %r2215, %r387;
	cvt.s64.s32 	%rd523, %r2216;
	cvt.s64.s32 	%rd524, %r3;
	add.s64 	%rd525, %rd524, %rd523;
	shl.b64 	%rd526, %rd525, 2;
	add.s64 	%rd527, %rd2, %rd526;
	ld.global.nc.u32 	%r3368, [%rd527+-4];
$L__BB0_684:
	st.shared.u32 	[_ZZ7GPUiterPKiS0_PiiiS1_E12neighborhood+1048], %r3368;
$L__BB0_685:
	add.s32 	%r2217, %r9, %r2;
	setp.ne.s32 	%p811, %r2217, %r27;
	@%p811 bra 	$L__BB0_691;
	setp.gt.u32 	%p812, %r5, 127;
	@%p812 bra 	$L__BB0_688;
	mov.b32 	%r2218, 0;
	st.shared.u32 	[%r11+1052], %r2218;
	bra.uni 	$L__BB0_691;
$L__BB0_688:
	setp.leu.f32 	%p813, %f4, %f3;
	add.s32 	%r2220, %r36, 20;
	setp.ge.s32 	%p814, %r2220, %r26;
	or.pred  	%p815, %p814, %p813;
	mov.b32 	%r3369, 0;
	@%p815 bra 	$L__BB0_690;
	add.s32 	%r2221, %r36, 21;
	mul.lo.s32 	%r2222, %r2221, %r387;
	cvt.s64.s32 	%rd528, %r2222;
	cvt.u64.u32 	%rd529, %r9;
	cvt.s64.s32 	%rd530, %r3;
	add.s64 	%rd531, %rd530, %rd529;
	add.s64 	%rd532, %rd531, %rd528;
	shl.b64 	%rd533, %rd532, 2;
	add.s64 	%rd534, %rd2, %rd533;
	ld.global.nc.u32 	%r3369, [%rd534+4];
$L__BB0_690:
	st.shared.u32 	[_ZZ7GPUiterPKiS0_PiiiS1_E12neighborhood+1564], %r3369;
$L__BB0_691:
	add.s32 	%r256, %r36, 20;
	setp.ge.s32 	%p816, %r256, %r26;
	mov.b32 	%r3370, 0;
	@%p816 bra 	$L__BB0_693;
	add.s32 	%r2224, %r36, 21;
	mad.lo.s32 	%r2225, %r2224, %r387, %r3;
	mul.wide.s32 	%rd535, %r2225, 4;
	add.s64 	%rd536, %rd2, %rd535;
	ld.global.nc.u32 	%r3370, [%rd536];
$L__BB0_693:
	st.shared.u32 	[%r12+1052], %r3370;
	mov.b32 	%r3371, 0;
	@%p816 bra 	$L__BB0_695;
	add.s32 	%r2227, %r36, 21;
	mad.lo.s32 	%r2228, %r2227, %r387, %r10;
	mul.wide.s32 	%rd537, %r2228, 4;
	add.s64 	%rd538, %rd2, %rd537;
	ld.global.nc.u32 	%r3371, [%rd538];
$L__BB0_695:
	st.shared.u32 	[%r28+4], %r3371;
	bar.sync 	0;
	max.s32 	%r2229, %r10, %r256;
	setp.lt.s32 	%p21, %r2229, %r387;
	setp.ge.s32 	%p818, %r2229, %r387;
	@%p818 bra 	$L__BB0_710;
	ld.shared.u32 	%r261, [%r12+528];
	ld.shared.u32 	%r262, [%r28+-520];
	setp.gt.s32 	%p819, %r261, 0;
	@%p819 bra 	$L__BB0_702;
	setp.lt.s32 	%p820, %r261, 0;
	@%p820 bra 	$L__BB0_701;
	ld.shared.u32 	%r2230, [%r12];
	setp.gt.s32 	%p821, %r2230, 0;
	selp.u32 	%r2231, 1, 0, %p821;
	ld.shared.u32 	%r2232, [%r12+4];
	setp.gt.s32 	%p822, %r2232, 0;
	selp.u32 	%r2233, 1, 0, %p822;
	add.s32 	%r2234, %r2233, %r2231;
	ld.shared.u32 	%r2235, [%r12+8];
	setp.gt.s32 	%p823, %r2235, 0;
	selp.u32 	%r2236, 1, 0, %p823;
	add.s32 	%r2237, %r2234, %r2236;
	ld.shared.u32 	%r2238, [%r12+524];
	setp.gt.s32 	%p824, %r2238, 0;
	selp.u32 	%r2239, 1, 0, %p824;
	add.s32 	%r2240, %r2237, %r2239;
	ld.shared.u32 	%r2241, [%r12+532];
	setp.gt.s32 	%p825, %r2241, 0;
	selp.u32 	%r2242, 1, 0, %p825;
	add.s32 	%r2243, %r2240, %r2242;
	ld.shared.u32 	%r2244, [%r12+1048];
	setp.gt.s32 	%p826, %r2244, 0;
	selp.u32 	%r2245, 1, 0, %p826;
	add.s32 	%r2246, %r2243, %r2245;
	ld.shared.u32 	%r2247, [%r12+1052];
	setp.gt.s32 	%p827, %r2247, 0;
	selp.u32 	%r2248, 1, 0, %p827;
	add.s32 	%r2249, %r2246, %r2248;
	ld.shared.u32 	%r2250, [%r12+1056];
	setp.gt.s32 	%p828, %r2250, 0;
	selp.u32 	%r2251, 1, 0, %p828;
	add.s32 	%r2252, %r2249, %r2251;
	mad.lo.s32 	%r2253, %r256, %r387, %r3;
	mul.wide.s32 	%rd539, %r2253, 4;
	add.s64 	%rd540, %rd1, %rd539;
	ld.global.nc.u32 	%r2254, [%rd540];
	setp.gt.s32 	%p829, %r2252, %r2254;
	@%p829 bra 	$L__BB0_700;
	mov.b32 	%r2255, 0;
	st.shared.u32 	[%r29], %r2255;
	bra.uni 	$L__BB0_703;
$L__BB0_700:
	mov.b32 	%r2256, 10;
	st.shared.u32 	[%r29], %r2256;
	atom.global.add.u32 	%r2257, [%rd6], 1;
	bra.uni 	$L__BB0_703;
$L__BB0_701:
	add.s32 	%r2258, %r261, 1;
	st.shared.u32 	[%r29], %r2258;
	bra.uni 	$L__BB0_703;
$L__BB0_702:
	setp.eq.s32 	%p830, %r261, 1;
	add.s32 	%r2259, %r261, -1;
	selp.b32 	%r2260, -30, %r2259, %p830;
	st.shared.u32 	[%r29], %r2260;
$L__BB0_703:
	setp.gt.s32 	%p831, %r262, 0;
	@%p831 bra 	$L__BB0_709;
	setp.lt.s32 	%p832, %r262, 0;
	@%p832 bra 	$L__BB0_708;
	ld.shared.u32 	%r2261, [%r28+-1048];
	setp.gt.s32 	%p833, %r2261, 0;
	selp.u32 	%r2262, 1, 0, %p833;
	ld.shared.u32 	%r2263, [%r28+-1044];
	setp.gt.s32 	%p834, %r2263, 0;
	selp.u32 	%r2264, 1, 0, %p834;
	add.s32 	%r2265, %r2264, %r2262;
	ld.shared.u32 	%r2266, [%r28+-1040];
	setp.gt.s32 	%p835, %r2266, 0;
	selp.u32 	%r2267, 1, 0, %p835;
	add.s32 	%r2268, %r2265, %r2267;
	ld.shared.u32 	%r2269, [%r28+-524];
	setp.gt.s32 	%p836, %r2269, 0;
	selp.u32 	%r2270, 1, 0, %p836;
	add.s32 	%r2271, %r2268, %r2270;
	ld.shared.u32 	%r2272, [%r28+-516];
	setp.gt.s32 	%p837, %r2272, 0;
	selp.u32 	%r2273, 1, 0, %p837;
	add.s32 	%r2274, %r2271, %r2273;
	ld.shared.u32 	%r2275, [%r28];
	setp.gt.s32 	%p838, %r2275, 0;
	selp.u32 	%r2276, 1, 0, %p838;
	add.s32 	%r2277, %r2274, %r2276;
	ld.shared.u32 	%r2278, [%r28+4];
	setp.gt.s32 	%p839, %r2278, 0;
	selp.u32 	%r2279, 1, 0, %p839;
	add.s32 	%r2280, %r2277, %r2279;
	ld.shared.u32 	%r2281, [%r28+8];
	setp.gt.s32 	%p840, %r2281, 0;
	selp.u32 	%r2282, 1, 0, %p840;
	add.s32 	%r2283, %r2280, %r2282;
	mad.lo.s32 	%r2284, %r256, %r387, %r10;
	mul.wide.s32 	%rd541, %r2284, 4;
	add.s64 	%rd542, %rd1, %rd541;
	ld.global.nc.u32 	%r2285, [%rd542];
	setp.gt.s32 	%p841, %r2283, %r2285;
	@%p841 bra 	$L__BB0_707;
	mov.b32 	%r2286, 0;
	st.shared.u32 	[%r30], %r2286;
	bra.uni 	$L__BB0_710;
$L__BB0_707:
	mov.b32 	%r2287, 10;
	st.shared.u32 	[%r30], %r2287;
	atom.global.add.u32 	%r2288, [%rd6], 1;
	bra.uni 	$L__BB0_710;
$L__BB0_708:
	add.s32 	%r2289, %r262, 1;
	st.shared.u32 	[%r30], %r2289;
	bra.uni 	$L__BB0_710;
$L__BB0_709:
	setp.eq.s32 	%p842, %r262, 1;
	add.s32 	%r2290, %r262, -1;
	selp.b32 	%r2291, -30, %r2290, %p842;
	st.shared.u32 	[%r30], %r2291;
$L__BB0_710:
	bar.sync 	0;
	not.pred 	%p843, %p21;
	@%p843 bra 	$L__BB0_712;
	ld.param.u64 	%rd843, [_Z7GPUiterPKiS0_PiiiS1__param_5];
	ld.shared.u32 	%r2292, [%r29];
	mad.lo.s32 	%r2293, %r256, %r387, %r3;
	cvta.to.global.u64 	%rd543, %rd843;
	mul.wide.s32 	%rd544, %r2293, 4;
	add.s64 	%rd545, %rd543, %rd544;
	st.global.u32 	[%rd545], %r2292;
	ld.shared.u32 	%r2294, [%r30];
	shl.b32 	%r2295, %r9, 2;
	cvt.u64.u32 	%rd546, %r2295;
	add.s64 	%rd547, %rd545, %rd546;
	st.global.u32 	[%rd547], %r2294;
$L__BB0_712:
	bar.sync 	0;
	ld.shared.u32 	%r2296, [%r12+524];
	st.shared.u32 	[%r12], %r2296;
	ld.shared.u32 	%r2297, [%r28+-524];
	st.shared.u32 	[%r28+-1048], %r2297;
	ld.shared.u32 	%r2298, [%r12+1048];
	st.shared.u32 	[%r12+524], %r2298;
	ld.shared.u32 	%r2299, [%r28];
	st.shared.u32 	[%r28+-524], %r2299;
	@%p84 bra 	$L__BB0_714;
	ld.shared.u32 	%r2300, [%r12+1036];
	st.shared.u32 	[%r12+512], %r2300;
	ld.shared.u32 	%r2301, [%r12+1560];
	st.shared.u32 	[%r12+1036], %r2301;
$L__BB0_714:
	@%p47 bra 	$L__BB0_718;
	setp.eq.s32 	%p846, %r3, 0;
	add.s32 	%r2303, %r36, 21;
	setp.ge.s32 	%p847, %r2303, %r26;
	mov.b32 	%r3372, 0;
	or.pred  	%p848, %p846, %p847;
	@%p848 bra 	$L__BB0_717;
	add.s32 	%r2304, %r36, 22;
	mul.lo.s32 	%r2305, %r2304, %r387;
	cvt.s64.s32 	%rd548, %r2305;
	cvt.s64.s32 	%rd549, %r3;
	add.s64 	%rd550, %rd549, %rd548;
	shl.b64 	%rd551, %rd550, 2;
	add.s64 	%rd552, %rd2, %rd551;
	ld.global.nc.u32 	%r3372, [%rd552+-4];
$L__BB0_717:
	st.shared.u32 	[_ZZ7GPUiterPKiS0_PiiiS1_E12neighborhood+1048], %r3372;
$L__BB0_718:
	add.s32 	%r2306, %r9, %r2;
	setp.ne.s32 	%p849, %r2306, %r27;
	@%p849 bra 	$L__BB0_724;
	setp.gt.u32 	%p850, %r5, 127;
	@%p850 bra 	$L__BB0_721;
	mov.b32 	%r2307, 0;
	st.shared.u32 	[%r11+1052], %r2307;
	bra.uni 	$L__BB0_724;
$L__BB0_721:
	setp.leu.f32 	%p851, %f4, %f3;
	add.s32 	%r2309, %r36, 21;
	setp.ge.s32 	%p852, %r2309, %r26;
	or.pred  	%p853, %p852, %p851;
	mov.b32 	%r3373, 0;
	@%p853 bra 	$L__BB0_723;
	add.s32 	%r2310, %r36, 22;
	mul.lo.s32 	%r2311, %r2310, %r387;
	cvt.s64.s32 	%rd553, %r2311;
	cvt.u64.u32 	%rd554, %r9;
	cvt.s64.s32 	%rd555, %r3;
	add.s64 	%rd556, %rd555, %rd554;
	add.s64 	%rd557, %rd556, %rd553;
	shl.b64 	%rd558, %rd557, 2;
	add.s64 	%rd559, %rd2, %rd558;
	ld.global.nc.u32 	%r3373, [%rd559+4];
$L__BB0_723:
	st.shared.u32 	[_ZZ7GPUiterPKiS0_PiiiS1_E12neighborhood+1564], %r3373;
$L__BB0_724:
	add.s32 	%r267, %r36, 21;
	setp.ge.s32 	%p854, %r267, %r26;
	mov.b32 	%r3374, 0;
	@%p854 bra 	$L__BB0_726;
	add.s32 	%r2313, %r36, 22;
	mad.lo.s32 	%r2314, %r2313, %r387, %r3;
	mul.wide.s32 	%rd560, %r2314, 4;
	add.s64 	%rd561, %rd2, %rd560;
	ld.global.nc.u32 	%r3374, [%rd561];
$L__BB0_726:
	st.shared.u32 	[%r12+1052], %r3374;
	mov.b32 	%r3375, 0;
	@%p854 bra 	$L__BB0_728;
	add.s32 	%r2316, %r36, 22;
	mad.lo.s32 	%r2317, %r2316, %r387, %r10;
	mul.wide.s32 	%rd562, %r2317, 4;
	add.s64 	%rd563, %rd2, %rd562;
	ld.global.nc.u32 	%r3375, [%rd563];
$L__BB0_728:
	st.shared.u32 	[%r28+4], %r3375;
	bar.sync 	0;
	max.s32 	%r2318, %r10, %r267;
	setp.lt.s32 	%p22, %r2318, %r387;
	setp.ge.s32 	%p856, %r2318, %r387;
	@%p856 bra 	$L__BB0_743;
	ld.shared.u32 	%r272, [%r12+528];
	ld.shared.u32 	%r273, [%r28+-520];
	setp.gt.s32 	%p857, %r272, 0;
	@%p857 bra 	$L__BB0_735;
	setp.lt.s32 	%p858, %r272, 0;
	@%p858 bra 	$L__BB0_734;
	ld.shared.u32 	%r2319, [%r12];
	setp.gt.s32 	%p859, %r2319, 0;
	selp.u32 	%r2320, 1, 0, %p859;
	ld.shared.u32 	%r2321, [%r12+4];
	setp.gt.s32 	%p860, %r2321, 0;
	selp.u32 	%r2322, 1, 0, %p860;
	add.s32 	%r2323, %r2322, %r2320;
	ld.shared.u32 	%r2324, [%r12+8];
	setp.gt.s32 	%p861, %r2324, 0;
	selp.u32 	%r2325, 1, 0, %p861;
	add.s32 	%r2326, %r2323, %r2325;
	ld.shared.u32 	%r2327, [%r12+524];
	setp.gt.s32 	%p862, %r2327, 0;
	selp.u32 	%r2328, 1, 0, %p862;
	add.s32 	%r2329, %r2326, %r2328;
	ld.shared.u32 	%r2330, [%r12+532];
	setp.gt.s32 	%p863, %r2330, 0;
	selp.u32 	%r2331, 1, 0, %p863;
	add.s32 	%r2332, %r2329, %r2331;
	ld.shared.u32 	%r2333, [%r12+1048];
	setp.gt.s32 	%p864, %r2333, 0;
	selp.u32 	%r2334, 1, 0, %p864;
	add.s32 	%r2335, %r2332, %r2334;
	ld.shared.u32 	%r2336, [%r12+1052];
	setp.gt.s32 	%p865, %r2336, 0;
	selp.u32 	%r2337, 1, 0, %p865;
	add.s32 	%r2338, %r2335, %r2337;
	ld.shared.u32 	%r2339, [%r12+1056];
	setp.gt.s32 	%p866, %r2339, 0;
	selp.u32 	%r2340, 1, 0, %p866;
	add.s32 	%r2341, %r2338, %r2340;
	mad.lo.s32 	%r2342, %r267, %r387, %r3;
	mul.wide.s32 	%rd564, %r2342, 4;
	add.s64 	%rd565, %rd1, %rd564;
	ld.global.nc.u32 	%r2343, [%rd565];
	setp.gt.s32 	%p867, %r2341, %r2343;
	@%p867 bra 	$L__BB0_733;
	mov.b32 	%r2344, 0;
	st.shared.u32 	[%r29], %r2344;
	bra.uni 	$L__BB0_736;
$L__BB0_733:
	mov.b32 	%r2345, 10;
	st.shared.u32 	[%r29], %r2345;
	atom.global.add.u32 	%r2346, [%rd6], 1;
	bra.uni 	$L__BB0_736;
$L__BB0_734:
	add.s32 	%r2347, %r272, 1;
	st.shared.u32 	[%r29], %r2347;
	bra.uni 	$L__BB0_736;
$L__BB0_735:
	setp.eq.s32 	%p868, %r272, 1;
	add.s32 	%r2348, %r272, -1;
	selp.b32 	%r2349, -30, %r2348, %p868;
	st.shared.u32 	[%r29], %r2349;
$L__BB0_736:
	setp.gt.s32 	%p869, %r273, 0;
	@%p869 bra 	$L__BB0_742;
	setp.lt.s32 	%p870, %r273, 0;
	@%p870 bra 	$L__BB0_741;
	ld.shared.u32 	%r2350, [%r28+-1048];
	setp.gt.s32 	%p871, %r2350, 0;
	selp.u32 	%r2351, 1, 0, %p871;
	ld.shared.u32 	%r2352, [%r28+-1044];
	setp.gt.s32 	%p872, %r2352, 0;
	selp.u32 	%r2353, 1, 0, %p872;
	add.s32 	%r2354, %r2353, %r2351;
	ld.shared.u32 	%r2355, [%r28+-1040];
	setp.gt.s32 	%p873, %r2355, 0;
	selp.u32 	%r2356, 1, 0, %p873;
	add.s32 	%r2357, %r2354, %r2356;
	ld.shared.u32 	%r2358, [%r28+-524];
	setp.gt.s32 	%p874, %r2358, 0;
	selp.u32 	%r2359, 1, 0, %p874;
	add.s32 	%r2360, %r2357, %r2359;
	ld.shared.u32 	%r2361, [%r28+-516];
	setp.gt.s32 	%p875, %r2361, 0;
	selp.u32 	%r2362, 1, 0, %p875;
	add.s32 	%r2363, %r2360, %r2362;
	ld.shared.u32 	%r2364, [%r28];
	setp.gt.s32 	%p876, %r2364, 0;
	selp.u32 	%r2365, 1, 0, %p876;
	add.s32 	%r2366, %r2363, %r2365;
	ld.shared.u32 	%r2367, [%r28+4];
	setp.gt.s32 	%p877, %r2367, 0;
	selp.u32 	%r2368, 1, 0, %p877;
	add.s32 	%r2369, %r2366, %r2368;
	ld.shared.u32 	%r2370, [%r28+8];
	setp.gt.s32 	%p878, %r2370, 0;
	selp.u32 	%r2371, 1, 0, %p878;
	add.s32 	%r2372, %r2369, %r2371;
	mad.lo.s32 	%r2373, %r267, %r387, %r10;
	mul.wide.s32 	%rd566, %r2373, 4;
	add.s64 	%rd567, %rd1, %rd566;
	ld.global.nc.u32 	%r2374, [%rd567];
	setp.gt.s32 	%p879, %r2372, %r2374;
	@%p879 bra 	$L__BB0_740;
	mov.b32 	%r2375, 0;
	st.shared.u32 	[%r30], %r2375;
	bra.uni 	$L__BB0_743;
$L__BB0_740:
	mov.b32 	%r2376, 10;
	st.shared.u32 	[%r30], %r2376;
	atom.global.add.u32 	%r2377, [%rd6], 1;
	bra.uni 	$L__BB0_743;
$L__BB0_741:
	add.s32 	%r2378, %r273, 1;
	st.shared.u32 	[%r30], %r2378;
	bra.uni 	$L__BB0_743;
$L__BB0_742:
	setp.eq.s32 	%p880, %r273, 1;
	add.s32 	%r2379, %r273, -1;
	selp.b32 	%r2380, -30, %r2379, %p880;
	st.shared.u32 	[%r30], %r2380;
$L__BB0_743:
	bar.sync 	0;
	not.pred 	%p881, %p22;
	@%p881 bra 	$L__BB0_745;
	ld.param.u64 	%rd844, [_Z7GPUiterPKiS0_PiiiS1__param_5];
	ld.shared.u32 	%r2381, [%r29];
	mad.lo.s32 	%r2382, %r267, %r387, %r3;
	cvta.to.global.u64 	%rd568, %rd844;
	mul.wide.s32 	%rd569, %r2382, 4;
	add.s64 	%rd570, %rd568, %rd569;
	st.global.u32 	[%rd570], %r2381;
	ld.shared.u32 	%r2383, [%r30];
	shl.b32 	%r2384, %r9, 2;
	cvt.u64.u32 	%rd571, %r2384;
	add.s64 	%rd572, %rd570, %rd571;
	st.global.u32 	[%rd572], %r2383;
$L__BB0_745:
	bar.sync 	0;
	ld.shared.u32 	%r2385, [%r12+524];
	st.shared.u32 	[%r12], %r2385;
	ld.shared.u32 	%r2386, [%r28+-524];
	st.shared.u32 	[%r28+-1048], %r2386;
	ld.shared.u32 	%r2387, [%r12+1048];
	st.shared.u32 	[%r12+524], %r2387;
	ld.shared.u32 	%r2388, [%r28];
	st.shared.u32 	[%r28+-524], %r2388;
	@%p84 bra 	$L__BB0_747;
	ld.shared.u32 	%r2389, [%r12+1036];
	st.shared.u32 	[%r12+512], %r2389;
	ld.shared.u32 	%r2390, [%r12+1560];
	st.shared.u32 	[%r12+1036], %r2390;
$L__BB0_747:
	@%p47 bra 	$L__BB0_751;
	setp.eq.s32 	%p884, %r3, 0;
	add.s32 	%r2392, %r36, 22;
	setp.ge.s32 	%p885, %r2392, %r26;
	mov.b32 	%r3376, 0;
	or.pred  	%p886, %p884, %p885;
	@%p886 bra 	$L__BB0_750;
	add.s32 	%r2393, %r36, 23;
	mul.lo.s32 	%r2394, %r2393, %r387;
	cvt.s64.s32 	%rd573, %r2394;
	cvt.s64.s32 	%rd574, %r3;
	add.s64 	%rd575, %rd574, %rd573;
	shl.b64 	%rd576, %rd575, 2;
	add.s64 	%rd577, %rd2, %rd576;
	ld.global.nc.u32 	%r3376, [%rd577+-4];
$L__BB0_750:
	st.shared.u32 	[_ZZ7GPUiterPKiS0_PiiiS1_E12neighborhood+1048], %r3376;
$L__BB0_751:
	add.s32 	%r2395, %r9, %r2;
	setp.ne.s32 	%p887, %r2395, %r27;
	@%p887 bra 	$L__BB0_757;
	setp.gt.u32 	%p888, %r5, 127;
	@%p888 bra 	$L__BB0_754;
	mov.b32 	%r2396, 0;
	st.shared.u32 	[%r11+1052], %r2396;
	bra.uni 	$L__BB0_757;
$L__BB0_754:
	setp.leu.f32 	%p889, %f4, %f3;
	add.s32 	%r2398, %r36, 22;
	setp.ge.s32 	%p890, %r2398, %r26;
	or.pred  	%p891, %p890, %p889;
	mov.b32 	%r3377, 0;
	@%p891 bra 	$L__BB0_756;
	add.s32 	%r2399, %r36, 23;
	mul.lo.s32 	%r2400, %r2399, %r387;
	cvt.s64.s32 	%rd578, %r2400;
	cvt.u64.u32 	%rd579, %r9;
	cvt.s64.s32 	%rd580, %r3;
	add.s64 	%rd581, %rd580, %rd579;
	add.s64 	%rd582, %rd581, %rd578;
	shl.b64 	%rd583, %rd582, 2;
	add.s64 	%rd584, %rd2, %rd583;
	ld.global.nc.u32 	%r3377, [%rd584+4];
$L__BB0_756:
	st.shared.u32 	[_ZZ7GPUiterPKiS0_PiiiS1_E12neighborhood+1564], %r3377;
$L__BB0_757:
	add.s32 	%r278, %r36, 22;
	setp.ge.s32 	%p892, %r278, %r26;
	mov.b32 	%r3378, 0;
	@%p892 bra 	$L__BB0_759;
	add.s32 	%r2402, %r36, 23;
	mad.lo.s32 	%r2403, %r2402, %r387, %r3;
	mul.wide.s32 	%rd585, %r2403, 4;
	add.s64 	%rd586, %rd2, %rd585;
	ld.global.nc.u32 	%r3378, [%rd586];
$L__BB0_759:
	st.shared.u32 	[%r12+1052], %r3378;
	mov.b32 	%r3379, 0;
	@%p892 bra 	$L__BB0_761;
	add.s32 	%r2405, %r36, 23;
	mad.lo.s32 	%r2406, %r2405, %r387, %r10;
	mul.wide.s32 	%rd587, %r2406, 4;
	add.s64 	%rd588, %rd2, %rd587;
	ld.global.nc.u32 	%r3379, [%rd588];
$L__BB0_761:
	st.shared.u32 	[%r28+4], %r3379;
	bar.sync 	0;
	max.s32 	%r2407, %r10, %r278;
	setp.lt.s32 	%p23, %r2407, %r387;
	setp.ge.s32 	%p894, %r2407, %r387;
	@%p894 bra 	$L__BB0_776;
	ld.shared.u32 	%r283, [%r12+528];
	ld.shared.u32 	%r284, [%r28+-520];
	setp.gt.s32 	%p895, %r283, 0;
	@%p895 bra 	$L__BB0_768;
	setp.lt.s32 	%p896, %r283, 0;
	@%p896 bra 	$L__BB0_767;
	ld.shared.u32 	%r2408, [%r12];
	setp.gt.s32 	%p897, %r2408, 0;
	selp.u32 	%r2409, 1, 0, %p897;
	ld.shared.u32 	%r2410, [%r12+4];
	setp.gt.s32 	%p898, %r2410, 0;
	selp.u32 	%r2411, 1, 0, %p898;
	add.s32 	%r2412, %r2411, %r2409;
	ld.shared.u32 	%r2413, [%r12+8];
	setp.gt.s32 	%p899, %r2413, 0;
	selp.u32 	%r2414, 1, 0, %p899;
	add.s32 	%r2415, %r2412, %r2414;
	ld.shared.u32 	%r2416, [%r12+524];
	setp.gt.s32 	%p900, %r2416, 0;
	selp.u32 	%r2417, 1, 0, %p900;
	add.s32 	%r2418, %r2415, %r2417;
	ld.shared.u32 	%r2419, [%r12+532];
	setp.gt.s32 	%p901, %r2419, 0;
	selp.u32 	%r2420, 1, 0, %p901;
	add.s32 	%r2421, %r2418, %r2420;
	ld.shared.u32 	%r2422, [%r12+1048];
	setp.gt.s32 	%p902, %r2422, 0;
	selp.u32 	%r2423, 1, 0, %p902;
	add.s32 	%r2424, %r2421, %r2423;
	ld.shared.u32 	%r2425, [%r12+1052];
	setp.gt.s32 	%p903, %r2425, 0;
	selp.u32 	%r2426, 1, 0, %p903;
	add.s32 	%r2427, %r2424, %r2426;
	ld.shared.u32 	%r2428, [%r12+1056];
	setp.gt.s32 	%p904, %r2428, 0;
	selp.u32 	%r2429, 1, 0, %p904;
	add.s32 	%r2430, %r2427, %r2429;
	mad.lo.s32 	%r2431, %r278, %r387, %r3;
	mul.wide.s32 	%rd589, %r2431, 4;
	add.s64 	%rd590, %rd1, %rd589;
	ld.global.nc.u32 	%r2432, [%rd590];
	setp.gt.s32 	%p905, %r2430, %r2432;
	@%p905 bra 	$L__BB0_766;
	mov.b32 	%r2433, 0;
	st.shared.u32 	[%r29], %r2433;
	bra.uni 	$L__BB0_769;
$L__BB0_766:
	mov.b32 	%r2434, 10;
	st.shared.u32 	[%r29], %r2434;
	atom.global.add.u32 	%r2435, [%rd6], 1;
	bra.uni 	$L__BB0_769;
$L__BB0_767:
	add.s32 	%r2436, %r283, 1;
	st.shared.u32 	[%r29], %r2436;
	bra.uni 	$L__BB0_769;
$L__BB0_768:
	setp.eq.s32 	%p906, %r283, 1;
	add.s32 	%r2437, %r283, -1;
	selp.b32 	%r2438, -30, %r2437, %p906;
	st.shared.u32 	[%r29], %r2438;
$L__BB0_769:
	setp.gt.s32 	%p907, %r284, 0;
	@%p907 bra 	$L__BB0_775;
	setp.lt.s32 	%p908, %r284, 0;
	@%p908 bra 	$L__BB0_774;
	ld.shared.u32 	%r2439, [%r28+-1048];
	setp.gt.s32 	%p909, %r2439, 0;
	selp.u32 	%r2440, 1, 0, %p909;
	ld.shared.u32 	%r2441, [%r28+-1044];
	setp.gt.s32 	%p910, %r2441, 0;
	selp.u32 	%r2442, 1, 0, %p910;
	add.s32 	%r2443, %r2442, %r2440;
	ld.shared.u32 	%r2444, [%r28+-1040];
	setp.gt.s32 	%p911, %r2444, 0;
	selp.u32 	%r2445, 1, 0, %p911;
	add.s32 	%r2446, %r2443, %r2445;
	ld.shared.u32 	%r2447, [%r28+-524];
	setp.gt.s32 	%p912, %r2447, 0;
	selp.u32 	%r2448, 1, 0, %p912;
	add.s32 	%r2449, %r2446, %r2448;
	ld.shared.u32 	%r2450, [%r28+-516];
	setp.gt.s32 	%p913, %r2450, 0;
	selp.u32 	%r2451, 1, 0, %p913;
	add.s32 	%r2452, %r2449, %r2451;
	ld.shared.u32 	%r2453, [%r28];
	setp.gt.s32 	%p914, %r2453, 0;
	selp.u32 	%r2454, 1, 0, %p914;
	add.s32 	%r2455, %r2452, %r2454;
	ld.shared.u32 	%r2456, [%r28+4];
	setp.gt.s32 	%p915, %r2456, 0;
	selp.u32 	%r2457, 1, 0, %p915;
	add.s32 	%r2458, %r2455, %r2457;
	ld.shared.u32 	%r2459, [%r28+8];
	setp.gt.s32 	%p916, %r2459, 0;
	selp.u32 	%r2460, 1, 0, %p916;
	add.s32 	%r2461, %r2458, %r2460;
	mad.lo.s32 	%r2462, %r278, %r387, %r10;
	mul.wide.s32 	%rd591, %r2462, 4;
	add.s64 	%rd592, %rd1, %rd591;
	ld.global.nc.u32 	%r2463, [%rd592];
	setp.gt.s32 	%p917, %r2461, %r2463;
	@%p917 bra 	$L__BB0_773;
	mov.b32 	%r2464, 0;
	st.shared.u32 	[%r30], %r2464;
	bra.uni 	$L__BB0_776;
$L__BB0_773:
	mov.b32 	%r2465, 10;
	st.shared.u32 	[%r30], %r2465;
	atom.global.add.u32 	%r2466, [%rd6], 1;
	bra.uni 	$L__BB0_776;
$L__BB0_774:
	add.s32 	%r2467, %r284, 1;
	st.shared.u32 	[%r30], %r2467;
	bra.uni 	$L__BB0_776;
$L__BB0_775:
	setp.eq.s32 	%p918, %r284, 1;
	add.s32 	%r2468, %r284, -1;
	selp.b32 	%r2469, -30, %r2468, %p918;
	st.shared.u32 	[%r30], %r2469;
$L__BB0_776:
	bar.sync 	0;
	not.pred 	%p919, %p23;
	@%p919 bra 	$L__BB0_778;
	ld.param.u64 	%rd845, [_Z7GPUiterPKiS0_PiiiS1__param_5];
	ld.shared.u32 	%r2470, [%r29];
	mad.lo.s32 	%r2471, %r278, %r387, %r3;
	cvta.to.global.u64 	%rd593, %rd845;
	mul.wide.s32 	%rd594, %r2471, 4;
	add.s64 	%rd595, %rd593, %rd594;
	st.global.u32 	[%rd595], %r2470;
	ld.shared.u32 	%r2472, [%r30];
	shl.b32 	%r2473, %r9, 2;
	cvt.u64.u32 	%rd596, %r2473;
	add.s64 	%rd597, %rd595, %rd596;
	st.global.u32 	[%rd597], %r2472;
$L__BB0_778:
	bar.sync 	0;
	ld.shared.u32 	%r2474, [%r12+524];
	st.shared.u32 	[%r12], %r2474;
	ld.shared.u32 	%r2475, [%r28+-524];
	st.shared.u32 	[%r28+-1048], %r2475;
	ld.shared.u32 	%r2476, [%r12+1048];
	st.shared.u32 	[%r12+524], %r2476;
	ld.shared.u32 	%r2477, [%r28];
	st.shared.u32 	[%r28+-524], %r2477;
	@%p84 bra 	$L__BB0_780;
	ld.shared.u32 	%r2478, [%r12+1036];
	st.shared.u32 	[%r12+512], %r2478;
	ld.shared.u32 	%r2479, [%r12+1560];
	st.shared.u32 	[%r12+1036], %r2479;
$L__BB0_780:
	@%p47 bra 	$L__BB0_784;
	setp.eq.s32 	%p922, %r3, 0;
	add.s32 	%r2481, %r36, 23;
	setp.ge.s32 	%p923, %r2481, %r26;
	mov.b32 	%r3380, 0;
	or.pred  	%p924, %p922, %p923;
	@%p924 bra 	$L__BB0_783;
	add.s32 	%r2482, %r36, 24;
	mul.lo.s32 	%r2483, %r2482, %r387;
	cvt.s64.s32 	%rd598, %r2483;
	cvt.s64.s32 	%rd599, %r3;
	add.s64 	%rd600, %rd599, %rd598;
	shl.b64 	%rd601, %rd600, 2;
	add.s64 	%rd602, %rd2, %rd601;
	ld.global.nc.u32 	%r3380, [%rd602+-4];
$L__BB0_783:
	st.shared.u32 	[_ZZ7GPUiterPKiS0_PiiiS1_E12neighborhood+1048], %r3380;
$L__BB0_784:
	add.s32 	%r2484, %r9, %r2;
	setp.ne.s32 	%p925, %r2484, %r27;
	@%p925 bra 	$L__BB0_790;
	setp.gt.u32 	%p926, %r5, 127;
	@%p926 bra 	$L__BB0_787;
	mov.b32 	%r2485, 0;
	st.shared.u32 	[%r11+1052], %r2485;
	bra.uni 	$L__BB0_790;
$L__BB0_787:
	setp.leu.f32 	%p927, %f4, %f3;
	add.s32 	%r2487, %r36, 23;
	setp.ge.s32 	%p928, %r2487, %r26;
	or.pred  	%p929, %p928, %p927;
	mov.b32 	%r3381, 0;
	@%p929 bra 	$L__BB0_789;
	add.s32 	%r2488, %r36, 24;
	mul.lo.s32 	%r2489, %r2488, %r387;
	cvt.s64.s32 	%rd603, %r2489;
	cvt.u64.u32 	%rd604, %r9;
	cvt.s64.s32 	%rd605, %r3;
	add.s64 	%rd606, %rd605, %rd604;
	add.s64 	%rd607, %rd606, %rd603;
	shl.b64 	%rd608, %rd607, 2;
	add.s64 	%rd609, %rd2, %rd608;
	ld.global.nc.u32 	%r3381, [%rd609+4];
$L__BB0_789:
	st.shared.u32 	[_ZZ7GPUiterPKiS0_PiiiS1_E12neighborhood+1564], %r3381;
$L__BB0_790:
	add.s32 	%r289, %r36, 23;
	setp.ge.s32 	%p930, %r289, %r26;
	mov.b32 	%r3382, 0;
	@%p930 bra 	$L__BB0_792;
	add.s32 	%r2491, %r36, 24;
	mad.lo.s32 	%r2492, %r2491, %r387, %r3;
	mul.wide.s32 	%rd610, %r2492, 4;
	add.s64 	%rd611, %rd2, %rd610;
	ld.global.nc.u32 	%r3382, [%rd611];
$L__BB0_792:
	st.shared.u32 	[%r12+1052], %r3382;
	mov.b32 	%r3383, 0;
	@%p930 bra 	$L__BB0_794;
	add.s32 	%r2494, %r36, 24;
	mad.lo.s32 	%r2495, %r2494, %r387, %r10;
	mul.wide.s32 	%rd612, %r2495, 4;
	add.s64 	%rd613, %rd2, %rd612;
	ld.global.nc.u32 	%r3383, [%rd613];
$L__BB0_794:
	st.shared.u32 	[%r28+4], %r3383;
	bar.sync 	0;
	max.s32 	%r2496, %r10, %r289;
	setp.lt.s32 	%p24, %r2496, %r387;
	setp.ge.s32 	%p932, %r2496, %r387;
	@%p932 bra 	$L__BB0_809;
	ld.shared.u32 	%r294, [%r12+528];
	ld.shared.u32 	%r295, [%r28+-520];
	setp.gt.s32 	%p933, %r294, 0;
	@%p933 bra 	$L__BB0_801;
	setp.lt.s32 	%p934, %r294, 0;
	@%p934 bra 	$L__BB0_800;
	ld.shared.u32 	%r2497, [%r12];
	setp.gt.s32 	%p935, %r2497, 0;
	selp.u32 	%r2498, 1, 0, %p935;
	ld.shared.u32 	%r2499, [%r12+4];
	setp.gt.s32 	%p936, %r2499, 0;
	selp.u32 	%r2500, 1, 0, %p936;
	add.s32 	%r2501, %r2500, %r2498;
	ld.shared.u32 	%r2502, [%r12+8];
	setp.gt.s32 	%p937, %r2502, 0;
	selp.u32 	%r2503, 1, 0, %p937;
	add.s32 	%r2504, %r2501, %r2503;
	ld.shared.u32 	%r2505, [%r12+524];
	setp.gt.s32 	%p938, %r2505, 0;
	selp.u32 	%r2506, 1, 0, %p938;
	add.s32 	%r2507, %r2504, %r2506;
	ld.shared.u32 	%r2508, [%r12+532];
	setp.gt.s32 	%p939, %r2508, 0;
	selp.u32 	%r2509, 1, 0, %p939;
	add.s32 	%r2510, %r2507, %r2509;
	ld.shared.u32 	%r2511, [%r12+1048];
	setp.gt.s32 	%p940, %r2511, 0;
	selp.u32 	%r2512, 1, 0, %p940;
	add.s32 	%r2513, %r2510, %r2512;
	ld.shared.u32 	%r2514, [%r12+1052];
	setp.gt.s32 	%p941, %r2514, 0;
	selp.u32 	%r2515, 1, 0, %p941;
	add.s32 	%r2516, %r2513, %r2515;
	ld.shared.u32 	%r2517, [%r12+1056];
	setp.gt.s32 	%p942, %r2517, 0;
	selp.u32 	%r2518, 1, 0, %p942;
	add.s32 	%r2519, %r2516, %r2518;
	mad.lo.s32 	%r2520, %r289, %r387, %r3;
	mul.wide.s32 	%rd614, %r2520, 4;
	add.s64 	%rd615, %rd1, %rd614;
	ld.global.nc.u32 	%r2521, [%rd615];
	setp.gt.s32 	%p943, %r2519, %r2521;
	@%p943 bra 	$L__BB0_799;
	mov.b32 	%r2522, 0;
	st.shared.u32 	[%r29], %r2522;
	bra.uni 	$L__BB0_802;
$L__BB0_799:
	mov.b32 	%r2523, 10;
	st.shared.u32 	[%r29], %r2523;
	atom.global.add.u32 	%r2524, [%rd6], 1;
	bra.uni 	$L__BB0_802;
$L__BB0_800:
	add.s32 	%r2525, %r294, 1;
	st.shared.u32 	[%r29], %r2525;
	bra.uni 	$L__BB0_802;
$L__BB0_801:
	setp.eq.s32 	%p944, %r294, 1;
	add.s32 	%r2526, %r294, -1;
	selp.b32 	%r2527, -30, %r2526, %p944;
	st.shared.u32 	[%r29], %r2527;
$L__BB0_802:
	setp.gt.s32 	%p945, %r295, 0;
	@%p945 bra 	$L__BB0_808;
	setp.lt.s32 	%p946, %r295, 0;
	@%p946 bra 	$L__BB0_807;
	ld.shared.u32 	%r2528, [%r28+-1048];
	setp.gt.s32 	%p947, %r2528, 0;
	selp.u32 	%r2529, 1, 0, %p947;
	ld.shared.u32 	%r2530, [%r28+-1044];
	setp.gt.s32 	%p948, %r2530, 0;
	selp.u32 	%r2531, 1, 0, %p948;
	add.s32 	%r2532, %r2531, %r2529;
	ld.shared.u32 	%r2533, [%r28+-1040];
	setp.gt.s32 	%p949, %r2533, 0;
	selp.u32 	%r2534, 1, 0, %p949;
	add.s32 	%r2535, %r2532, %r2534;
	ld.shared.u32 	%r2536, [%r28+-524];
	setp.gt.s32 	%p950, %r2536, 0;
	selp.u32 	%r2537, 1, 0, %p950;
	add.s32 	%r2538, %r2535, %r2537;
	ld.shared.u32 	%r2539, [%r28+-516];
	setp.gt.s32 	%p951, %r2539, 0;
	selp.u32 	%r2540, 1, 0, %p951;
	add.s32 	%r2541, %r2538, %r2540;
	ld.shared.u32 	%r2542, [%r28];
	setp.gt.s32 	%p952, %r2542, 0;
	selp.u32 	%r2543, 1, 0, %p952;
	add.s32 	%r2544, %r2541, %r2543;
	ld.shared.u32 	%r2545, [%r28+4];
	setp.gt.s32 	%p953, %r2545, 0;
	selp.u32 	%r2546, 1, 0, %p953;
	add.s32 	%r2547, %r2544, %r2546;
	ld.shared.u32 	%r2548, [%r28+8];
	setp.gt.s32 	%p954, %r2548, 0;
	selp.u32 	%r2549, 1, 0, %p954;
	add.s32 	%r2550, %r2547, %r2549;
	mad.lo.s32 	%r2551, %r289, %r387, %r10;
	mul.wide.s32 	%rd616, %r2551, 4;
	add.s64 	%rd617, %rd1, %rd616;
	ld.global.nc.u32 	%r2552, [%rd617];
	setp.gt.s32 	%p955, %r2550, %r2552;
	@%p955 bra 	$L__BB0_806;
	mov.b32 	%r2553, 0;
	st.shared.u32 	[%r30], %r2553;
	bra.uni 	$L__BB0_809;
$L__BB0_806:
	mov.b32 	%r2554, 10;
	st.shared.u32 	[%r30], %r2554;
	atom.global.add.u32 	%r2555, [%rd6], 1;
	bra.uni 	$L__BB0_809;
$L__BB0_807:
	add.s32 	%r2556, %r295, 1;
	st.shared.u32 	[%r30], %r2556;
	bra.uni 	$L__BB0_809;
$L__BB0_808:
	setp.eq.s32 	%p956, %r295, 1;
	add.s32 	%r2557, %r295, -1;
	selp.b32 	%r2558, -30, %r2557, %p956;
	st.shared.u32 	[%r30], %r2558;
$L__BB0_809:
	bar.sync 	0;
	not.pred 	%p957, %p24;
	@%p957 bra 	$L__BB0_811;
	ld.param.u64 	%rd846, [_Z7GPUiterPKiS0_PiiiS1__param_5];
	ld.shared.u32 	%r2559, [%r29];
	mad.lo.s32 	%r2560, %r289, %r387, %r3;
	cvta.to.global.u64 	%rd618, %rd846;
	mul.wide.s32 	%rd619, %r2560, 4;
	add.s64 	%rd620, %rd618, %rd619;
	st.global.u32 	[%rd620], %r2559;
	ld.shared.u32 	%r2561, [%r30];
	shl.b32 	%r2562, %r9, 2;
	cvt.u64.u32 	%rd621, %r2562;
	add.s64 	%rd622, %rd620, %rd621;
	st.global.u32 	[%rd622], %r2561;
$L__BB0_811:
	bar.sync 	0;
	ld.shared.u32 	%r2563, [%r12+524];
	st.shared.u32 	[%r12], %r2563;
	ld.shared.u32 	%r2564, [%r28+-524];
	st.shared.u32 	[%r28+-1048], %r2564;
	ld.shared.u32 	%r2565, [%r12+1048];
	st.shared.u32 	[%r12+524], %r2565;
	ld.shared.u32 	%r2566, [%r28];
	st.shared.u32 	[%r28+-524], %r2566;
	@%p84 bra 	$L__BB0_813;
	ld.shared.u32 	%r2567, [%r12+1036];
	st.shared.u32 	[%r12+512], %r2567;
	ld.shared.u32 	%r2568, [%r12+1560];
	st.shared.u32 	[%r12+1036], %r2568;
$L__BB0_813:
	@%p47 bra 	$L__BB0_817;
	setp.eq.s32 	%p960, %r3, 0;
	add.s32 	%r2570, %r36, 24;
	setp.ge.s32 	%p961, %r2570, %r26;
	mov.b32 	%r3384, 0;
	or.pred  	%p962, %p960, %p961;
	@%p962 bra 	$L__BB0_816;
	add.s32 	%r2571, %r36, 25;
	mul.lo.s32 	%r2572, %r2571, %r387;
	cvt.s64.s32 	%rd623, %r2572;
	cvt.s64.s32 	%rd624, %r3;
	add.s64 	%rd625, %rd624, %rd623;
	shl.b64 	%rd626, %rd625, 2;
	add.s64 	%rd627, %rd2, %rd626;
	ld.global.nc.u32 	%r3384, [%rd627+-4];
$L__BB0_816:
	st.shared.u32 	[_ZZ7GPUiterPKiS0_PiiiS1_E12neighborhood+1048], %r3384;
$L__BB0_817:
	add.s32 	%r2573, %r9, %r2;
	setp.ne.s32 	%p963, %r2573, %r27;
	@%p963 bra 	$L__BB0_823;
	setp.gt.u32 	%p964, %r5, 127;
	@%p964 bra 	$L__BB0_820;
	mov.b32 	%r2574, 0;
	st.shared.u32 	[%r11+1052], %r2574;
	bra.uni 	$L__BB0_823;
$L__BB0_820:
	setp.leu.f32 	%p965, %f4, %f3;
	add.s32 	%r2576, %r36, 24;
	setp.ge.s32 	%p966, %r2576, %r26;
	or.pred  	%p967, %p966, %p965;
	mov.b32 	%r3385, 0;
	@%p967 bra 	$L__BB0_822;
	add.s32 	%r2577, %r36, 25;
	mul.lo.s32 	%r2578, %r2577, %r387;
	cvt.s64.s32 	%rd628, %r2578;
	cvt.u64.u32 	%rd629, %r9;
	cvt.s64.s32 	%rd630, %r3;
	add.s64 	%rd631, %rd630, %rd629;
	add.s64 	%rd632, %rd631, %rd628;
	shl.b64 	%rd633, %rd632, 2;
	add.s64 	%rd634, %rd2, %rd633;
	ld.global.nc.u32 	%r3385, [%rd634+4];
$L__BB0_822:
	st.shared.u32 	[_ZZ7GPUiterPKiS0_PiiiS1_E12neighborhood+1564], %r3385;
$L__BB0_823:
	add.s32 	%r300, %r36, 24;
	setp.ge.s32 	%p968, %r300, %r26;
	mov.b32 	%r3386, 0;
	@%p968 bra 	$L__BB0_825;
	add.s32 	%r2580, %r36, 25;
	mad.lo.s32 	%r2581, %r2580, %r387, %r3;
	mul.wide.s32 	%rd635, %r2581, 4;
	add.s64 	%rd636, %rd2, %rd635;
	ld.global.nc.u32 	%r3386, [%rd636];
$L__BB0_825:
	st.shared.u32 	[%r12+1052], %r3386;
	mov.b32 	%r3387, 0;
	@%p968 bra 	$L__BB0_827;
	add.s32 	%r2583, %r36, 25;
	mad.lo.s32 	%r2584, %r2583, %r387, %r10;
	mul.wide.s32 	%rd637, %r2584, 4;
	add.s64 	%rd638, %rd2, %rd637;
	ld.global.nc.u32 	%r3387, [%rd638];
$L__BB0_827:
	st.shared.u32 	[%r28+4], %r3387;
	bar.sync 	0;
	max.s32 	%r2585, %r10, %r300;
	setp.lt.s32 	%p25, %r2585, %r387;
	setp.ge.s32 	%p970, %r2585, %r387;
	@%p970 bra 	$L__BB0_842;
	ld.shared.u32 	%r305, [%r12+528];
	ld.shared.u32 	%r306, [%r28+-520];
	setp.gt.s32 	%p971, %r305, 0;
	@%p971 bra 	$L__BB0_834;
	setp.lt.s32 	%p972, %r305, 0;
	@%p972 bra 	$L__BB0_833;
	ld.shared.u32 	%r2586, [%r12];
	setp.gt.s32 	%p973, %r2586, 0;
	selp.u32 	%r2587, 1, 0, %p973;
	ld.shared.u32 	%r2588, [%r12+4];
	setp.gt.s32 	%p974, %r2588, 0;
	selp.u32 	%r2589, 1, 0, %p974;
	add.s32 	%r2590, %r2589, %r2587;
	ld.shared.u32 	%r2591, [%r12+8];
	setp.gt.s32 	%p975, %r2591, 0;
	selp.u32 	%r2592, 1, 0, %p975;
	add.s32 	%r2593, %r2590, %r2592;
	ld.shared.u32 	%r2594, [%r12+524];
	setp.gt.s32 	%p976, %r2594, 0;
	selp.u32 	%r2595, 1, 0, %p976;
	add.s32 	%r2596, %r2593, %r2595;
	ld.shared.u32 	%r2597, [%r12+532];
	setp.gt.s32 	%p977, %r2597, 0;
	selp.u32 	%r2598, 1, 0, %p977;
	add.s32 	%r2599, %r2596, %r2598;
	ld.shared.u32 	%r2600, [%r12+1048];
	setp.gt.s32 	%p978, %r2600, 0;
	selp.u32 	%r2601, 1, 0, %p978;
	add.s32 	%r2602, %r2599, %r2601;
	ld.shared.u32 	%r2603, [%r12+1052];
	setp.gt.s32 	%p979, %r2603, 0;
	selp.u32 	%r2604, 1, 0, %p979;
	add.s32 	%r2605, %r2602, %r2604;
	ld.shared.u32 	%r2606, [%r12+1056];
	setp.gt.s32 	%p980, %r2606, 0;
	selp.u32 	%r2607, 1, 0, %p980;
	add.s32 	%r2608, %r2605, %r2607;
	mad.lo.s32 	%r2609, %r300, %r387, %r3;
	mul.wide.s32 	%rd639, %r2609, 4;
	add.s64 	%rd640, %rd1, %rd639;
	ld.global.nc.u32 	%r2610, [%rd640];
	setp.gt.s32 	%p981, %r2608, %r2610;
	@%p981 bra 	$L__BB0_832;
	mov.b32 	%r2611, 0;
	st.shared.u32 	[%r29], %r2611;
	bra.uni 	$L__BB0_835;
$L__BB0_832:
	mov.b32 	%r2612, 10;
	st.shared.u32 	[%r29], %r2612;
	atom.global.add.u32 	%r2613, [%rd6], 1;
	bra.uni 	$L__BB0_835;
$L__BB0_833:
	add.s32 	%r2614, %r305, 1;
	st.shared.u32 	[%r29], %r2614;
	bra.uni 	$L__BB0_835;
$L__BB0_834:
	setp.eq.s32 	%p982, %r305, 1;
	add.s32 	%r2615, %r305, -1;
	selp.b32 	%r2616, -30, %r2615, %p982;
	st.shared.u32 	[%r29], %r2616;
$L__BB0_835:
	setp.gt.s32 	%p983, %r306, 0;
	@%p983 bra 	$L__BB0_841;
	setp.lt.s32 	%p984, %r306, 0;
	@%p984 bra 	$L__BB0_840;
	ld.shared.u32 	%r2617, [%r28+-1048];
	setp.gt.s32 	%p985, %r2617, 0;
	selp.u32 	%r2618, 1, 0, %p985;
	ld.shared.u32 	%r2619, [%r28+-1044];
	setp.gt.s32 	%p986, %r2619, 0;
	selp.u32 	%r2620, 1, 0, %p986;
	add.s32 	%r2621, %r2620, %r2618;
	ld.shared.u32 	%r2622, [%r28+-1040];
	setp.gt.s32 	%p987, %r2622, 0;
	selp.u32 	%r2623, 1, 0, %p987;
	add.s32 	%r2624, %r2621, %r2623;
	ld.shared.u32 	%r2625, [%r28+-524];
	setp.gt.s32 	%p988, %r2625, 0;
	selp.u32 	%r2626, 1, 0, %p988;
	add.s32 	%r2627, %r2624, %r2626;
	ld.shared.u32 	%r2628, [%r28+-516];
	setp.gt.s32 	%p989, %r2628, 0;
	selp.u32 	%r2629, 1, 0, %p989;
	add.s32 	%r2630, %r2627, %r2629;
	ld.shared.u32 	%r2631, [%r28];
	setp.gt.s32 	%p990, %r2631, 0;
	selp.u32 	%r2632, 1, 0, %p990;
	add.s32 	%r2633, %r2630, %r2632;
	ld.shared.u32 	%r2634, [%r28+4];
	setp.gt.s32 	%p991, %r2634, 0;
	selp.u32 	%r2635, 1, 0, %p991;
	add.s32 	%r2636, %r2633, %r2635;
	ld.shared.u32 	%r2637, [%r28+8];
	setp.gt.s32 	%p992, %r2637, 0;
	selp.u32 	%r2638, 1, 0, %p992;
	add.s32 	%r2639, %r2636, %r2638;
	mad.lo.s32 	%r2640, %r300, %r387, %r10;
	mul.wide.s32 	%rd641, %r2640, 4;
	add.s64 	%rd642, %rd1, %rd641;
	ld.global.nc.u32 	%r2641, [%rd642];
	setp.gt.s32 	%p993, %r2639, %r2641;
	@%p993 bra 	$L__BB0_839;
	mov.b32 	%r2642, 0;
	st.shared.u32 	[%r30], %r2642;
	bra.uni 	$L__BB0_842;
$L__BB0_839:
	mov.b32 	%r2643, 10;
	st.shared.u32 	[%r30], %r2643;
	atom.global.add.u32 	%r2644, [%rd6], 1;
	bra.uni 	$L__BB0_842;
$L__BB0_840:
	add.s32 	%r2645, %r306, 1;
	st.shared.u32 	[%r30], %r2645;
	bra.uni 	$L__BB0_842;
$L__BB0_841:
	setp.eq.s32 	%p994, %r306, 1;
	add.s32 	%r2646, %r306, -1;
	selp.b32 	%r2647, -30, %r2646, %p994;
	st.shared.u32 	[%r30], %r2647;
$L__BB0_842:
	bar.sync 	0;
	not.pred 	%p995, %p25;
	@%p995 bra 	$L__BB0_844;
	ld.param.u64 	%rd847, [_Z7GPUiterPKiS0_PiiiS1__param_5];
	ld.shared.u32 	%r2648, [%r29];
	mad.lo.s32 	%r2649, %r300, %r387, %r3;
	cvta.to.global.u64 	%rd643, %rd847;
	mul.wide.s32 	%rd644, %r2649, 4;
	add.s64 	%rd645, %rd643, %rd644;
	st.global.u32 	[%rd645], %r2648;
	ld.shared.u32 	%r2650, [%r30];
	shl.b32 	%r2651, %r9, 2;
	cvt.u64.u32 	%rd646, %r2651;
	add.s64 	%rd647, %rd645, %rd646;
	st.global.u32 	[%rd647], %r2650;
$L__BB0_844:
	bar.sync 	0;
	ld.shared.u32 	%r2652, [%r12+524];
	st.shared.u32 	[%r12], %r2652;
	ld.shared.u32 	%r2653, [%r28+-524];
	st.shared.u32 	[%r28+-1048], %r2653;
	ld.shared.u32 	%r2654, [%r12+1048];
	st.shared.u32 	[%r12+524], %r2654;
	ld.shared.u32 	%r2655, [%r28];
	st.shared.u32 	[%r28+-524], %r2655;
	@%p84 bra 	$L__BB0_846;
	ld.shared.u32 	%r2656, [%r12+1036];
	st.shared.u32 	[%r12+512], %r2656;
	ld.shared.u32 	%r2657, [%r12+1560];
	st.shared.u32 	[%r12+1036], %r2657;
$L__BB0_846:
	@%p47 bra 	$L__BB0_850;
	setp.eq.s32 	%p998, %r3, 0;
	add.s32 	%r2659, %r36, 25;
	setp.ge.s32 	%p999, %r2659, %r26;
	mov.b32 	%r3388, 0;
	or.pred  	%p1000, %p998, %p999;
	@%p1000 bra 	$L__BB0_849;
	add.s32 	%r2660, %r36, 26;
	mul.lo.s32 	%r2661, %r2660, %r387;
	cvt.s64.s32 	%rd648, %r2661;
	cvt.s64.s32 	%rd649, %r3;
	add.s64 	%rd650, %rd649, %rd648;
	shl.b64 	%rd651, %rd650, 2;
	add.s64 	%rd652, %rd2, %rd651;
	ld.global.nc.u32 	%r3388, [%rd652+-4];
$L__BB0_849:
	st.shared.u32 	[_ZZ7GPUiterPKiS0_PiiiS1_E12neighborhood+1048], %r3388;
$L__BB0_850:
	add.s32 	%r2662, %r9, %r2;
	setp.ne.s32 	%p1001, %r2662, %r27;
	@%p1001 bra 	$L__BB0_856;
	setp.gt.u32 	%p1002, %r5, 127;
	@%p1002 bra 	$L__BB0_853;
	mov.b32 	%r2663, 0;
	st.shared.u32 	[%r11+1052], %r2663;
	bra.uni 	$L__BB0_856;
$L__BB0_853:
	setp.leu.f32 	%p1003, %f4, %f3;
	add.s32 	%r2665, %r36, 25;
	setp.ge.s32 	%p1004, %r2665, %r26;
	or.pred  	%p1005, %p1004, %p1003;
	mov.b32 	%r3389, 0;
	@%p1005 bra 	$L__BB0_855;
	add.s32 	%r2666, %r36, 26;
	mul.lo.s32 	%r2667, %r2666, %r387;
	cvt.s64.s32 	%rd653, %r2667;
	cvt.u64.u32 	%rd654, %r9;
	cvt.s64.s32 	%rd655, %r3;
	add.s64 	%rd656, %rd655, %rd654;
	add.s64 	%rd657, %rd656, %rd653;
	shl.b64 	%rd658, %rd657, 2;
	add.s64 	%rd659, %rd2, %rd658;
	ld.global.nc.u32 	%r3389, [%rd659+4];
$L__BB0_855:
	st.shared.u32 	[_ZZ7GPUiterPKiS0_PiiiS1_E12neighborhood+1564], %r3389;
$L__BB0_856:
	add.s32 	%r311, %r36, 25;
	setp.ge.s32 	%p1006, %r311, %r26;
	mov.b32 	%r3390, 0;
	@%p1006 bra 	$L__BB0_858;
	add.s32 	%r2669, %r36, 26;
	mad.lo.s32 	%r2670, %r2669, %r387, %r3;
	mul.wide.s32 	%rd660, %r2670, 4;
	add.s64 	%rd661, %rd2, %rd660;
	ld.global.nc.u32 	%r3390, [%rd661];
$L__BB0_858:
	st.shared.u32 	[%r12+1052], %r3390;
	mov.b32 	%r3391, 0;
	@%p1006 bra 	$L__BB0_860;
	add.s32 	%r2672, %r36, 26;
	mad.lo.s32 	%r2673, %r2672, %r387, %r10;
	mul.wide.s32 	%rd662, %r2673, 4;
	add.s64 	%rd663, %rd2, %rd662;
	ld.global.nc.u32 	%r3391, [%rd663];
$L__BB0_860:
	st.shared.u32 	[%r28+4], %r3391;
	bar.sync 	0;
	max.s32 	%r2674, %r10, %r311;
	setp.lt.s32 	%p26, %r2674, %r387;
	setp.ge.s32 	%p1008, %r2674, %r387;
	@%p1008 bra 	$L__BB0_875;
	ld.shared.u32 	%r316, [%r12+528];
	ld.shared.u32 	%r317, [%r28+-520];
	setp.gt.s32 	%p1009, %r316, 0;
	@%p1009 bra 	$L__BB0_867;
	setp.lt.s32 	%p1010, %r316, 0;
	@%p1010 bra 	$L__BB0_866;
	ld.shared.u32 	%r2675, [%r12];
	setp.gt.s32 	%p1011, %r2675, 0;
	selp.u32 	%r2676, 1, 0, %p1011;
	ld.shared.u32 	%r2677, [%r12+4];
	setp.gt.s32 	%p1012, %r2677, 0;
	selp.u32 	%r2678, 1, 0, %p1012;
	add.s32 	%r2679, %r2678, %r2676;
	ld.shared.u32 	%r2680, [%r12+8];
	setp.gt.s32 	%p1013, %r2680, 0;
	selp.u32 	%r2681, 1, 0, %p1013;
	add.s32 	%r2682, %r2679, %r2681;
	ld.shared.u32 	%r2683, [%r12+524];
	setp.gt.s32 	%p1014, %r2683, 0;
	selp.u32 	%r2684, 1, 0, %p1014;
	add.s32 	%r2685, %r2682, %r2684;
	ld.shared.u32 	%r2686, [%r12+532];
	setp.gt.s32 	%p1015, %r2686, 0;
	selp.u32 	%r2687, 1, 0, %p1015;
	add.s32 	%r2688, %r2685, %r2687;
	ld.shared.u32 	%r2689, [%r12+1048];
	setp.gt.s32 	%p1016, %r2689, 0;
	selp.u32 	%r2690, 1, 0, %p1016;
	add.s32 	%r2691, %r2688, %r2690;
	ld.shared.u32 	%r2692, [%r12+1052];
	setp.gt.s32 	%p1017, %r2692, 0;
	selp.u32 	%r2693, 1, 0, %p1017;
	add.s32 	%r2694, %r2691, %r2693;
	ld.shared.u32 	%r2695, [%r12+1056];
	setp.gt.s32 	%p1018, %r2695, 0;
	selp.u32 	%r2696, 1, 0, %p1018;
	add.s32 	%r2697, %r2694, %r2696;
	mad.lo.s32 	%r2698, %r311, %r387, %r3;
	mul.wide.s32 	%rd664, %r2698, 4;
	add.s64 	%rd665, %rd1, %rd664;
	ld.global.nc.u32 	%r2699, [%rd665];
	setp.gt.s32 	%p1019, %r2697, %r2699;
	@%p1019 bra 	$L__BB0_865;
	mov.b32 	%r2700, 0;
	st.shared.u32 	[%r29], %r2700;
	bra.uni 	$L__BB0_868;
$L__BB0_865:
	mov.b32 	%r2701, 10;
	st.shared.u32 	[%r29], %r2701;
	atom.global.add.u32 	%r2702, [%rd6], 1;
	bra.uni 	$L__BB0_868;
$L__BB0_866:
	add.s32 	%r2703, %r316, 1;
	st.shared.u32 	[%r29], %r2703;
	bra.uni 	$L__BB0_868;
$L__BB0_867:
	setp.eq.s32 	%p1020, %r316, 1;
	add.s32 	%r2704, %r316, -1;
	selp.b32 	%r2705, -30, %r2704, %p1020;
	st.shared.u32 	[%r29], %r2705;
$L__BB0_868:
	setp.gt.s32 	%p1021, %r317, 0;
	@%p1021 bra 	$L__BB0_874;
	setp.lt.s32 	%p1022, %r317, 0;
	@%p1022 bra 	$L__BB0_873;
	ld.shared.u32 	%r2706, [%r28+-1048];
	setp.gt.s32 	%p1023, %r2706, 0;
	selp.u32 	%r2707, 1, 0, %p1023;
	ld.shared.u32 	%r2708, [%r28+-1044];
	setp.gt.s32 	%p1024, %r2708, 0;
	selp.u32 	%r2709, 1, 0, %p1024;
	add.s32 	%r2710, %r2709, %r2707;
	ld.shared.u32 	%r2711, [%r28+-1040];
	setp.gt.s32 	%p1025, %r2711, 0;
	selp.u32 	%r2712, 1, 0, %p1025;
	add.s32 	%r2713, %r2710, %r2712;
	ld.shared.u32 	%r2714, [%r28+-524];
	setp.gt.s32 	%p1026, %r2714, 0;
	selp.u32 	%r2715, 1, 0, %p1026;
	add.s32 	%r2716, %r2713, %r2715;
	ld.shared.u32 	%r2717, [%r28+-516];
	setp.gt.s32 	%p1027, %r2717, 0;
	selp.u32 	%r2718, 1, 0, %p1027;
	add.s32 	%r2719, %r2716, %r2718;
	ld.shared.u32 	%r2720, [%r28];
	setp.gt.s32 	%p1028, %r2720, 0;
	selp.u32 	%r2721, 1, 0, %p1028;
	add.s32 	%r2722, %r2719, %r2721;
	ld.shared.u32 	%r2723, [%r28+4];
	setp.gt.s32 	%p1029, %r2723, 0;
	selp.u32 	%r2724, 1, 0, %p1029;
	add.s32 	%r2725, %r2722, %r2724;
	ld.shared.u32 	%r2726, [%r28+8];
	setp.gt.s32 	%p1030, %r2726, 0;
	selp.u32 	%r2727, 1, 0, %p1030;
	add.s32 	%r2728, %r2725, %r2727;
	mad.lo.s32 	%r2729, %r311, %r387, %r10;
	mul.wide.s32 	%rd666, %r2729, 4;
	add.s64 	%rd667, %rd1, %rd666;
	ld.global.nc.u32 	%r2730, [%rd667];
	setp.gt.s32 	%p1031, %r2728, %r2730;
	@%p1031 bra 	$L__BB0_872;
	mov.b32 	%r2731, 0;
	st.shared.u32 	[%r30], %r2731;
	bra.uni 	$L__BB0_875;
$L__BB0_872:
	mov.b32 	%r2732, 10;
	st.shared.u32 	[%r30], %r2732;
	atom.global.add.u32 	%r2733, [%rd6], 1;
	bra.uni 	$L__BB0_875;
$L__BB0_873:
	add.s32 	%r2734, %r317, 1;
	st.shared.u32 	[%r30], %r2734;
	bra.uni 	$L__BB0_875;
$L__BB0_874:
	setp.eq.s32 	%p1032, %r317, 1;
	add.s32 	%r2735, %r317, -1;
	selp.b32 	%r2736, -30, %r2735, %p1032;
	st.shared.u32 	[%r30], %r2736;
$L__BB0_875:
	bar.sync 	0;
	not.pred 	%p1033, %p26;
	@%p1033 bra 	$L__BB0_877;
	ld.param.u64 	%rd848, [_Z7GPUiterPKiS0_PiiiS1__param_5];
	ld.shared.u32 	%r2737, [%r29];
	mad.lo.s32 	%r2738, %r311, %r387, %r3;
	cvta.to.global.u64 	%rd668, %rd848;
	mul.wide.s32 	%rd669, %r2738, 4;
	add.s64 	%rd670, %rd668, %rd669;
	st.global.u32 	[%rd670], %r2737;
	ld.shared.u32 	%r2739, [%r30];
	shl.b32 	%r2740, %r9, 2;
	cvt.u64.u32 	%rd671, %r2740;
	add.s64 	%rd672, %rd670, %rd671;
	st.global.u32 	[%rd672], %r2739;
$L__BB0_877:
	bar.sync 	0;
	ld.shared.u32 	%r2741, [%r12+524];
	st.shared.u32 	[%r12], %r2741;
	ld.shared.u32 	%r2742, [%r28+-524];
	st.shared.u32 	[%r28+-1048], %r2742;
	ld.shared.u32 	%r2743, [%r12+1048];
	st.shared.u32 	[%r12+524], %r2743;
	ld.shared.u32 	%r2744, [%r28];
	st.shared.u32 	[%r28+-524], %r2744;
	@%p84 bra 	$L__BB0_879;
	ld.shared.u32 	%r2745, [%r12+1036];
	st.shared.u32 	[%r12+512], %r2745;
	ld.shared.u32 	%r2746, [%r12+1560];
	st.shared.u32 	[%r12+1036], %r2746;
$L__BB0_879:
	@%p47 bra 	$L__BB0_883;
	setp.eq.s32 	%p1036, %r3, 0;
	add.s32 	%r2748, %r36, 26;
	setp.ge.s32 	%p1037, %r2748, %r26;
	mov.b32 	%r3392, 0;
	or.pred  	%p1038, %p1036, %p1037;
	@%p1038 bra 	$L__BB0_882;
	add.s32 	%r2749, %r36, 27;
	mul.lo.s32 	%r2750, %r2749, %r387;
	cvt.s64.s32 	%rd673, %r2750;
	cvt.s64.s32 	%rd674, %r3;
	add.s64 	%rd675, %rd674, %rd673;
	shl.b64 	%rd676, %rd675, 2;
	add.s64 	%rd677, %rd2, %rd676;
	ld.global.nc.u32 	%r3392, [%rd677+-4];
$L__BB0_882:
	st.shared.u32 	[_ZZ7GPUiterPKiS0_PiiiS1_E12neighborhood+1048], %r3392;
$L__BB0_883:
	add.s32 	%r2751, %r9, %r2;
	setp.ne.s32 	%p1039, %r2751, %r27;
	@%p1039 bra 	$L__BB0_889;
	setp.gt.u32 	%p1040, %r5, 127;
	@%p1040 bra 	$L__BB0_886;
	mov.b32 	%r2752, 0;
	st.shared.u32 	[%r11+1052], %r2752;
	bra.uni 	$L__BB0_889;
$L__BB0_886:
	setp.leu.f32 	%p1041, %f4, %f3;
	add.s32 	%r2754, %r36, 26;
	setp.ge.s32 	%p1042, %r2754, %r26;
	or.pred  	%p1043, %p1042, %p1041;
	mov.b32 	%r3393, 0;
	@%p1043 bra 	$L__BB0_888;
	add.s32 	%r2755, %r36, 27;
	mul.lo.s32 	%r2756, %r2755, %r387;
	cvt.s64.s32 	%rd678, %r2756;
	cvt.u64.u32 	%rd679, %r9;
	cvt.s64.s32 	%rd680, %r3;
	add.s64 	%rd681, %rd680, %rd679;
	add.s64 	%rd682, %rd681, %rd678;
	shl.b64 	%rd683, %rd682, 2;
	add.s64 	%rd684, %rd2, %rd683;
	ld.global.nc.u32 	%r3393, [%rd684+4];
$L__BB0_888:
	st.shared.u32 	[_ZZ7GPUiterPKiS0_PiiiS1_E12neighborhood+1564], %r3393;
$L__BB0_889:
	add.s32 	%r322, %r36, 26;
	setp.ge.s32 	%p1044, %r322, %r26;
	mov.b32 	%r3394, 0;
	@%p1044 bra 	$L__BB0_891;
	add.s32 	%r2758, %r36, 27;
	mad.lo.s32 	%r2759, %r2758, %r387, %r3;
	mul.wide.s32 	%rd685, %r2759, 4;
	add.s64 	%rd686, %rd2, %rd685;
	ld.global.nc.u32 	%r3394, [%rd686];
$L__BB0_891:
	st.shared.u32 	[%r12+1052], %r3394;
	mov.b32 	%r3395, 0;
	@%p1044 bra 	$L__BB0_893;
	add.s32 	%r2761, %r36, 27;
	mad.lo.s32 	%r2762, %r2761, %r387, %r10;
	mul.wide.s32 	%rd687, %r2762, 4;
	add.s64 	%rd688, %rd2, %rd687;
	ld.global.nc.u32 	%r3395, [%rd688];
$L__BB0_893:
	st.shared.u32 	[%r28+4], %r3395;
	bar.sync 	0;
	max.s32 	%r2763, %r10, %r322;
	setp.lt.s32 	%p27, %r2763, %r387;
	setp.ge.s32 	%p1046, %r2763, %r387;
	@%p1046 bra 	$L__BB0_908;
	ld.shared.u32 	%r327, [%r12+528];
	ld.shared.u32 	%r328, [%r28+-520];
	setp.gt.s32 	%p1047, %r327, 0;
	@%p1047 bra 	$L__BB0_900;
	setp.lt.s32 	%p1048, %r327, 0;
	@%p1048 bra 	$L__BB0_899;
	ld.shared.u32 	%r2764, [%r12];
	setp.gt.s32 	%p1049, %r2764, 0;
	selp.u32 	%r2765, 1, 0, %p1049;
	ld.shared.u32 	%r2766, [%r12+4];
	setp.gt.s32 	%p1050, %r2766, 0;
	selp.u32 	%r2767, 1, 0, %p1050;
	add.s32 	%r2768, %r2767, %r2765;
	ld.shared.u32 	%r2769, [%r12+8];
	setp.gt.s32 	%p1051, %r2769, 0;
	selp.u32 	%r2770, 1, 0, %p1051;
	add.s32 	%r2771, %r2768, %r2770;
	ld.shared.u32 	%r2772, [%r12+524];
	setp.gt.s32 	%p1052, %r2772, 0;
	selp.u32 	%r2773, 1, 0, %p1052;
	add.s32 	%r2774, %r2771, %r2773;
	ld.shared.u32 	%r2775, [%r12+532];
	setp.gt.s32 	%p1053, %r2775, 0;
	selp.u32 	%r2776, 1, 0, %p1053;
	add.s32 	%r2777, %r2774, %r2776;
	ld.shared.u32 	%r2778, [%r12+1048];
	setp.gt.s32 	%p1054, %r2778, 0;
	selp.u32 	%r2779, 1, 0, %p1054;
	add.s32 	%r2780, %r2777, %r2779;
	ld.shared.u32 	%r2781, [%r12+1052];
	setp.gt.s32 	%p1055, %r2781, 0;
	selp.u32 	%r2782, 1, 0, %p1055;
	add.s32 	%r2783, %r2780, %r2782;
	ld.shared.u32 	%r2784, [%r12+1056];
	setp.gt.s32 	%p1056, %r2784, 0;
	selp.u32 	%r2785, 1, 0, %p1056;
	add.s32 	%r2786, %r2783, %r2785;
	mad.lo.s32 	%r2787, %r322, %r387, %r3;
	mul.wide.s32 	%rd689, %r2787, 4;
	add.s64 	%rd690, %rd1, %rd689;
	ld.global.nc.u32 	%r2788, [%rd690];
	setp.gt.s32 	%p1057, %r2786, %r2788;
	@%p1057 bra 	$L__BB0_898;
	mov.b32 	%r2789, 0;
	st.shared.u32 	[%r29], %r2789;
	bra.uni 	$L__BB0_901;
$L__BB0_898:
	mov.b32 	%r2790, 10;
	st.shared.u32 	[%r29], %r2790;
	atom.global.add.u32 	%r2791, [%rd6], 1;
	bra.uni 	$L__BB0_901;
$L__BB0_899:
	add.s32 	%r2792, %r327, 1;
	st.shared.u32 	[%r29], %r2792;
	bra.uni 	$L__BB0_901;
$L__BB0_900:
	setp.eq.s32 	%p1058, %r327, 1;
	add.s32 	%r2793, %r327, -1;
	selp.b32 	%r2794, -30, %r2793, %p1058;
	st.shared.u32 	[%r29], %r2794;
$L__BB0_901:
	setp.gt.s32 	%p1059, %r328, 0;
	@%p1059 bra 	$L__BB0_907;
	setp.lt.s32 	%p1060, %r328, 0;
	@%p1060 bra 	$L__BB0_906;
	ld.shared.u32 	%r2795, [%r28+-1048];
	setp.gt.s32 	%p1061, %r2795, 0;
	selp.u32 	%r2796, 1, 0, %p1061;
	ld.shared.u32 	%r2797, [%r28+-1044];
	setp.gt.s32 	%p1062, %r2797, 0;
	selp.u32 	%r2798, 1, 0, %p1062;
	add.s32 	%r2799, %r2798, %r2796;
	ld.shared.u32 	%r2800, [%r28+-1040];
	setp.gt.s32 	%p1063, %r2800, 0;
	selp.u32 	%r2801, 1, 0, %p1063;
	add.s32 	%r2802, %r2799, %r2801;
	ld.shared.u32 	%r2803, [%r28+-524];
	setp.gt.s32 	%p1064, %r2803, 0;
	selp.u32 	%r2804, 1, 0, %p1064;
	add.s32 	%r2805, %r2802, %r2804;
	ld.shared.u32 	%r2806, [%r28+-516];
	setp.gt.s32 	%p1065, %r2806, 0;
	selp.u32 	%r2807, 1, 0, %p1065;
	add.s32 	%r2808, %r2805, %r2807;
	ld.shared.u32 	%r2809, [%r28];
	setp.gt.s32 	%p1066, %r2809, 0;
	selp.u32 	%r2810, 1, 0, %p1066;
	add.s32 	%r2811, %r2808, %r2810;
	ld.shared.u32 	%r2812, [%r28+4];
	setp.gt.s32 	%p1067, %r2812, 0;
	selp.u32 	%r2813, 1, 0, %p1067;
	add.s32 	%r2814, %r2811, %r2813;
	ld.shared.u32 	%r2815, [%r28+8];
	setp.gt.s32 	%p1068, %r2815, 0;
	selp.u32 	%r2816, 1, 0, %p1068;
	add.s32 	%r2817, %r2814, %r2816;
	mad.lo.s32 	%r2818, %r322, %r387, %r10;
	mul.wide.s32 	%rd691, %r2818, 4;
	add.s64 	%rd692, %rd1, %rd691;
	ld.global.nc.u32 	%r2819, [%rd692];
	setp.gt.s32 	%p1069, %r2817, %r2819;
	@%p1069 bra 	$L__BB0_905;
	mov.b32 	%r2820, 0;
	st.shared.u32 	[%r30], %r2820;
	bra.uni 	$L__BB0_908;
$L__BB0_905:
	mov.b32 	%r2821, 10;
	st.shared.u32 	[%r30], %r2821;
	atom.global.add.u32 	%r2822, [%rd6], 1;
	bra.uni 	$L__BB0_908;
$L__BB0_906:
	add.s32 	%r2823, %r328, 1;
	st.shared.u32 	[%r30], %r2823;
	bra.uni 	$L__BB0_908;
$L__BB0_907:
	setp.eq.s32 	%p1070, %r328, 1;
	add.s32 	%r2824, %r328, -1;
	selp.b32 	%r2825, -30, %r2824, %p1070;
	st.shared.u32 	[%r30], %r2825;
$L__BB0_908:
	bar.sync 	0;
	not.pred 	%p1071, %p27;
	@%p1071 bra 	$L__BB0_910;
	ld.param.u64 	%rd849, [_Z7GPUiterPKiS0_PiiiS1__param_5];
	ld.shared.u32 	%r2826, [%r29];
	mad.lo.s32 	%r2827, %r322, %r387, %r3;
	cvta.to.global.u64 	%rd693, %rd849;
	mul.wide.s32 	%rd694, %r2827, 4;
	add.s64 	%rd695, %rd693, %rd694;
	st.global.u32 	[%rd695], %r2826;
	ld.shared.u32 	%r2828, [%r30];
	shl.b32 	%r2829, %r9, 2;
	cvt.u64.u32 	%rd696, %r2829;
	add.s64 	%rd697, %rd695, %rd696;
	st.global.u32 	[%rd697], %r2828;
$L__BB0_910:
	bar.sync 	0;
	ld.shared.u32 	%r2830, [%r12+524];
	st.shared.u32 	[%r12], %r2830;
	ld.shared.u32 	%r2831, [%r28+-524];
	st.shared.u32 	[%r28+-1048], %r2831;
	ld.shared.u32 	%r2832, [%r12+1048];
	st.shared.u32 	[%r12+524], %r2832;
	ld.shared.u32 	%r2833, [%r28];
	st.shared.u32 	[%r28+-524], %r2833;
	@%p84 bra 	$L__BB0_912;
	ld.shared.u32 	%r2834, [%r12+1036];
	st.shared.u32 	[%r12+512], %r2834;
	ld.shared.u32 	%r2835, [%r12+1560];
	st.shared.u32 	[%r12+1036], %r2835;
$L__BB0_912:
	@%p47 bra 	$L__BB0_916;
	setp.eq.s32 	%p1074, %r3, 0;
	add.s32 	%r2837, %r36, 27;
	setp.ge.s32 	%p1075, %r2837, %r26;
	mov.b32 	%r3396, 0;
	or.pred  	%p1076, %p1074, %p1075;
	@%p1076 bra 	$L__BB0_915;
	add.s32 	%r2838, %r36, 28;
	mul.lo.s32 	%r2839, %r2838, %r387;
	cvt.s64.s32 	%rd698, %r2839;
	cvt.s64.s32 	%rd699, %r3;
	add.s64 	%rd700, %rd699, %rd698;
	shl.b64 	%rd701, %rd700, 2;
	add.s64 	%rd702, %rd2, %rd701;
	ld.global.nc.u32 	%r3396, [%rd702+-4];
$L__BB0_915:
	st.shared.u32 	[_ZZ7GPUiterPKiS0_PiiiS1_E12neighborhood+1048], %r3396;
$L__BB0_916:
	add.s32 	%r2840, %r9, %r2;
	setp.ne.s32 	%p1077, %r2840, %r27;
	@%p1077 bra 	$L__BB0_922;
	setp.gt.u32 	%p1078, %r5, 127;
	@%p1078 bra 	$L__BB0_919;
	mov.b32 	%r2841, 0;
	st.shared.u32 	[%r11+1052], %r2841;
	bra.uni 	$L__BB0_922;
$L__BB0_919:
	setp.leu.f32 	%p1079, %f4, %f3;
	add.s32 	%r2843, %r36, 27;
	setp.ge.s32 	%p1080, %r2843, %r26;
	or.pred  	%p1081, %p1080, %p1079;
	mov.b32 	%r3397, 0;
	@%p1081 bra 	$L__BB0_921;
	add.s32 	%r2844, %r36, 28;
	mul.lo.s32 	%r2845, %r2844, %r387;
	cvt.s64.s32 	%rd703, %r2845;
	cvt.u64.u32 	%rd704, %r9;
	cvt.s64.s32 	%rd705, %r3;
	add.s64 	%rd706, %rd705, %rd704;
	add.s64 	%rd707, %rd706, %rd703;
	shl.b64 	%rd708, %rd707, 2;
	add.s64 	%rd709, %rd2, %rd708;
	ld.global.nc.u32 	%r3397, [%rd709+4];
$L__BB0_921:
	st.shared.u32 	[_ZZ7GPUiterPKiS0_PiiiS1_E12neighborhood+1564], %r3397;
$L__BB0_922:
	add.s32 	%r333, %r36, 27;
	setp.ge.s32 	%p1082, %r333, %r26;
	mov.b32 	%r3398, 0;
	@%p1082 bra 	$L__BB0_924;
	add.s32 	%r2847, %r36, 28;
	mad.lo.s32 	%r2848, %r2847, %r387, %r3;
	mul.wide.s32 	%rd710, %r2848, 4;
	add.s64 	%rd711, %rd2, %rd710;
	ld.global.nc.u32 	%r3398, [%rd711];
$L__BB0_924:
	st.shared.u32 	[%r12+1052], %r3398;
	mov.b32 	%r3399, 0;
	@%p1082 bra 	$L__BB0_926;
	add.s32 	%r2850, %r36, 28;
	mad.lo.s32 	%r2851, %r2850, %r387, %r10;
	mul.wide.s32 	%rd712, %r2851, 4;
	add.s64 	%rd713, %rd2, %rd712;
	ld.global.nc.u32 	%r3399, [%rd713];
$L__BB0_926:
	st.shared.u32 	[%r28+4], %r3399;
	bar.sync 	0;
	max.s32 	%r2852, %r10, %r333;
	setp.lt.s32 	%p28, %r2852, %r387;
	setp.ge.s32 	%p1084, %r2852, %r387;
	@%p1084 bra 	$L__BB0_941;
	ld.shared.u32 	%r338, [%r12+528];
	ld.shared.u32 	%r339, [%r28+-520];
	setp.gt.s32 	%p1085, %r338, 0;
	@%p1085 bra 	$L__BB0_933;
	setp.lt.s32 	%p1086, %r338, 0;
	@%p1086 bra 	$L__BB0_932;
	ld.shared.u32 	%r2853, [%r12];
	setp.gt.s32 	%p1087, %r2853, 0;
	selp.u32 	%r2854, 1, 0, %p1087;
	ld.shared.u32 	%r2855, [%r12+4];
	setp.gt.s32 	%p1088, %r2855, 0;
	selp.u32 	%r2856, 1, 0, %p1088;
	add.s32 	%r2857, %r2856, %r2854;
	ld.shared.u32 	%r2858, [%r12+8];
	setp.gt.s32 	%p1089, %r2858, 0;
	selp.u32 	%r2859, 1, 0, %p1089;
	add.s32 	%r2860, %r2857, %r2859;
	ld.shared.u32 	%r2861, [%r12+524];
	setp.gt.s32 	%p1090, %r2861, 0;
	selp.u32 	%r2862, 1, 0, %p1090;
	add.s32 	%r2863, %r2860, %r2862;
	ld.shared.u32 	%r2864, [%r12+532];
	setp.gt.s32 	%p1091, %r2864, 0;
	selp.u32 	%r2865, 1, 0, %p1091;
	add.s32 	%r2866, %r2863, %r2865;
	ld.shared.u32 	%r2867, [%r12+1048];
	setp.gt.s32 	%p1092, %r2867, 0;
	selp.u32 	%r2868, 1, 0, %p1092;
	add.s32 	%r2869, %r2866, %r2868;
	ld.shared.u32 	%r2870, [%r12+1052];
	setp.gt.s32 	%p1093, %r2870, 0;
	selp.u32 	%r2871, 1, 0, %p1093;
	add.s32 	%r2872, %r2869, %r2871;
	ld.shared.u32 	%r2873, [%r12+1056];
	setp.gt.s32 	%p1094, %r2873, 0;
	selp.u32 	%r2874, 1, 0, %p1094;
	add.s32 	%r2875, %r2872, %r2874;
	mad.lo.s32 	%r2876, %r333, %r387, %r3;
	mul.wide.s32 	%rd714, %r2876, 4;
	add.s64 	%rd715, %rd1, %rd714;
	ld.global.nc.u32 	%r2877, [%rd715];
	setp.gt.s32 	%p1095, %r2875, %r2877;
	@%p1095 bra 	$L__BB0_931;
	mov.b32 	%r2878, 0;
	st.shared.u32 	[%r29], %r2878;
	bra.uni 	$L__BB0_934;
$L__BB0_931:
	mov.b32 	%r2879, 10;
	st.shared.u32 	[%r29], %r2879;
	atom.global.add.u32 	%r2880, [%rd6], 1;
	bra.uni 	$L__BB0_934;
$L__BB0_932:
	add.s32 	%r2881, %r338, 1;
	st.shared.u32 	[%r29], %r2881;
	bra.uni 	$L__BB0_934;
$L__BB0_933:
	setp.eq.s32 	%p1096, %r338, 1;
	add.s32 	%r2882, %r338, -1;
	selp.b32 	%r2883, -30, %r2882, %p1096;
	st.shared.u32 	[%r29], %r2883;
$L__BB0_934:
	setp.gt.s32 	%p1097, %r339, 0;
	@%p1097 bra 	$L__BB0_940;
	setp.lt.s32 	%p1098, %r339, 0;
	@%p1098 bra 	$L__BB0_939;
	ld.shared.u32 	%r2884, [%r28+-1048];
	setp.gt.s32 	%p1099, %r2884, 0;
	selp.u32 	%r2885, 1, 0, %p1099;
	ld.shared.u32 	%r2886, [%r28+-1044];
	setp.gt.s32 	%p1100, %r2886, 0;
	selp.u32 	%r2887, 1, 0, %p1100;
	add.s32 	%r2888, %r2887, %r2885;
	ld.shared.u32 	%r2889, [%r28+-1040];
	setp.gt.s32 	%p1101, %r2889, 0;
	selp.u32 	%r2890, 1, 0, %p1101;
	add.s32 	%r2891, %r2888, %r2890;
	ld.shared.u32 	%r2892, [%r28+-524];
	setp.gt.s32 	%p1102, %r2892, 0;
	selp.u32 	%r2893, 1, 0, %p1102;
	add.s32 	%r2894, %r2891, %r2893;
	ld.shared.u32 	%r2895, [%r28+-516];
	setp.gt.s32 	%p1103, %r2895, 0;
	selp.u32 	%r2896, 1, 0, %p1103;
	add.s32 	%r2897, %r2894, %r2896;
	ld.shared.u32 	%r2898, [%r28];
	setp.gt.s32 	%p1104, %r2898, 0;
	selp.u32 	%r2899, 1, 0, %p1104;
	add.s32 	%r2900, %r2897, %r2899;
	ld.shared.u32 	%r2901, [%r28+4];
	setp.gt.s32 	%p1105, %r2901, 0;
	selp.u32 	%r2902, 1, 0, %p1105;
	add.s32 	%r2903, %r2900, %r2902;
	ld.shared.u32 	%r2904, [%r28+8];
	setp.gt.s32 	%p1106, %r2904, 0;
	selp.u32 	%r2905, 1, 0, %p1106;
	add.s32 	%r2906, %r2903, %r2905;
	mad.lo.s32 	%r2907, %r333, %r387, %r10;
	mul.wide.s32 	%rd716, %r2907, 4;
	add.s64 	%rd717, %rd1, %rd716;
	ld.global.nc.u32 	%r2908, [%rd717];
	setp.gt.s32 	%p1107, %r2906, %r2908;
	@%p1107 bra 	$L__BB0_938;
	mov.b32 	%r2909, 0;
	st.shared.u32 	[%r30], %r2909;
	bra.uni 	$L__BB0_941;
$L__BB0_938:
	mov.b32 	%r2910, 10;
	st.shared.u32 	[%r30], %r2910;
	atom.global.add.u32 	%r2911, [%rd6], 1;
	bra.uni 	$L__BB0_941;
$L__BB0_939:
	add.s32 	%r2912, %r339, 1;
	st.shared.u32 	[%r30], %r2912;
	bra.uni 	$L__BB0_941;
$L__BB0_940:
	setp.eq.s32 	%p1108, %r339, 1;
	add.s32 	%r2913, %r339, -1;
	selp.b32 	%r2914, -30, %r2913, %p1108;
	st.shared.u32 	[%r30], %r2914;
$L__BB0_941:
	bar.sync 	0;
	not.pred 	%p1109, %p28;
	@%p1109 bra 	$L__BB0_943;
	ld.param.u64 	%rd850, [_Z7GPUiterPKiS0_PiiiS1__param_5];
	ld.shared.u32 	%r2915, [%r29];
	mad.lo.s32 	%r2916, %r333, %r387, %r3;
	cvta.to.global.u64 	%rd718, %rd850;
	mul.wide.s32 	%rd719, %r2916, 4;
	add.s64 	%rd720, %rd718, %rd719;
	st.global.u32 	[%rd720], %r2915;
	ld.shared.u32 	%r2917, [%r30];
	shl.b32 	%r2918, %r9, 2;
	cvt.u64.u32 	%rd721, %r2918;
	add.s64 	%rd722, %rd720, %rd721;
	st.global.u32 	[%rd722], %r2917;
$L__BB0_943:
	bar.sync 	0;
	ld.shared.u32 	%r2919, [%r12+524];
	st.shared.u32 	[%r12], %r2919;
	ld.shared.u32 	%r2920, [%r28+-524];
	st.shared.u32 	[%r28+-1048], %r2920;
	ld.shared.u32 	%r2921, [%r12+1048];
	st.shared.u32 	[%r12+524], %r2921;
	ld.shared.u32 	%r2922, [%r28];
	st.shared.u32 	[%r28+-524], %r2922;
	@%p84 bra 	$L__BB0_945;
	ld.shared.u32 	%r2923, [%r12+1036];
	st.shared.u32 	[%r12+512], %r2923;
	ld.shared.u32 	%r2924, [%r12+1560];
	st.shared.u32 	[%r12+1036], %r2924;
$L__BB0_945:
	@%p47 bra 	$L__BB0_949;
	setp.eq.s32 	%p1112, %r3, 0;
	add.s32 	%r2926, %r36, 28;
	setp.ge.s32 	%p1113, %r2926, %r26;
	mov.b32 	%r3400, 0;
	or.pred  	%p1114, %p1112, %p1113;
	@%p1114 bra 	$L__BB0_948;
	add.s32 	%r2927, %r36, 29;
	mul.lo.s32 	%r2928, %r2927, %r387;
	cvt.s64.s32 	%rd723, %r2928;
	cvt.s64.s32 	%rd724, %r3;
	add.s64 	%rd725, %rd724, %rd723;
	shl.b64 	%rd726, %rd725, 2;
	add.s64 	%rd727, %rd2, %rd726;
	ld.global.nc.u32 	%r3400, [%rd727+-4];
$L__BB0_948:
	st.shared.u32 	[_ZZ7GPUiterPKiS0_PiiiS1_E12neighborhood+1048], %r3400;
$L__BB0_949:
	add.s32 	%r2929, %r9, %r2;
	setp.ne.s32 	%p1115, %r2929, %r27;
	@%p1115 bra 	$L__BB0_955;
	setp.gt.u32 	%p1116, %r5, 127;
	@%p1116 bra 	$L__BB0_952;
	mov.b32 	%r2930, 0;
	st.shared.u32 	[%r11+1052], %r2930;
	bra.uni 	$L__BB0_955;
$L__BB0_952:
	setp.leu.f32 	%p1117, %f4, %f3;
	add.s32 	%r2932, %r36, 28;
	setp.ge.s32 	%p1118, %r2932, %r26;
	or.pred  	%p1119, %p1118, %p1117;
	mov.b32 	%r3401, 0;
	@%p1119 bra 	$L__BB0_954;
	add.s32 	%r2933, %r36, 29;
	mul.lo.s32 	%r2934, %r2933, %r387;
	cvt.s64.s32 	%rd728, %r2934;
	cvt.u64.u32 	%rd729, %r9;
	cvt.s64.s32 	%rd730, %r3;
	add.s64 	%rd731, %rd730, %rd729;
	add.s64 	%rd732, %rd731, %rd728;
	shl.b64 	%rd733, %rd732, 2;
	add.s64 	%rd734, %rd2, %rd733;
	ld.global.nc.u32 	%r3401, [%rd734+4];
$L__BB0_954:
	st.shared.u32 	[_ZZ7GPUiterPKiS0_PiiiS1_E12neighborhood+1564], %r3401;
$L__BB0_955:
	add.s32 	%r344, %r36, 28;
	setp.ge.s32 	%p1120, %r344, %r26;
	mov.b32 	%r3402, 0;
	@%p1120 bra 	$L__BB0_957;
	add.s32 	%r2936, %r36, 29;
	mad.lo.s32 	%r2937, %r2936, %r387, %r3;
	mul.wide.s32 	%rd735, %r2937, 4;
	add.s64 	%rd736, %rd2, %rd735;
	ld.global.nc.u32 	%r3402, [%rd736];
$L__BB0_957:
	st.shared.u32 	[%r12+1052], %r3402;
	mov.b32 	%r3403, 0;
	@%p1120 bra 	$L__BB0_959;
	add.s32 	%r2939, %r36, 29;
	mad.lo.s32 	%r2940, %r2939, %r387, %r10;
	mul.wide.s32 	%rd737, %r2940, 4;
	add.s64 	%rd738, %rd2, %rd737;
	ld.global.nc.u32 	%r3403, [%rd738];
$L__BB0_959:
	st.shared.u32 	[%r28+4], %r3403;
	bar.sync 	0;
	max.s32 	%r2941, %r10, %r344;
	setp.lt.s32 	%p29, %r2941, %r387;
	setp.ge.s32 	%p1122, %r2941, %r387;
	@%p1122 bra 	$L__BB0_974;
	ld.shared.u32 	%r349, [%r12+528];
	ld.shared.u32 	%r350, [%r28+-520];
	setp.gt.s32 	%p1123, %r349, 0;
	@%p1123 bra 	$L__BB0_966;
	setp.lt.s32 	%p1124, %r349, 0;
	@%p1124 bra 	$L__BB0_965;
	ld.shared.u32 	%r2942, [%r12];
	setp.gt.s32 	%p1125, %r2942, 0;
	selp.u32 	%r2943, 1, 0, %p1125;
	ld.shared.u32 	%r2944, [%r12+4];
	setp.gt.s32 	%p1126, %r2944, 0;
	selp.u32 	%r2945, 1, 0, %p1126;
	add.s32 	%r2946, %r2945, %r2943;
	ld.shared.u32 	%r2947, [%r12+8];
	setp.gt.s32 	%p1127, %r2947, 0;
	selp.u32 	%r2948, 1, 0, %p1127;
	add.s32 	%r2949, %r2946, %r2948;
	ld.shared.u32 	%r2950, [%r12+524];
	setp.gt.s32 	%p1128, %r2950, 0;
	selp.u32 	%r2951, 1, 0, %p1128;
	add.s32 	%r2952, %r2949, %r2951;
	ld.shared.u32 	%r2953, [%r12+532];
	setp.gt.s32 	%p1129, %r2953, 0;
	selp.u32 	%r2954, 1, 0, %p1129;
	add.s32 	%r2955, %r2952, %r2954;
	ld.shared.u32 	%r2956, [%r12+1048];
	setp.gt.s32 	%p1130, %r2956, 0;
	selp.u32 	%r2957, 1, 0, %p1130;
	add.s32 	%r2958, %r2955, %r2957;
	ld.shared.u32 	%r2959, [%r12+1052];
	setp.gt.s32 	%p1131, %r2959, 0;
	selp.u32 	%r2960, 1, 0, %p1131;
	add.s32 	%r2961, %r2958, %r2960;
	ld.shared.u32 	%r2962, [%r12+1056];
	setp.gt.s32 	%p1132, %r2962, 0;
	selp.u32 	%r2963, 1, 0, %p1132;
	add.s32 	%r2964, %r2961, %r2963;
	mad.lo.s32 	%r2965, %r344, %r387, %r3;
	mul.wide.s32 	%rd739, %r2965, 4;
	add.s64 	%rd740, %rd1, %rd739;
	ld.global.nc.u32 	%r2966, [%rd740];
	setp.gt.s32 	%p1133, %r2964, %r2966;
	@%p1133 bra 	$L__BB0_964;
	mov.b32 	%r2967, 0;
	st.shared.u32 	[%r29], %r2967;
	bra.uni 	$L__BB0_967;
$L__BB0_964:
	mov.b32 	%r2968, 10;
	st.shared.u32 	[%r29], %r2968;
	atom.global.add.u32 	%r2969, [%rd6], 1;
	bra.uni 	$L__BB0_967;
$L__BB0_965:
	add.s32 	%r2970, %r349, 1;
	st.shared.u32 	[%r29], %r2970;
	bra.uni 	$L__BB0_967;
$L__BB0_966:
	setp.eq.s32 	%p1134, %r349, 1;
	add.s32 	%r2971, %r349, -1;
	selp.b32 	%r2972, -30, %r2971, %p1134;
	st.shared.u32 	[%r29], %r2972;
$L__BB0_967:
	setp.gt.s32 	%p1135, %r350, 0;
	@%p1135 bra 	$L__BB0_973;
	setp.lt.s32 	%p1136, %r350, 0;
	@%p1136 bra 	$L__BB0_972;
	ld.shared.u32 	%r2973, [%r28+-1048];
	setp.gt.s32 	%p1137, %r2973, 0;
	selp.u32 	%r2974, 1, 0, %p1137;
	ld.shared.u32 	%r2975, [%r28+-1044];
	setp.gt.s32 	%p1138, %r2975, 0;
	selp.u32 	%r2976, 1, 0, %p1138;
	add.s32 	%r2977, %r2976, %r2974;
	ld.shared.u32 	%r2978, [%r28+-1040];
	setp.gt.s32 	%p1139, %r2978, 0;
	selp.u32 	%r2979, 1, 0, %p1139;
	add.s32 	%r2980, %r2977, %r2979;
	ld.shared.u32 	%r2981, [%r28+-524];
	setp.gt.s32 	%p1140, %r2981, 0;
	selp.u32 	%r2982, 1, 0, %p1140;
	add.s32 	%r2983, %r2980, %r2982;
	ld.shared.u32 	%r2984, [%r28+-516];
	setp.gt.s32 	%p1141, %r2984, 0;
	selp.u32 	%r2985, 1, 0, %p1141;
	add.s32 	%r2986, %r2983, %r2985;
	ld.shared.u32 	%r2987, [%r28];
	setp.gt.s32 	%p1142, %r2987, 0;
	selp.u32 	%r2988, 1, 0, %p1142;
	add.s32 	%r2989, %r2986, %r2988;
	ld.shared.u32 	%r2990, [%r28+4];
	setp.gt.s32 	%p1143, %r2990, 0;
	selp.u32 	%r2991, 1, 0, %p1143;
	add.s32 	%r2992, %r2989, %r2991;
	ld.shared.u32 	%r2993, [%r28+8];
	setp.gt.s32 	%p1144, %r2993, 0;
	selp.u32 	%r2994, 1, 0, %p1144;
	add.s32 	%r2995, %r2992, %r2994;
	mad.lo.s32 	%r2996, %r344, %r387, %r10;
	mul.wide.s32 	%rd741, %r2996, 4;
	add.s64 	%rd742, %rd1, %rd741;
	ld.global.nc.u32 	%r2997, [%rd742];
	setp.gt.s32 	%p1145, %r2995, %r2997;
	@%p1145 bra 	$L__BB0_971;
	mov.b32 	%r2998, 0;
	st.shared.u32 	[%r30], %r2998;
	bra.uni 	$L__BB0_974;
$L__BB0_971:
	mov.b32 	%r2999, 10;
	st.shared.u32 	[%r30], %r2999;
	atom.global.add.u32 	%r3000, [%rd6], 1;
	bra.uni 	$L__BB0_974;
$L__BB0_972:
	add.s32 	%r3001, %r350, 1;
	st.shared.u32 	[%r30], %r3001;
	bra.uni 	$L__BB0_974;
$L__BB0_973:
	setp.eq.s32 	%p1146, %r350, 1;
	add.s32 	%r3002, %r350, -1;
	selp.b32 	%r3003, -30, %r3002, %p1146;
	st.shared.u32 	[%r30], %r3003;
$L__BB0_974:
	bar.sync 	0;
	not.pred 	%p1147, %p29;
	@%p1147 bra 	$L__BB0_976;
	ld.param.u64 	%rd851, [_Z7GPUiterPKiS0_PiiiS1__param_5];
	ld.shared.u32 	%r3004, [%r29];
	mad.lo.s32 	%r3005, %r344, %r387, %r3;
	cvta.to.global.u64 	%rd743, %rd851;
	mul.wide.s32 	%rd744, %r3005, 4;
	add.s64 	%rd745, %rd743, %rd744;
	st.global.u32 	[%rd745], %r3004;
	ld.shared.u32 	%r3006, [%r30];
	shl.b32 	%r3007, %r9, 2;
	cvt.u64.u32 	%rd746, %r3007;
	add.s64 	%rd747, %rd745, %rd746;
	st.global.u32 	[%rd747], %r3006;
$L__BB0_976:
	bar.sync 	0;
	ld.shared.u32 	%r3008, [%r12+524];
	st.shared.u32 	[%r12], %r3008;
	ld.shared.u32 	%r3009, [%r28+-524];
	st.shared.u32 	[%r28+-1048], %r3009;
	ld.shared.u32 	%r3010, [%r12+1048];
	st.shared.u32 	[%r12+524], %r3010;
	ld.shared.u32 	%r3011, [%r28];
	st.shared.u32 	[%r28+-524], %r3011;
	@%p84 bra 	$L__BB0_978;
	ld.shared.u32 	%r3012, [%r12+1036];
	st.shared.u32 	[%r12+512], %r3012;
	ld.shared.u32 	%r3013, [%r12+1560];
	st.shared.u32 	[%r12+1036], %r3013;
$L__BB0_978:
	@%p47 bra 	$L__BB0_982;
	setp.eq.s32 	%p1150, %r3, 0;
	add.s32 	%r3015, %r36, 29;
	setp.ge.s32 	%p1151, %r3015, %r26;
	mov.b32 	%r3404, 0;
	or.pred  	%p1152, %p1150, %p1151;
	@%p1152 bra 	$L__BB0_981;
	add.s32 	%r3016, %r36, 30;
	mul.lo.s32 	%r3017, %r3016, %r387;
	cvt.s64.s32 	%rd748, %r3017;
	cvt.s64.s32 	%rd749, %r3;
	add.s64 	%rd750, %rd749, %rd748;
	shl.b64 	%rd751, %rd750, 2;
	add.s64 	%rd752, %rd2, %rd751;
	ld.global.nc.u32 	%r3404, [%rd752+-4];
$L__BB0_981:
	st.shared.u32 	[_ZZ7GPUiterPKiS0_PiiiS1_E12neighborhood+1048], %r3404;
$L__BB0_982:
	add.s32 	%r3018, %r9, %r2;
	setp.ne.s32 	%p1153, %r3018, %r27;
	@%p1153 bra 	$L__BB0_988;
	setp.gt.u32 	%p1154, %r5, 127;
	@%p1154 bra 	$L__BB0_985;
	mov.b32 	%r3019, 0;
	st.shared.u32 	[%r11+1052], %r3019;
	bra.uni 	$L__BB0_988;
$L__BB0_985:
	setp.leu.f32 	%p1155, %f4, %f3;
	add.s32 	%r3021, %r36, 29;
	setp.ge.s32 	%p1156, %r3021, %r26;
	or.pred  	%p1157, %p1156, %p1155;
	mov.b32 	%r3405, 0;
	@%p1157 bra 	$L__BB0_987;
	add.s32 	%r3022, %r36, 30;
	mul.lo.s32 	%r3023, %r3022, %r387;
	cvt.s64.s32 	%rd753, %r3023;
	cvt.u64.u32 	%rd754, %r9;
	cvt.s64.s32 	%rd755, %r3;
	add.s64 	%rd756, %rd755, %rd754;
	add.s64 	%rd757, %rd756, %rd753;
	shl.b64 	%rd758, %rd757, 2;
	add.s64 	%rd759, %rd2, %rd758;
	ld.global.nc.u32 	%r3405, [%rd759+4];
$L__BB0_987:
	st.shared.u32 	[_ZZ7GPUiterPKiS0_PiiiS1_E12neighborhood+1564], %r3405;
$L__BB0_988:
	add.s32 	%r355, %r36, 29;
	setp.ge.s32 	%p1158, %r355, %r26;
	mov.b32 	%r3406, 0;
	@%p1158 bra 	$L__BB0_990;
	add.s32 	%r3025, %r36, 30;
	mad.lo.s32 	%r3026, %r3025, %r387, %r3;
	mul.wide.s32 	%rd760, %r3026, 4;
	add.s64 	%rd761, %rd2, %rd760;
	ld.global.nc.u32 	%r3406, [%rd761];
$L__BB0_990:
	st.shared.u32 	[%r12+1052], %r3406;
	mov.b32 	%r3407, 0;
	@%p1158 bra 	$L__BB0_992;
	add.s32 	%r3028, %r36, 30;
	mad.lo.s32 	%r3029, %r3028, %r387, %r10;
	mul.wide.s32 	%rd762, %r3029, 4;
	add.s64 	%rd763, %rd2, %rd762;
	ld.global.nc.u32 	%r3407, [%rd763];
$L__BB0_992:
	st.shared.u32 	[%r28+4], %r3407;
	bar.sync 	0;
	max.s32 	%r3030, %r10, %r355;
	setp.lt.s32 	%p30, %r3030, %r387;
	setp.ge.s32 	%p1160, %r3030, %r387;
	@%p1160 bra 	$L__BB0_1007;
	ld.shared.u32 	%r360, [%r12+528];
	ld.shared.u32 	%r361, [%r28+-520];
	setp.gt.s32 	%p1161, %r360, 0;
	@%p1161 bra 	$L__BB0_999;
	setp.lt.s32 	%p1162, %r360, 0;
	@%p1162 bra 	$L__BB0_998;
	ld.shared.u32 	%r3031, [%r12];
	setp.gt.s32 	%p1163, %r3031, 0;
	selp.u32 	%r3032, 1, 0, %p1163;
	ld.shared.u32 	%r3033, [%r12+4];
	setp.gt.s32 	%p1164, %r3033, 0;
	selp.u32 	%r3034, 1, 0, %p1164;
	add.s32 	%r3035, %r3034, %r3032;
	ld.shared.u32 	%r3036, [%r12+8];
	setp.gt.s32 	%p1165, %r3036, 0;
	selp.u32 	%r3037, 1, 0, %p1165;
	add.s32 	%r3038, %r3035, %r3037;
	ld.shared.u32 	%r3039, [%r12+524];
	setp.gt.s32 	%p1166, %r3039, 0;
	selp.u32 	%r3040, 1, 0, %p1166;
	add.s32 	%r3041, %r3038, %r3040;
	ld.shared.u32 	%r3042, [%r12+532];
	setp.gt.s32 	%p1167, %r3042, 0;
	selp.u32 	%r3043, 1, 0, %p1167;
	add.s32 	%r3044, %r3041, %r3043;
	ld.shared.u32 	%r3045, [%r12+1048];
	setp.gt.s32 	%p1168, %r3045, 0;
	selp.u32 	%r3046, 1, 0, %p1168;
	add.s32 	%r3047, %r3044, %r3046;
	ld.shared.u32 	%r3048, [%r12+1052];
	setp.gt.s32 	%p1169, %r3048, 0;
	selp.u32 	%r3049, 1, 0, %p1169;
	add.s32 	%r3050, %r3047, %r3049;
	ld.shared.u32 	%r3051, [%r12+1056];
	setp.gt.s32 	%p1170, %r3051, 0;
	selp.u32 	%r3052, 1, 0, %p1170;
	add.s32 	%r3053, %r3050, %r3052;
	mad.lo.s32 	%r3054, %r355, %r387, %r3;
	mul.wide.s32 	%rd764, %r3054, 4;
	add.s64 	%rd765, %rd1, %rd764;
	ld.global.nc.u32 	%r3055, [%rd765];
	setp.gt.s32 	%p1171, %r3053, %r3055;
	@%p1171 bra 	$L__BB0_997;
	mov.b32 	%r3056, 0;
	st.shared.u32 	[%r29], %r3056;
	bra.uni 	$L__BB0_1000;
$L__BB0_997:
	mov.b32 	%r3057, 10;
	st.shared.u32 	[%r29], %r3057;
	atom.global.add.u32 	%r3058, [%rd6], 1;
	bra.uni 	$L__BB0_1000;
$L__BB0_998:
	add.s32 	%r3059, %r360, 1;
	st.shared.u32 	[%r29], %r3059;
	bra.uni 	$L__BB0_1000;
$L__BB0_999:
	setp.eq.s32 	%p1172, %r360, 1;
	add.s32 	%r3060, %r360, -1;
	selp.b32 	%r3061, -30, %r3060, %p1172;
	st.shared.u32 	[%r29], %r3061;
$L__BB0_1000:
	setp.gt.s32 	%p1173, %r361, 0;
	@%p1173 bra 	$L__BB0_1006;
	setp.lt.s32 	%p1174, %r361, 0;
	@%p1174 bra 	$L__BB0_1005;
	ld.shared.u32 	%r3062, [%r28+-1048];
	setp.gt.s32 	%p1175, %r3062, 0;
	selp.u32 	%r3063, 1, 0, %p1175;
	ld.shared.u32 	%r3064, [%r28+-1044];
	setp.gt.s32 	%p1176, %r3064, 0;
	selp.u32 	%r3065, 1, 0, %p1176;
	add.s32 	%r3066, %r3065, %r3063;
	ld.shared.u32 	%r3067, [%r28+-1040];
	setp.gt.s32 	%p1177, %r3067, 0;
	selp.u32 	%r3068, 1, 0, %p1177;
	add.s32 	%r3069, %r3066, %r3068;
	ld.shared.u32 	%r3070, [%r28+-524];
	setp.gt.s32 	%p1178, %r3070, 0;
	selp.u32 	%r3071, 1, 0, %p1178;
	add.s32 	%r3072, %r3069, %r3071;
	ld.shared.u32 	%r3073, [%r28+-516];
	setp.gt.s32 	%p1179, %r3073, 0;
	selp.u32 	%r3074, 1, 0, %p1179;
	add.s32 	%r3075, %r3072, %r3074;
	ld.shared.u32 	%r3076, [%r28];
	setp.gt.s32 	%p1180, %r3076, 0;
	selp.u32 	%r3077, 1, 0, %p1180;
	add.s32 	%r3078, %r3075, %r3077;
	ld.shared.u32 	%r3079, [%r28+4];
	setp.gt.s32 	%p1181, %r3079, 0;
	selp.u32 	%r3080, 1, 0, %p1181;
	add.s32 	%r3081, %r3078, %r3080;
	ld.shared.u32 	%r3082, [%r28+8];
	setp.gt.s32 	%p1182, %r3082, 0;
	selp.u32 	%r3083, 1, 0, %p1182;
	add.s32 	%r3084, %r3081, %r3083;
	mad.lo.s32 	%r3085, %r355, %r387, %r10;
	mul.wide.s32 	%rd766, %r3085, 4;
	add.s64 	%rd767, %rd1, %rd766;
	ld.global.nc.u32 	%r3086, [%rd767];
	setp.gt.s32 	%p1183, %r3084, %r3086;
	@%p1183 bra 	$L__BB0_1004;
	mov.b32 	%r3087, 0;
	st.shared.u32 	[%r30], %r3087;
	bra.uni 	$L__BB0_1007;
$L__BB0_1004:
	mov.b32 	%r3088, 10;
	st.shared.u32 	[%r30], %r3088;
	atom.global.add.u32 	%r3089, [%rd6], 1;
	bra.uni 	$L__BB0_1007;
$L__BB0_1005:
	add.s32 	%r3090, %r361, 1;
	st.shared.u32 	[%r30], %r3090;
	bra.uni 	$L__BB0_1007;
$L__BB0_1006:
	setp.eq.s32 	%p1184, %r361, 1;
	add.s32 	%r3091, %r361, -1;
	selp.b32 	%r3092, -30, %r3091, %p1184;
	st.shared.u32 	[%r30], %r3092;
$L__BB0_1007:
	bar.sync 	0;
	not.pred 	%p1185, %p30;
	@%p1185 bra 	$L__BB0_1009;
	ld.param.u64 	%rd852, [_Z7GPUiterPKiS0_PiiiS1__param_5];
	ld.shared.u32 	%r3093, [%r29];
	mad.lo.s32 	%r3094, %r355, %r387, %r3;
	cvta.to.global.u64 	%rd768, %rd852;
	mul.wide.s32 	%rd769, %r3094, 4;
	add.s64 	%rd770, %rd768, %rd769;
	st.global.u32 	[%rd770], %r3093;
	ld.shared.u32 	%r3095, [%r30];
	shl.b32 	%r3096, %r9, 2;
	cvt.u64.u32 	%rd771, %r3096;
	add.s64 	%rd772, %rd770, %rd771;
	st.global.u32 	[%rd772], %r3095;
$L__BB0_1009:
	bar.sync 	0;
	ld.shared.u32 	%r3097, [%r12+524];
	st.shared.u32 	[%r12], %r3097;
	ld.shared.u32 	%r3098, [%r28+-524];
	st.shared.u32 	[%r28+-1048], %r3098;
	ld.shared.u32 	%r3099, [%r12+1048];
	st.shared.u32 	[%r12+524], %r3099;
	ld.shared.u32 	%r3100, [%r28];
	st.shared.u32 	[%r28+-524], %r3100;
	@%p84 bra 	$L__BB0_1011;
	ld.shared.u32 	%r3101, [%r12+1036];
	st.shared.u32 	[%r12+512], %r3101;
	ld.shared.u32 	%r3102, [%r12+1560];
	st.shared.u32 	[%r12+1036], %r3102;
$L__BB0_1011:
	@%p47 bra 	$L__BB0_1015;
	setp.eq.s32 	%p1188, %r3, 0;
	add.s32 	%r3104, %r36, 30;
	setp.ge.s32 	%p1189, %r3104, %r26;
	mov.b32 	%r3408, 0;
	or.pred  	%p1190, %p1188, %p1189;
	@%p1190 bra 	$L__BB0_1014;
	add.s32 	%r3105, %r36, 31;
	mul.lo.s32 	%r3106, %r3105, %r387;
	cvt.s64.s32 	%rd773, %r3106;
	cvt.s64.s32 	%rd774, %r3;
	add.s64 	%rd775, %rd774, %rd773;
	shl.b64 	%rd776, %rd775, 2;
	add.s64 	%rd777, %rd2, %rd776;
	ld.global.nc.u32 	%r3408, [%rd777+-4];
$L__BB0_1014:
	st.shared.u32 	[_ZZ7GPUiterPKiS0_PiiiS1_E12neighborhood+1048], %r3408;
$L__BB0_1015:
	add.s32 	%r3107, %r9, %r2;
	setp.ne.s32 	%p1191, %r3107, %r27;
	@%p1191 bra 	$L__BB0_1021;
	setp.gt.u32 	%p1192, %r5, 127;
	@%p1192 bra 	$L__BB0_1018;
	mov.b32 	%r3108, 0;
	st.shared.u32 	[%r11+1052], %r3108;
	bra.uni 	$L__BB0_1021;
$L__BB0_1018:
	setp.leu.f32 	%p1193, %f4, %f3;
	add.s32 	%r3110, %r36, 30;
	setp.ge.s32 	%p1194, %r3110, %r26;
	or.pred  	%p1195, %p1194, %p1193;
	mov.b32 	%r3409, 0;
	@%p1195 bra 	$L__BB0_1020;
	add.s32 	%r3111, %r36, 31;
	mul.lo.s32 	%r3112, %r3111, %r387;
	cvt.s64.s32 	%rd778, %r3112;
	cvt.u64.u32 	%rd779, %r9;
	cvt.s64.s32 	%rd780, %r3;
	add.s64 	%rd781, %rd780, %rd779;
	add.s64 	%rd782, %rd781, %rd778;
	shl.b64 	%rd783, %rd782, 2;
	add.s64 	%rd784, %rd2, %rd783;
	ld.global.nc.u32 	%r3409, [%rd784+4];
$L__BB0_1020:
	st.shared.u32 	[_ZZ7GPUiterPKiS0_PiiiS1_E12neighborhood+1564], %r3409;
$L__BB0_1021:
	add.s32 	%r366, %r36, 30;
	setp.ge.s32 	%p1196, %r366, %r26;
	mov.b32 	%r3410, 0;
	@%p1196 bra 	$L__BB0_1023;
	add.s32 	%r3114, %r36, 31;
	mad.lo.s32 	%r3115, %r3114, %r387, %r3;
	mul.wide.s32 	%rd785, %r3115, 4;
	add.s64 	%rd786, %rd2, %rd785;
	ld.global.nc.u32 	%r3410, [%rd786];
$L__BB0_1023:
	st.shared.u32 	[%r12+1052], %r3410;
	mov.b32 	%r3411, 0;
	@%p1196 bra 	$L__BB0_1025;
	add.s32 	%r3117, %r36, 31;
	mad.lo.s32 	%r3118, %r3117, %r387, %r10;
	mul.wide.s32 	%rd787, %r3118, 4;
	add.s64 	%rd788, %rd2, %rd787;
	ld.global.nc.u32 	%r3411, [%rd788];
$L__BB0_1025:
	st.shared.u32 	[%r28+4], %r3411;
	bar.sync 	0;
	max.s32 	%r3119, %r10, %r366;
	setp.lt.s32 	%p31, %r3119, %r387;
	setp.ge.s32 	%p1198, %r3119, %r387;
	@%p1198 bra 	$L__BB0_1040;
	ld.shared.u32 	%r371, [%r12+528];
	ld.shared.u32 	%r372, [%r28+-520];
	setp.gt.s32 	%p1199, %r371, 0;
	@%p1199 bra 	$L__BB0_1032;
	setp.lt.s32 	%p1200, %r371, 0;
	@%p1200 bra 	$L__BB0_1031;
	ld.shared.u32 	%r3120, [%r12];
	setp.gt.s32 	%p1201, %r3120, 0;
	selp.u32 	%r3121, 1, 0, %p1201;
	ld.shared.u32 	%r3122, [%r12+4];
	setp.gt.s32 	%p1202, %r3122, 0;
	selp.u32 	%r3123, 1, 0, %p1202;
	add.s32 	%r3124, %r3123, %r3121;
	ld.shared.u32 	%r3125, [%r12+8];
	setp.gt.s32 	%p1203, %r3125, 0;
	selp.u32 	%r3126, 1, 0, %p1203;
	add.s32 	%r3127, %r3124, %r3126;
	ld.shared.u32 	%r3128, [%r12+524];
	setp.gt.s32 	%p1204, %r3128, 0;
	selp.u32 	%r3129, 1, 0, %p1204;
	add.s32 	%r3130, %r3127, %r3129;
	ld.shared.u32 	%r3131, [%r12+532];
	setp.gt.s32 	%p1205, %r3131, 0;
	selp.u32 	%r3132, 1, 0, %p1205;
	add.s32 	%r3133, %r3130, %r3132;
	ld.shared.u32 	%r3134, [%r12+1048];
	setp.gt.s32 	%p1206, %r3134, 0;
	selp.u32 	%r3135, 1, 0, %p1206;
	add.s32 	%r3136, %r3133, %r3135;
	ld.shared.u32 	%r3137, [%r12+1052];
	setp.gt.s32 	%p1207, %r3137, 0;
	selp.u32 	%r3138, 1, 0, %p1207;
	add.s32 	%r3139, %r3136, %r3138;
	ld.shared.u32 	%r3140, [%r12+1056];
	setp.gt.s32 	%p1208, %r3140, 0;
	selp.u32 	%r3141, 1, 0, %p1208;
	add.s32 	%r3142, %r3139, %r3141;
	mad.lo.s32 	%r3143, %r366, %r387, %r3;
	mul.wide.s32 	%rd789, %r3143, 4;
	add.s64 	%rd790, %rd1, %rd789;
	ld.global.nc.u32 	%r3144, [%rd790];
	setp.gt.s32 	%p1209, %r3142, %r3144;
	@%p1209 bra 	$L__BB0_1030;
	mov.b32 	%r3145, 0;
	st.shared.u32 	[%r29], %r3145;
	bra.uni 	$L__BB0_1033;
$L__BB0_1030:
	mov.b32 	%r3146, 10;
	st.shared.u32 	[%r29], %r3146;
	atom.global.add.u32 	%r3147, [%rd6], 1;
	bra.uni 	$L__BB0_1033;
$L__BB0_1031:
	add.s32 	%r3148, %r371, 1;
	st.shared.u32 	[%r29], %r3148;
	bra.uni 	$L__BB0_1033;
$L__BB0_1032:
	setp.eq.s32 	%p1210, %r371, 1;
	add.s32 	%r3149, %r371, -1;
	selp.b32 	%r3150, -30, %r3149, %p1210;
	st.shared.u32 	[%r29], %r3150;
$L__BB0_1033:
	setp.gt.s32 	%p1211, %r372, 0;
	@%p1211 bra 	$L__BB0_1039;
	setp.lt.s32 	%p1212, %r372, 0;
	@%p1212 bra 	$L__BB0_1038;
	ld.shared.u32 	%r3151, [%r28+-1048];
	setp.gt.s32 	%p1213, %r3151, 0;
	selp.u32 	%r3152, 1, 0, %p1213;
	ld.shared.u32 	%r3153, [%r28+-1044];
	setp.gt.s32 	%p1214, %r3153, 0;
	selp.u32 	%r3154, 1, 0, %p1214;
	add.s32 	%r3155, %r3154, %r3152;
	ld.shared.u32 	%r3156, [%r28+-1040];
	setp.gt.s32 	%p1215, %r3156, 0;
	selp.u32 	%r3157, 1, 0, %p1215;
	add.s32 	%r3158, %r3155, %r3157;
	ld.shared.u32 	%r3159, [%r28+-524];
	setp.gt.s32 	%p1216, %r3159, 0;
	selp.u32 	%r3160, 1, 0, %p1216;
	add.s32 	%r3161, %r3158, %r3160;
	ld.shared.u32 	%r3162, [%r28+-516];
	setp.gt.s32 	%p1217, %r3162, 0;
	selp.u32 	%r3163, 1, 0, %p1217;
	add.s32 	%r3164, %r3161, %r3163;
	ld.shared.u32 	%r3165, [%r28];
	setp.gt.s32 	%p1218, %r3165, 0;
	selp.u32 	%r3166, 1, 0, %p1218;
	add.s32 	%r3167, %r3164, %r3166;
	ld.shared.u32 	%r3168, [%r28+4];
	setp.gt.s32 	%p1219, %r3168, 0;
	selp.u32 	%r3169, 1, 0, %p1219;
	add.s32 	%r3170, %r3167, %r3169;
	ld.shared.u32 	%r3171, [%r28+8];
	setp.gt.s32 	%p1220, %r3171, 0;
	selp.u32 	%r3172, 1, 0, %p1220;
	add.s32 	%r3173, %r3170, %r3172;
	mad.lo.s32 	%r3174, %r366, %r387, %r10;
	mul.wide.s32 	%rd791, %r3174, 4;
	add.s64 	%rd792, %rd1, %rd791;
	ld.global.nc.u32 	%r3175, [%rd792];
	setp.gt.s32 	%p1221, %r3173, %r3175;
	@%p1221 bra 	$L__BB0_1037;
	mov.b32 	%r3176, 0;
	st.shared.u32 	[%r30], %r3176;
	bra.uni 	$L__BB0_1040;
$L__BB0_1037:
	mov.b32 	%r3177, 10;
	st.shared.u32 	[%r30], %r3177;
	atom.global.add.u32 	%r3178, [%rd6], 1;
	bra.uni 	$L__BB0_1040;
$L__BB0_1038:
	add.s32 	%r3179, %r372, 1;
	st.shared.u32 	[%r30], %r3179;
	bra.uni 	$L__BB0_1040;
$L__BB0_1039:
	setp.eq.s32 	%p1222, %r372, 1;
	add.s32 	%r3180, %r372, -1;
	selp.b32 	%r3181, -30, %r3180, %p1222;
	st.shared.u32 	[%r30], %r3181;
$L__BB0_1040:
	bar.sync 	0;
	not.pred 	%p1223, %p31;
	@%p1223 bra 	$L__BB0_1042;
	ld.param.u64 	%rd853, [_Z7GPUiterPKiS0_PiiiS1__param_5];
	ld.shared.u32 	%r3182, [%r29];
	mad.lo.s32 	%r3183, %r366, %r387, %r3;
	cvta.to.global.u64 	%rd793, %rd853;
	mul.wide.s32 	%rd794, %r3183, 4;
	add.s64 	%rd795, %rd793, %rd794;
	st.global.u32 	[%rd795], %r3182;
	ld.shared.u32 	%r3184, [%r30];
	shl.b32 	%r3185, %r9, 2;
	cvt.u64.u32 	%rd796, %r3185;
	add.s64 	%rd797, %rd795, %rd796;
	st.global.u32 	[%rd797], %r3184;
$L__BB0_1042:
	bar.sync 	0;
	ld.shared.u32 	%r3186, [%r12+524];
	st.shared.u32 	[%r12], %r3186;
	ld.shared.u32 	%r3187, [%r28+-524];
	st.shared.u32 	[%r28+-1048], %r3187;
	ld.shared.u32 	%r3188, [%r12+1048];
	st.shared.u32 	[%r12+524], %r3188;
	ld.shared.u32 	%r3189, [%r28];
	st.shared.u32 	[%r28+-524], %r3189;
	@%p84 bra 	$L__BB0_1044;
	ld.shared.u32 	%r3190, [%r12+1036];
	st.shared.u32 	[%r12+512], %r3190;
	ld.shared.u32 	%r3191, [%r12+1560];
	st.shared.u32 	[%r12+1036], %r3191;
$L__BB0_1044:
	@%p47 bra 	$L__BB0_1048;
	setp.eq.s32 	%p1226, %r3, 0;
	add.s32 	%r3193, %r36, 31;
	setp.ge.s32 	%p1227, %r3193, %r26;
	mov.b32 	%r3412, 0;
	or.pred  	%p1228, %p1226, %p1227;
	@%p1228 bra 	$L__BB0_1047;
	add.s32 	%r3194, %r36, 32;
	mul.lo.s32 	%r3195, %r3194, %r387;
	cvt.s64.s32 	%rd798, %r3195;
	cvt.s64.s32 	%rd799, %r3;
	add.s64 	%rd800, %rd799, %rd798;
	shl.b64 	%rd801, %rd800, 2;
	add.s64 	%rd802, %rd2, %rd801;
	ld.global.nc.u32 	%r3412, [%rd802+-4];
$L__BB0_1047:
	st.shared.u32 	[_ZZ7GPUiterPKiS0_PiiiS1_E12neighborhood+1048], %r3412;
$L__BB0_1048:
	add.s32 	%r3196, %r9, %r2;
	setp.ne.s32 	%p1229, %r3196, %r27;
	@%p1229 bra 	$L__BB0_1054;
	setp.gt.u32 	%p1230, %r5, 127;
	@%p1230 bra 	$L__BB0_1051;
	mov.b32 	%r3197, 0;
	st.shared.u32 	[%r11+1052], %r3197;
	bra.uni 	$L__BB0_1054;
$L__BB0_1051:
	setp.leu.f32 	%p1231, %f4, %f3;
	add.s32 	%r3199, %r36, 31;
	setp.ge.s32 	%p1232, %r3199, %r26;
	or.pred  	%p1233, %p1232, %p1231;
	mov.b32 	%r3413, 0;
	@%p1233 bra 	$L__BB0_1053;
	add.s32 	%r3200, %r36, 32;
	mul.lo.s32 	%r3201, %r3200, %r387;
	cvt.s64.s32 	%rd803, %r3201;
	cvt.u64.u32 	%rd804, %r9;
	cvt.s64.s32 	%rd805, %r3;
	add.s64 	%rd806, %rd805, %rd804;
	add.s64 	%rd807, %rd806, %rd803;
	shl.b64 	%rd808, %rd807, 2;
	add.s64 	%rd809, %rd2, %rd808;
	ld.global.nc.u32 	%r3413, [%rd809+4];
$L__BB0_1053:
	st.shared.u32 	[_ZZ7GPUiterPKiS0_PiiiS1_E12neighborhood+1564], %r3413;
$L__BB0_1054:
	add.s32 	%r377, %r36, 31;
	setp.ge.s32 	%p1234, %r377, %r26;
	mov.b32 	%r3414, 0;
	@%p1234 bra 	$L__BB0_1056;
	add.s32 	%r3203, %r36, 32;
	mad.lo.s32 	%r3204, %r3203, %r387, %r3;
	mul.wide.s32 	%rd810, %r3204, 4;
	add.s64 	%rd811, %rd2, %rd810;
	ld.global.nc.u32 	%r3414, [%rd811];
$L__BB0_1056:
	st.shared.u32 	[%r12+1052], %r3414;
	mov.b32 	%r3415, 0;
	@%p1234 bra 	$L__BB0_1058;
	add.s32 	%r3206, %r36, 32;
	mad.lo.s32 	%r3207, %r3206, %r387, %r10;
	mul.wide.s32 	%rd812, %r3207, 4;
	add.s64 	%rd813, %rd2, %rd812;
	ld.global.nc.u32 	%r3415, [%rd813];
$L__BB0_1058:
	st.shared.u32 	[%r28+4], %r3415;
	bar.sync 	0;
	max.s32 	%r3208, %r10, %r377;
	setp.lt.s32 	%p32, %r3208, %r387;
	setp.ge.s32 	%p1236, %r3208, %r387;
	@%p1236 bra 	$L__BB0_1073;
	ld.shared.u32 	%r382, [%r12+528];
	ld.shared.u32 	%r383, [%r28+-520];
	setp.gt.s32 	%p1237, %r382, 0;
	@%p1237 bra 	$L__BB0_1065;
	setp.lt.s32 	%p1238, %r382, 0;
	@%p1238 bra 	$L__BB0_1064;
	ld.shared.u32 	%r3209, [%r12];
	setp.gt.s32 	%p1239, %r3209, 0;
	selp.u32 	%r3210, 1, 0, %p1239;
	ld.shared.u32 	%r3211, [%r12+4];
	setp.gt.s32 	%p1240, %r3211, 0;
	selp.u32 	%r3212, 1, 0, %p1240;
	add.s32 	%r3213, %r3212, %r3210;
	ld.shared.u32 	%r3214, [%r12+8];
	setp.gt.s32 	%p1241, %r3214, 0;
	selp.u32 	%r3215, 1, 0, %p1241;
	add.s32 	%r3216, %r3213, %r3215;
	ld.shared.u32 	%r3217, [%r12+524];
	setp.gt.s32 	%p1242, %r3217, 0;
	selp.u32 	%r3218, 1, 0, %p1242;
	add.s32 	%r3219, %r3216, %r3218;
	ld.shared.u32 	%r3220, [%r12+532];
	setp.gt.s32 	%p1243, %r3220, 0;
	selp.u32 	%r3221, 1, 0, %p1243;
	add.s32 	%r3222, %r3219, %r3221;
	ld.shared.u32 	%r3223, [%r12+1048];
	setp.gt.s32 	%p1244, %r3223, 0;
	selp.u32 	%r3224, 1, 0, %p1244;
	add.s32 	%r3225, %r3222, %r3224;
	ld.shared.u32 	%r3226, [%r12+1052];
	setp.gt.s32 	%p1245, %r3226, 0;
	selp.u32 	%r3227, 1, 0, %p1245;
	add.s32 	%r3228, %r3225, %r3227;
	ld.shared.u32 	%r3229, [%r12+1056];
	setp.gt.s32 	%p1246, %r3229, 0;
	selp.u32 	%r3230, 1, 0, %p1246;
	add.s32 	%r3231, %r3228, %r3230;
	mad.lo.s32 	%r3232, %r377, %r387, %r3;
	mul.wide.s32 	%rd814, %r3232, 4;
	add.s64 	%rd815, %rd1, %rd814;
	ld.global.nc.u32 	%r3233, [%rd815];
	setp.gt.s32 	%p1247, %r3231, %r3233;
	@%p1247 bra 	$L__BB0_1063;
	mov.b32 	%r3234, 0;
	st.shared.u32 	[%r29], %r3234;
	bra.uni 	$L__BB0_1066;
$L__BB0_1063:
	mov.b32 	%r3235, 10;
	st.shared.u32 	[%r29], %r3235;
	atom.global.add.u32 	%r3236, [%rd6], 1;
	bra.uni 	$L__BB0_1066;
$L__BB0_1064:
	add.s32 	%r3237, %r382, 1;
	st.shared.u32 	[%r29], %r3237;
	bra.uni 	$L__BB0_1066;
$L__BB0_1065:
	setp.eq.s32 	%p1248, %r382, 1;
	add.s32 	%r3238, %r382, -1;
	selp.b32 	%r3239, -30, %r3238, %p1248;
	st.shared.u32 	[%r29], %r3239;
$L__BB0_1066:
	setp.gt.s32 	%p1249, %r383, 0;
	@%p1249 bra 	$L__BB0_1072;
	setp.lt.s32 	%p1250, %r383, 0;
	@%p1250 bra 	$L__BB0_1071;
	ld.shared.u32 	%r3240, [%r28+-1048];
	setp.gt.s32 	%p1251, %r3240, 0;
	selp.u32 	%r3241, 1, 0, %p1251;
	ld.shared.u32 	%r3242, [%r28+-1044];
	setp.gt.s32 	%p1252, %r3242, 0;
	selp.u32 	%r3243, 1, 0, %p1252;
	add.s32 	%r3244, %r3243, %r3241;
	ld.shared.u32 	%r3245, [%r28+-1040];
	setp.gt.s32 	%p1253, %r3245, 0;
	selp.u32 	%r3246, 1, 0, %p1253;
	add.s32 	%r3247, %r3244, %r3246;
	ld.shared.u32 	%r3248, [%r28+-524];
	setp.gt.s32 	%p1254, %r3248, 0;
	selp.u32 	%r3249, 1, 0, %p1254;
	add.s32 	%r3250, %r3247, %r3249;
	ld.shared.u32 	%r3251, [%r28+-516];
	setp.gt.s32 	%p1255, %r3251, 0;
	selp.u32 	%r3252, 1, 0, %p1255;
	add.s32 	%r3253, %r3250, %r3252;
	ld.shared.u32 	%r3254, [%r28];
	setp.gt.s32 	%p1256, %r3254, 0;
	selp.u32 	%r3255, 1, 0, %p1256;
	add.s32 	%r3256, %r3253, %r3255;
	ld.shared.u32 	%r3257, [%r28+4];
	setp.gt.s32 	%p1257, %r3257, 0;
	selp.u32 	%r3258, 1, 0, %p1257;
	add.s32 	%r3259, %r3256, %r3258;
	ld.shared.u32 	%r3260, [%r28+8];
	setp.gt.s32 	%p1258, %r3260, 0;
	selp.u32 	%r3261, 1, 0, %p1258;
	add.s32 	%r3262, %r3259, %r3261;
	mad.lo.s32 	%r3263, %r377, %r387, %r10;
	mul.wide.s32 	%rd816, %r3263, 4;
	add.s64 	%rd817, %rd1, %rd816;
	ld.global.nc.u32 	%r3264, [%rd817];
	setp.gt.s32 	%p1259, %r3262, %r3264;
	@%p1259 bra 	$L__BB0_1070;
	mov.b32 	%r3265, 0;
	st.shared.u32 	[%r30], %r3265;
	bra.uni 	$L__BB0_1073;
$L__BB0_1070:
	mov.b32 	%r3266, 10;
	st.shared.u32 	[%r30], %r3266;
	atom.global.add.u32 	%r3267, [%rd6], 1;
	bra.uni 	$L__BB0_1073;
$L__BB0_1071:
	add.s32 	%r3268, %r383, 1;
	st.shared.u32 	[%r30], %r3268;
	bra.uni 	$L__BB0_1073;
$L__BB0_1072:
	setp.eq.s32 	%p1260, %r383, 1;
	add.s32 	%r3269, %r383, -1;
	selp.b32 	%r3270, -30, %r3269, %p1260;
	st.shared.u32 	[%r30], %r3270;
$L__BB0_1073:
	bar.sync 	0;
	not.pred 	%p1261, %p32;
	@%p1261 bra 	$L__BB0_1075;
	ld.param.u64 	%rd854, [_Z7GPUiterPKiS0_PiiiS1__param_5];
	ld.shared.u32 	%r3271, [%r29];
	mad.lo.s32 	%r3272, %r377, %r387, %r3;
	cvta.to.global.u64 	%rd818, %rd854;
	mul.wide.s32 	%rd819, %r3272, 4;
	add.s64 	%rd820, %rd818, %rd819;
	st.global.u32 	[%rd820], %r3271;
	ld.shared.u32 	%r3273, [%r30];
	shl.b32 	%r3274, %r9, 2;
	cvt.u64.u32 	%rd821, %r3274;
	add.s64 	%rd822, %rd820, %rd821;
	st.global.u32 	[%rd822], %r3273;
$L__BB0_1075:
	bar.sync 	0;
	ld.shared.u32 	%r3275, [%r12+524];
	st.shared.u32 	[%r12], %r3275;
	ld.shared.u32 	%r3276, [%r28+-524];
	st.shared.u32 	[%r28+-1048], %r3276;
	ld.shared.u32 	%r3277, [%r12+1048];
	st.shared.u32 	[%r12+524], %r3277;
	ld.shared.u32 	%r3278, [%r28];
	st.shared.u32 	[%r28+-524], %r3278;
	@%p84 bra 	$L__BB0_1077;
	ld.shared.u32 	%r3279, [%r12+1036];
	st.shared.u32 	[%r12+512], %r3279;
	ld.shared.u32 	%r3280, [%r12+1560];
	st.shared.u32 	[%r12+1036], %r3280;
$L__BB0_1077:
	add.s32 	%r3287, %r3287, 32;
	setp.ne.s32 	%p1263, %r3287, 64;
	@%p1263 bra 	$L__BB0_21;
	ret;

}


// ===== COMPILED SASS (sm_100) =====

	.target	sm_100

	.elftype	@"ET_EXEC"


//--------------------- .note.nv.tkinfo           --------------------------
	.section	.note.nv.tkinfo,"",@"SHT_NOTE"
	.sectionflags	@"SHF_NOTE_NV_TKINFO"
	.tkinfo
        /*0018*/ 	.word	0x00000002
        /*0030*/ 	.string	""
        /*0030*/ 	.string	"ptxas"
        /*0030*/ 	.string	"Cuda compilation tools, release 13.0, V13.0.88"
        /*0030*/ 	.string	"Build cuda_13.0.r13.0/compiler.36424714_0"
        /*0030*/ 	.string	"-arch sm_100 -m 64 "



//--------------------- .note.nv.cuinfo           --------------------------
	.section	.note.nv.cuinfo,"",@"SHT_NOTE"
	.sectionflags	@"SHF_NOTE_NV_CUINFO"
        /*0018*/ 	.short	0x0002
        /*001a*/ 	.short	0x0064
        /*001c*/ 	.short	0x0082
	.zero		2


//--------------------- .nv.info                  --------------------------
	.section	.nv.info,"",@"SHT_CUDA_INFO"
	.align	4


	//----- nvinfo : EIATTR_REGCOUNT
	.align		4
        /*0000*/ 	.byte	0x04, 0x2f
        /*0002*/ 	.short	(.L_1 - .L_0)
	.align		4
.L_0:
        /*0004*/ 	.word	index@(_Z7GPUiterPKiS0_PiiiS1_)
        /*0008*/ 	.word	0x0000001e


	//----- nvinfo : EIATTR_FRAME_SIZE
	.align		4
.L_1:
        /*000c*/ 	.byte	0x04, 0x11
        /*000e*/ 	.short	(.L_3 - .L_2)
	.align		4
.L_2:
        /*0010*/ 	.word	index@(_Z7GPUiterPKiS0_PiiiS1_)
        /*0014*/ 	.word	0x00000000


	//----- nvinfo : EIATTR_MIN_STACK_SIZE
	.align		4
.L_3:
        /*0018*/ 	.byte	0x04, 0x12
        /*001a*/ 	.short	(.L_5 - .L_4)
	.align		4
.L_4:
        /*001c*/ 	.word	index@(_Z7GPUiterPKiS0_PiiiS1_)
        /*0020*/ 	.word	0x00000000
.L_5:


//--------------------- .nv.compat                --------------------------
	.section	.nv.compat,"",@"SHT_CUDA_COMPAT_INFO"
	.align	4
        /*0000*/ 	.byte	0x02, 0x09, 0x00, 0x00, 0x02, 0x02, 0x01, 0x00, 0x02, 0x05, 0x05, 0x00, 0x03, 0x07, 0x01, 0x01
        /*0010*/ 	.byte	0x02, 0x03, 0x00, 0x00, 0x02, 0x06, 0x01, 0x00, 0x04, 0x0b, 0x08, 0x00, 0x09, 0x00, 0x00, 0x00
        /*0020*/ 	.byte	0x00, 0x00, 0x00, 0x00


//--------------------- .nv.info._Z7GPUiterPKiS0_PiiiS1_ --------------------------
	.section	.nv.info._Z7GPUiterPKiS0_PiiiS1_,"",@"SHT_CUDA_INFO"
	.sectionflags	@""
	.align	4


	//----- nvinfo : EIATTR_CUDA_API_VERSION
	.align		4
        /*0000*/ 	.byte	0x04, 0x37
        /*0002*/ 	.short	(.L_7 - .L_6)
.L_6:
        /*0004*/ 	.word	0x00000082


	//----- nvinfo : EIATTR_KPARAM_INFO
	.align		4
.L_7:
        /*0008*/ 	.byte	0x04, 0x17
        /*000a*/ 	.short	(.L_9 - .L_8)
.L_8:
        /*000c*/ 	.word	0x00000000
        /*0010*/ 	.short	0x0005
        /*0012*/ 	.short	0x0020
        /*0014*/ 	.byte	0x00, 0xf5, 0x21, 0x00


	//----- nvinfo : EIATTR_KPARAM_INFO
	.align		4
.L_9:
        /*0018*/ 	.byte	0x04, 0x17
        /*001a*/ 	.short	(.L_11 - .L_10)
.L_10:
        /*001c*/ 	.word	0x00000000
        /*0020*/ 	.short	0x0004
        /*0022*/ 	.short	0x001c
        /*0024*/ 	.byte	0x00, 0xf0, 0x11, 0x00


	//----- nvinfo : EIATTR_KPARAM_INFO
	.align		4
.L_11:
        /*0028*/ 	.byte	0x04, 0x17
        /*002a*/ 	.short	(.L_13 - .L_12)
.L_12:
        /*002c*/ 	.word	0x00000000
        /*0030*/ 	.short	0x0003
        /*0032*/ 	.short	0x0018
        /*0034*/ 	.byte	0x00, 0xf0, 0x11, 0x00


	//----- nvinfo : EIATTR_KPARAM_INFO
	.align		4
.L_13:
        /*0038*/ 	.byte	0x04, 0x17
        /*003a*/ 	.short	(.L_15 - .L_14)
.L_14:
        /*003c*/ 	.word	0x00000000
        /*0040*/ 	.short	0x0002
        /*0042*/ 	.short	0x0010
        /*0044*/ 	.byte	0x00, 0xf5, 0x21, 0x00


	//----- nvinfo : EIATTR_KPARAM_INFO
	.align		4
.L_15:
        /*0048*/ 	.byte	0x04, 0x17
        /*004a*/ 	.short	(.L_17 - .L_16)
.L_16:
        /*004c*/ 	.word	0x00000000
        /*0050*/ 	.short	0x0001
        /*0052*/ 	.short	0x0008
        /*0054*/ 	.byte	0x00, 0xf5, 0x21, 0x00


	//----- nvinfo : EIATTR_KPARAM_INFO
	.align		4
.L_17:
        /*0058*/ 	.byte	0x04, 0x17
        /*005a*/ 	.short	(.L_19 - .L_18)
.L_18:
        /*005c*/ 	.word	0x00000000
        /*0060*/ 	.short	0x0000
        /*0062*/ 	.short	0x0000
        /*0064*/ 	.byte	0x00, 0xf5, 0x21, 0x00


	//----- nvinfo : EIATTR_SPARSE_MMA_MASK
	.align		4
.L_19:
        /*0068*/ 	.byte	0x03, 0x50
        /*006a*/ 	.short	0x0000


	//----- nvinfo : EIATTR_MAXREG_COUNT
	.align		4
        /*006c*/ 	.byte	0x03, 0x1b
        /*006e*/ 	.short	0x00ff


	//----- nvinfo : EIATTR_NUM_BARRIERS
	.align		4
        /*0070*/ 	.byte	0x02, 0x4c
        /*0072*/ 	.byte	0x01
	.zero		1


	//----- nvinfo : EIATTR_MERCURY_ISA_VERSION
	.align		4
        /*0074*/ 	.byte	0x03, 0x5f
        /*0076*/ 	.short	0x0101


	//----- nvinfo : EIATTR_INT_WARP_WIDE_INSTR_OFFSETS
	.align		4
        /*0078*/ 	.byte	0x04, 0x31
        /*007a*/ 	.short	(.L_21 - .L_20)


	//   ....[0]....
.L_20:
        /*007c*/ 	.word	0x00000ec0


	//   ....[1]....
        /*0080*/ 	.word	0x00001270


	//   ....[2]....
        /*0084*/ 	.word	0x00001bc0


	//   ....[3]....
        /*0088*/ 	.word	0x00001f80


	//   ....[4]....
        /*008c*/ 	.word	0x00002920


	//   ....[5]....
        /*0090*/ 	.word	0x00002ce0


	//   ....[6]....
        /*0094*/ 	.word	0x00003680


	//   ....[7]....
        /*0098*/ 	.word	0x00003a40


	//   ....[8]....
        /*009c*/ 	.word	0x000043e0


	//   ....[9]....
        /*00a0*/ 	.word	0x000047a0


	//   ....[10]....
        /*00a4*/ 	.word	0x00005160


	//   ....[11]....
        /*00a8*/ 	.word	0x00005520


	//   ....[12]....
        /*00ac*/ 	.word	0x00005ee0


	//   ....[13]....
        /*00b0*/ 	.word	0x000062a0


	//   ....[14]....
        /*00b4*/ 	.word	0x00006c60


	//   ....[15]....
        /*00b8*/ 	.word	0x00007020


	//   ....[16]....
        /*00bc*/ 	.word	0x000079e0


	//   ....[17]....
        /*00c0*/ 	.word	0x00007da0


	//   ....[18]....
        /*00c4*/ 	.word	0x00008760


	//   ....[19]....
        /*00c8*/ 	.word	0x00008b20


	//   ....[20]....
        /*00cc*/ 	.word	0x000094e0


	//   ....[21]....
        /*00d0*/ 	.word	0x000098a0


	//   ....[22]....
        /*00d4*/ 	.word	0x0000a260


	//   ....[23]....
        /*00d8*/ 	.word	0x0000a620


	//   ....[24]....
        /*00dc*/ 	.word	0x0000afe0


	//   ....[25]....
        /*00e0*/ 	.word	0x0000b3a0


	//   ....[26]....
        /*00e4*/ 	.word	0x0000bd60


	//   ....[27]....
        /*00e8*/ 	.word	0x0000c120


	//   ....[28]....
        /*00ec*/ 	.word	0x0000cae0


	//   ....[29]....
        /*00f0*/ 	.word	0x0000cea0


	//   ....[30]....
        /*00f4*/ 	.word	0x0000d860


	//   ....[31]....
        /*00f8*/ 	.word	0x0000dc20


	//   ....[32]....
        /*00fc*/ 	.word	0x0000e5e0


	//   ....[33]....
        /*0100*/ 	.word	0x0000e9a0


	//   ....[34]....
        /*0104*/ 	.word	0x0000f360


	//   ....[35]....
        /*0108*/ 	.word	0x0000f720


	//   ....[36]....
        /*010c*/ 	.word	0x000100e0


	//   ....[37]....
        /*0110*/ 	.word	0x000104a0


	//   ....[38]....
        /*0114*/ 	.word	0x00010e60


	//   ....[39]....
        /*0118*/ 	.word	0x00011220


	//   ....[40]....
        /*011c*/ 	.word	0x00011be0


	//   ....[41]....
        /*0120*/ 	.word	0x00011fa0


	//   ....[42]....
        /*0124*/ 	.word	0x00012960


	//   ....[43]....
        /*0128*/ 	.word	0x00012d20


	//   ....[44]....
        /*012c*/ 	.word	0x000136e0


	//   ....[45]....
        /*0130*/ 	.word	0x00013aa0


	//   ....[46]....
        /*0134*/ 	.word	0x00014460


	//   ....[47]....
        /*0138*/ 	.word	0x00014820


	//   ....[48]....
        /*013c*/ 	.word	0x000151e0


	//   ....[49]....
        /*0140*/ 	.word	0x000155a0


	//   ....[50]....
        /*0144*/ 	.word	0x00015f60


	//   ....[51]....
        /*0148*/ 	.word	0x00016320


	//   ....[52]....
        /*014c*/ 	.word	0x00016ce0


	//   ....[53]....
        /*0150*/ 	.word	0x000170a0


	//   ....[54]....
        /*0154*/ 	.word	0x00017a60


	//   ....[55]....
        /*0158*/ 	.word	0x00017e20


	//   ....[56]....
        /*015c*/ 	.word	0x000187e0


	//   ....[57]....
        /*0160*/ 	.word	0x00018ba0


	//   ....[58]....
        /*0164*/ 	.word	0x00019560


	//   ....[59]....
        /*0168*/ 	.word	0x00019920


	//   ....[60]....
        /*016c*/ 	.word	0x0001a2e0


	//   ....[61]....
        /*0170*/ 	.word	0x0001a6a0


	//   ....[62]....
        /*0174*/ 	.word	0x0001b070


	//   ....[63]....
        /*0178*/ 	.word	0x0001b430


	//----- nvinfo : EIATTR_VRC_CTA_INIT_COUNT
	.align		4
.L_21:
        /*017c*/ 	.byte	0x02, 0x4a
	.zero		1
	.zero		1


	//----- nvinfo : EIATTR_EXIT_INSTR_OFFSETS
	.align		4
        /*0180*/ 	.byte	0x04, 0x1c
        /*0182*/ 	.short	(.L_23 - .L_22)


	//   ....[0]....
.L_22:
        /*0184*/ 	.word	0x0001b700


	//----- nvinfo : EIATTR_CRS_STACK_SIZE
	.align		4
.L_23:
        /*0188*/ 	.byte	0x04, 0x1e
        /*018a*/ 	.short	(.L_25 - .L_24)
.L_24:
        /*018c*/ 	.word	0x00000000


	//----- nvinfo : EIATTR_CBANK_PARAM_SIZE
	.align		4
.L_25:
        /*0190*/ 	.byte	0x03, 0x19
        /*0192*/ 	.short	0x0028


	//----- nvinfo : EIATTR_PARAM_CBANK
	.align		4
        /*0194*/ 	.byte	0x04, 0x0a
        /*0196*/ 	.short	(.L_27 - .L_26)
	.align		4
.L_26:
        /*0198*/ 	.word	index@(.nv.constant0._Z7GPUiterPKiS0_PiiiS1_)
        /*019c*/ 	.short	0x0380
        /*019e*/ 	.short	0x0028


	//----- nvinfo : EIATTR_SW_WAR
	.align		4
.L_27:
        /*01a0*/ 	.byte	0x04, 0x36
        /*01a2*/ 	.short	(.L_29 - .L_28)
.L_28:
        /*01a4*/ 	.word	0x00000008
.L_29:


//--------------------- .nv.callgraph             --------------------------
	.section	.nv.callgraph,"",@"SHT_CUDA_CALLGRAPH"
	.align	4
	.sectionentsize	8
	.align		4
        /*0000*/ 	.word	0x00000000
	.align		4
        /*0004*/ 	.word	0xffffffff
	.align		4
        /*0008*/ 	.word	0x00000000
	.align		4
        /*000c*/ 	.word	0xfffffffe
	.align		4
        /*0010*/ 	.word	0x00000000
	.align		4
        /*0014*/ 	.word	0xfffffffd
	.align		4
        /*0018*/ 	.word	0x00000000
	.align		4
        /*001c*/ 	.word	0xfffffffc


//--------------------- .text._Z7GPUiterPKiS0_PiiiS1_ --------------------------
	.section	.text._Z7GPUiterPKiS0_PiiiS1_,"ax",@progbits
	.align	128
        .global         _Z7GPUiterPKiS0_PiiiS1_
        .type           _Z7GPUiterPKiS0_PiiiS1_,@function
        .size           _Z7GPUiterPKiS0_PiiiS1_,(.L_x_552 - _Z7GPUiterPKiS0_PiiiS1_)
        .other          _Z7GPUiterPKiS0_PiiiS1_,@"STO_CUDA_ENTRY STV_DEFAULT"
_Z7GPUiterPKiS0_PiiiS1_:
.text._Z7GPUiterPKiS0_PiiiS1_:
[----:B------:R-:W-:Y:S08]  /*0000*/  LDC R1, c[0x0][0x37c] ;  /* 0x0000df00ff017b82 */ /* 0x000ff00000000800 */
[----:B------:R-:W0:Y:S01]  /*0010*/  S2UR UR5, SR_CTAID.X ;  /* 0x00000000000579c3 */ /* 0x000e220000002500 */
[----:B------:R-:W1:Y:S01]  /*0020*/  S2R R18, SR_TID.X ;  /* 0x0000000000127919 */ /* 0x000e620000002100 */
[----:B------:R-:W-:Y:S01]  /*0030*/  MOV R7, 0x400 ;  /* 0x0000040000077802 */ /* 0x000fe20000000f00 */
[----:B------:R-:W2:Y:S01]  /*0040*/  LDCU.64 UR8, c[0x0][0x358] ;  /* 0x00006b00ff0877ac */ /* 0x000ea20008000a00 */
[----:B------:R-:W-:Y:S01]  /*0050*/  BSSY.RECONVERGENT B0, `(.L_x_0) ;  /* 0x0000054000007945 */ /* 0x000fe20003800200 */
[----:B------:R-:W3:Y:S03]  /*0060*/  S2R R16, SR_CgaCtaId ;  /* 0x0000000000107919 */ /* 0x000ee60000008800 */
[----:B------:R-:W0:Y:S08]  /*0070*/  LDC R2, c[0x0][0x360] ;  /* 0x0000d800ff027b82 */ /* 0x000e300000000800 */
[----:B------:R-:W4:Y:S08]  /*0080*/  LDC R17, c[0x0][0x398] ;  /* 0x0000e600ff117b82 */ /* 0x000f300000000800 */
[----:B------:R-:W5:Y:S01]  /*0090*/  S2UR UR6, SR_CTAID.Y ;  /* 0x00000000000679c3 */ /* 0x000f620000002600 */
[----:B0-----:R-:W-:Y:S01]  /*00a0*/  IMAD R2, R2, UR5, RZ ;  /* 0x0000000502027c24 */ /* 0x001fe2000f8e02ff */
[----:B---3--:R-:W-:-:S03]  /*00b0*/  LEA R19, R16, R7, 0x18 ;  /* 0x0000000710137211 */ /* 0x008fc600078ec0ff */
[C---:B----4-:R-:W-:Y:S02]  /*00c0*/  IMAD R0, R2.reuse, -0x2, R17 ;  /* 0xfffffffe02007824 */ /* 0x050fe400078e0211 */
[----:B-1----:R-:W-:-:S03]  /*00d0*/  IMAD R2, R2, 0x2, R18 ;  /* 0x0000000202027824 */ /* 0x002fc600078e0212 */
[----:B------:R-:W-:Y:S01]  /*00e0*/  VIMNMX.U32 R10, PT, PT, R0, 0x80, PT ;  /* 0x00000080000a7848 */ /* 0x000fe20003fe0000 */
[----:B-----5:R-:W-:-:S03]  /*00f0*/  USHF.L.U32 UR4, UR6, 0x6, URZ ;  /* 0x0000000606047899 */ /* 0x020fc600080006ff */
[----:B------:R-:W-:Y:S01]  /*0100*/  SHF.R.U32.HI R3, RZ, 0x1, R10 ;  /* 0x00000001ff037819 */ /* 0x000fe2000001160a */
[----:B------:R-:W-:-:S04]  /*0110*/  IMAD R5, R10, 0x4, R19 ;  /* 0x000000040a057824 */ /* 0x000fc800078e0213 */
[----:B------:R-:W-:-:S05]  /*0120*/  IMAD.IADD R4, R2, 0x1, R3 ;  /* 0x0000000102047824 */ /* 0x000fca00078e0203 */
[----:B------:R-:W-:-:S04]  /*0130*/  VIMNMX R6, PT, PT, R4, UR4, !PT ;  /* 0x0000000404067c48 */ /* 0x000fc8000ffe0100 */
[----:B------:R-:W-:Y:S01]  /*0140*/  ISETP.GE.AND P0, PT, R6, R17, PT ;  /* 0x000000110600720c */ /* 0x000fe20003f06270 */
[----:B------:R-:W-:-:S12]  /*0150*/  IMAD R6, R18, 0x4, R19 ;  /* 0x0000000412067824 */ /* 0x000fd800078e0213 */
[----:B--2---:R-:W-:Y:S05]  /*0160*/  @P0 BRA `(.L_x_1) ;  /* 0x0000000400080947 */ /* 0x004fea0003800000 */
[----:B------:R-:W0:Y:S01]  /*0170*/  LDC.64 R8, c[0x0][0x388] ;  /* 0x0000e200ff087b82 */ /* 0x000e220000000a00 */
[----:B------:R-:W-:Y:S01]  /*0180*/  ISETP.NE.AND P0, PT, R18, RZ, PT ;  /* 0x000000ff1200720c */ /* 0x000fe20003f05270 */
[----:B------:R-:W-:Y:S01]  /*0190*/  VIADD R11, R10, 0xffffffff ;  /* 0xffffffff0a0b7836 */ /* 0x000fe20000000000 */
[----:B------:R-:W-:Y:S01]  /*01a0*/  BSSY.RECONVERGENT B1, `(.L_x_2) ;  /* 0x0000019000017945 */ /* 0x000fe20003800200 */
[----:B------:R-:W-:Y:S02]  /*01b0*/  IMAD.IADD R10, R3, 0x1, R18 ;  /* 0x00000001030a7824 */ /* 0x000fe400078e0212 */
[----:B------:R-:W-:-:S03]  /*01c0*/  IMAD R21, R17, UR4, -R17 ;  /* 0x0000000411157c24 */ /* 0x000fc6000f8e0a11 */
[----:B------:R-:W-:Y:S01]  /*01d0*/  ISETP.NE.AND P2, PT, R10, R11, PT ;  /* 0x0000000b0a00720c */ /* 0x000fe20003f45270 */
[----:B------:R-:W-:Y:S01]  /*01e0*/  IMAD R10, R17, UR4, R2 ;  /* 0x00000004110a7c24 */ /* 0x000fe2000f8e0202 */
[----:B------:R-:W-:-:S04]  /*01f0*/  IADD3 R15, PT, PT, R3, R2, R21 ;  /* 0x00000002030f7210 */ /* 0x000fc80007ffe015 */
[C---:B------:R-:W-:Y:S01]  /*0200*/  IADD3 R23, PT, PT, R10.reuse, 0x1, R3 ;  /* 0x000000010a177810 */ /* 0x040fe20007ffe003 */
[----:B------:R-:W-:Y:S02]  /*0210*/  VIADD R15, R15, 0x1 ;  /* 0x000000010f0f7836 */ /* 0x000fe40000000000 */
[----:B0-----:R-:W-:Y:S01]  /*0220*/  IMAD.WIDE R10, R10, 0x4, R8 ;  /* 0x000000040a0a7825 */ /* 0x001fe200078e0208 */
[----:B------:R-:W-:Y:S06]  /*0230*/  @P0 BRA `(.L_x_3) ;  /* 0x00000000003c0947 */ /* 0x000fec0003800000 */
[----:B------:R-:W-:Y:S01]  /*0240*/  ISETP.NE.AND P1, PT, R2, RZ, PT ;  /* 0x000000ff0200720c */ /* 0x000fe20003f25270 */
[----:B------:R-:W-:-:S03]  /*0250*/  IMAD.MOV.U32 R20, RZ, RZ, RZ ;  /* 0x000000ffff147224 */ /* 0x000fc600078e00ff */
[----:B------:R-:W-:-:S09]  /*0260*/  ISETP.EQ.OR P0, PT, RZ, UR6, !P1 ;  /* 0x00000006ff007c0c */ /* 0x000fd2000cf02670 */
[----:B------:R-:W2:Y:S04]  /*0270*/  @P1 LDG.E.CONSTANT R20, desc[UR8][R10.64+-0x4] ;  /* 0xfffffc080a141981 */ /* 0x000ea8000c1e9900 */
[----:B------:R-:W0:Y:S01]  /*0280*/  @!P0 LDC.64 R12, c[0x0][0x388] ;  /* 0x0000e200ff0c8b82 */ /* 0x000e220000000a00 */
[----:B------:R-:W-:Y:S01]  /*0290*/  @!P0 IMAD R25, R17, UR4, -R17 ;  /* 0x0000000411198c24 */ /* 0x000fe2000f8e0a11 */
[----:B------:R-:W-:-:S04]  /*02a0*/  @!P0 SHF.R.S32.HI R14, RZ, 0x1f, R2 ;  /* 0x0000001fff0e8819 */ /* 0x000fc80000011402 */
[----:B------:R-:W-:-:S04]  /*02b0*/  @!P0 IADD3 R22, P3, PT, R2, R25, RZ ;  /* 0x0000001902168210 */ /* 0x000fc80007f7e0ff */
[----:B------:R-:W-:Y:S02]  /*02c0*/  @!P0 LEA.HI.X.SX32 R14, R25, R14, 0x1, P3 ;  /* 0x0000000e190e8211 */ /* 0x000fe400018f0eff */
[----:B0-----:R-:W-:-:S04]  /*02d0*/  @!P0 LEA R12, P3, R22, R12, 0x2 ;  /* 0x0000000c160c8211 */ /* 0x001fc800078610ff */
[----:B------:R-:W-:Y:S01]  /*02e0*/  @!P0 LEA.HI.X R13, R22, R13, R14, 0x2, P3 ;  /* 0x0000000d160d8211 */ /* 0x000fe200018f140e */
[----:B------:R-:W-:-:S06]  /*02f0*/  IMAD.MOV.U32 R14, RZ, RZ, RZ ;  /* 0x000000ffff0e7224 */ /* 0x000fcc00078e00ff */
[----:B------:R-:W3:Y:S04]  /*0300*/  @!P0 LDG.E.CONSTANT R14, desc[UR8][R12.64+-0x4] ;  /* 0xfffffc080c0e8981 */ /* 0x000ee8000c1e9900 */
[----:B--2---:R0:W-:Y:S04]  /*0310*/  STS [R19+0x20c], R20 ;  /* 0x00020c1413007388 */ /* 0x0041e80000000800 */
[----:B---3--:R0:W-:Y:S02]  /*0320*/  STS [R19], R14 ;  /* 0x0000000e13007388 */ /* 0x0081e40000000800 */
.L_x_3:
[----:B------:R-:W-:Y:S05]  /*0330*/  BSYNC.RECONVERGENT B1 ;  /* 0x0000000000017941 */ /* 0x000fea0003800200 */
.L_x_2:
[----:B------:R-:W-:Y:S01]  /*0340*/  BSSY.RECONVERGENT B1, `(.L_x_4) ;  /* 0x0000016000017945 */ /* 0x000fe20003800200 */
[----:B------:R-:W-:-:S04]  /*0350*/  IMAD.WIDE R12, R23, 0x4, R8 ;  /* 0x00000004170c7825 */ /* 0x000fc800078e0208 */
[----:B0-----:R-:W-:Y:S01]  /*0360*/  IMAD.WIDE R14, R15, 0x4, R8 ;  /* 0x000000040f0e7825 */ /* 0x001fe200078e0208 */
[----:B------:R-:W-:Y:S06]  /*0370*/  @P2 BRA `(.L_x_5) ;  /* 0x0000000000482947 */ /* 0x000fec0003800000 */
[----:B------:R-:W-:-:S13]  /*0380*/  ISETP.GE.U32.AND P0, PT, R0, 0x80, PT ;  /* 0x000000800000780c */ /* 0x000fda0003f06070 */
[----:B------:R-:W-:Y:S05]  /*0390*/  @!P0 BRA `(.L_x_6) ;  /* 0x0000000000388947 */ /* 0x000fea0003800000 */
[----:B------:R-:W-:Y:S01]  /*03a0*/  I2FP.F32.U32 R20, R17 ;  /* 0x0000001100147245 */ /* 0x000fe20000201000 */
[----:B------:R-:W-:-:S04]  /*03b0*/  IMAD.MOV.U32 R24, RZ, RZ, RZ ;  /* 0x000000ffff187224 */ /* 0x000fc800078e00ff */
[----:B------:R-:W-:Y:S01]  /*03c0*/  FMUL R22, R20, 0.0078125 ;  /* 0x3c00000014167820 */ /* 0x000fe20000400000 */
[----:B------:R-:W-:-:S05]  /*03d0*/  I2FP.F32.U32 R20, UR5 ;  /* 0x0000000500147c45 */ /* 0x000fca0008201000 */
[----:B------:R-:W0:Y:S02]  /*03e0*/  FRND.CEIL R22, R22 ;  /* 0x0000001600167307 */ /* 0x000e240000209000 */
[----:B0-----:R-:W-:-:S05]  /*03f0*/  FADD R23, R22, -1 ;  /* 0xbf80000016177421 */ /* 0x001fca0000000000 */
[----:B------:R-:W-:Y:S01]  /*0400*/  FSETP.GT.AND P1, PT, R23, R20, PT ;  /* 0x000000141700720b */ /* 0x000fe20003f24000 */
[----:B------:R-:W-:-:S03]  /*0410*/  IMAD.MOV.U32 R20, RZ, RZ, RZ ;  /* 0x000000ffff147224 */ /* 0x000fc600078e00ff */
[----:B------:R-:W-:-:S09]  /*0420*/  ISETP.EQ.OR P0, PT, RZ, UR6, !P1 ;  /* 0x00000006ff007c0c */ /* 0x000fd2000cf02670 */
[----:B------:R-:W2:Y:S04]  /*0430*/  @P1 LDG.E.CONSTANT R24, desc[UR8][R12.64] ;  /* 0x000000080c181981 */ /* 0x000ea8000c1e9900 */
[----:B------:R-:W3:Y:S04]  /*0440*/  @!P0 LDG.E.CONSTANT R20, desc[UR8][R14.64] ;  /* 0x000000080e148981 */ /* 0x000ee8000c1e9900 */
[----:B--2---:R0:W-:Y:S04]  /*0450*/  STS [R19+0x410], R24 ;  /* 0x0004101813007388 */ /* 0x0041e80000000800 */
[----:B---3--:R0:W-:Y:S01]  /*0460*/  STS [R19+0x204], R20 ;  /* 0x0002041413007388 */ /* 0x0081e20000000800 */
[----:B------:R-:W-:Y:S05]  /*0470*/  BRA `(.L_x_5) ;  /* 0x0000000000087947 */ /* 0x000fea0003800000 */
.L_x_6:
[----:B------:R1:W-:Y:S04]  /*0480*/  STS [R5+0x4], RZ ;  /* 0x000004ff05007388 */ /* 0x0003e80000000800 */
[----:B------:R1:W-:Y:S02]  /*0490*/  STS [R5+0x210], RZ ;  /* 0x000210ff05007388 */ /* 0x0003e40000000800 */
.L_x_5:
[----:B------:R-:W-:Y:S05]  /*04a0*/  BSYNC.RECONVERGENT B1 ;  /* 0x0000000000017941 */ /* 0x000fea0003800200 */
.L_x_4:
[----:B------:R-:W-:Y:S01]  /*04b0*/  ISETP.NE.AND P0, PT, RZ, UR6, PT ;  /* 0x00000006ff007c0c */ /* 0x000fe2000bf05270 */
[----:B0-----:R-:W-:Y:S02]  /*04c0*/  HFMA2 R20, -RZ, RZ, 0, 0 ;  /* 0x00000000ff147431 */ /* 0x001fe400000001ff */
[----:B------:R-:W-:Y:S01]  /*04d0*/  IMAD.MOV.U32 R19, RZ, RZ, RZ ;  /* 0x000000ffff137224 */ /* 0x000fe200078e00ff */
[----:B------:R-:W2:Y:S04]  /*04e0*/  LDG.E.CONSTANT R11, desc[UR8][R10.64] ;  /* 0x000000080a0b7981 */ /* 0x000ea8000c1e9900 */
[----:B------:R-:W3:Y:S05]  /*04f0*/  LDG.E.CONSTANT R12, desc[UR8][R12.64+-0x4] ;  /* 0xfffffc080c0c7981 */ /* 0x000eea000c1e9900 */
[----:B------:R-:W-:Y:S01]  /*0500*/  @P0 IMAD.IADD R21, R2, 0x1, R21 ;  /* 0x0000000102150824 */ /* 0x000fe200078e0215 */
[----:B------:R-:W4:Y:S03]  /*0510*/  @P0 LDG.E.CONSTANT R20, desc[UR8][R14.64+-0x4] ;  /* 0xfffffc080e140981 */ /* 0x000f26000c1e9900 */
[----:B------:R-:W-:-:S05]  /*0520*/  @P0 IMAD.WIDE R8, R21, 0x4, R8 ;  /* 0x0000000415080825 */ /* 0x000fca00078e0208 */
[----:B------:R-:W5:Y:S01]  /*0530*/  @P0 LDG.E.CONSTANT R19, desc[UR8][R8.64] ;  /* 0x0000000808130981 */ /* 0x000f62000c1e9900 */
[----:B------:R-:W-:-:S03]  /*0540*/  IMAD R21, R3, 0x4, R6 ;  /* 0x0000000403157824 */ /* 0x000fc600078e0206 */
[----:B-----5:R0:W-:Y:S04]  /*0550*/  STS [R6+0x4], R19 ;  /* 0x0000041306007388 */ /* 0x0201e80000000800 */
[----:B----4-:R0:W-:Y:S04]  /*0560*/  STS [R21+0x4], R20 ;  /* 0x0000041415007388 */ /* 0x0101e80000000800 */
[----:B--2---:R0:W-:Y:S04]  /*0570*/  STS [R6+0x210], R11 ;  /* 0x0002100b06007388 */ /* 0x0041e80000000800 */
[----:B---3--:R0:W-:Y:S02]  /*0580*/  STS [R21+0x210], R12 ;  /* 0x0002100c15007388 */ /* 0x0081e40000000800 */
.L_x_1:
[----:B------:R-:W-:Y:S05]  /*0590*/  BSYNC.RECONVERGENT B0 ;  /* 0x0000000000007941 */ /* 0x000fea0003800200 */
.L_x_0:
[----:B------:R-:W-:Y:S01]  /*05a0*/  I2FP.F32.S32 R8, R17 ;  /* 0x0000001100087245 */ /* 0x000fe20000201400 */
[----:B------:R-:W2:Y:S01]  /*05b0*/  LDC R9, c[0x0][0x39c] ;  /* 0x0000e700ff097b82 */ /* 0x000ea20000000800 */
[----:B------:R-:W-:Y:S01]  /*05c0*/  VIADD R7, R7, 0x624 ;  /* 0x0000062407077836 */ /* 0x000fe20000000000 */
[----:B------:R-:W-:Y:S01]  /*05d0*/  IADD3 RZ, P0, PT, R2, R3, RZ ;  /* 0x0000000302ff7210 */ /* 0x000fe20007f1e0ff */
[----:B0-----:R-:W-:Y:S02]  /*05e0*/  IMAD R11, R3, 0x4, R6 ;  /* 0x00000004030b7824 */ /* 0x001fe400078e0206 */
[----:B------:R-:W-:Y:S01]  /*05f0*/  FMUL R14, R8, 0.0078125 ;  /* 0x3c000000080e7820 */ /* 0x000fe20000400000 */
[----:B------:R-:W-:Y:S01]  /*0600*/  ISETP.NE.AND P1, PT, R18, RZ, PT ;  /* 0x000000ff1200720c */ /* 0x000fe20003f25270 */
[----:B------:R-:W0:Y:S01]  /*0610*/  LDCU.64 UR10, c[0x0][0x388] ;  /* 0x00007100ff0a77ac */ /* 0x000e220008000a00 */
[----:B------:R-:W-:Y:S01]  /*0620*/  LEA R7, R16, R7, 0x18 ;  /* 0x0000000710077211 */ /* 0x000fe200078ec0ff */
[----:B------:R-:W2:Y:S01]  /*0630*/  LDC.64 R12, c[0x0][0x390] ;  /* 0x0000e400ff0c7b82 */ /* 0x000ea20000000a00 */
[----:B------:R-:W-:Y:S01]  /*0640*/  I2FP.F32.U32 R10, UR5 ;  /* 0x00000005000a7c45 */ /* 0x000fe20008201000 */
[----:B------:R-:W3:Y:S01]  /*0650*/  FRND.CEIL R14, R14 ;  /* 0x0000000e000e7307 */ /* 0x000ee20000209000 */
[----:B------:R-:W-:Y:S01]  /*0660*/  UMOV UR4, URZ ;  /* 0x000000ff00047c82 */ /* 0x000fe20008000000 */
[----:B------:R-:W-:Y:S01]  /*0670*/  IMAD R8, R18, 0x4, R7 ;  /* 0x0000000412087824 */ /* 0x000fe200078e0207 */
[----:B------:R-:W-:-:S03]  /*0680*/  SHF.R.S32.HI R7, RZ, 0x1f, R2 ;  /* 0x0000001fff077819 */ /* 0x000fc60000011402 */
[----:B------:R-:W-:Y:S02]  /*0690*/  IMAD R20, R3, 0x4, R8 ;  /* 0x0000000403147824 */ /* 0x000fe400078e0208 */
[----:B------:R-:W-:Y:S02]  /*06a0*/  IMAD.X R18, RZ, RZ, R7, P0 ;  /* 0x000000ffff127224 */ /* 0x000fe400000e0607 */
[----:B---3--:R-:W-:Y:S01]  /*06b0*/  FADD R19, R14, -1 ;  /* 0xbf8000000e137421 */ /* 0x008fe20000000000 */
[----:B--2---:R-:W-:-:S04]  /*06c0*/  IMAD.WIDE R12, R9, 0x4, R12 ;  /* 0x00000004090c7825 */ /* 0x004fc800078e020c */
[----:B0-----:R-:W-:-:S07]  /*06d0*/  VIADD R9, R17, 0xffffffff ;  /* 0xffffffff11097836 */ /* 0x001fce0000000000 */
.L_x_550:
[----:B0-----:R-:W0:Y:S01]  /*06e0*/  LDC R16, c[0x0][0x398] ;  /* 0x0000e600ff107b82 */ /* 0x001e220000000800 */
[----:B------:R-:W-:Y:S04]  /*06f0*/  BSSY.RECONVERGENT B0, `(.L_x_7) ;  /* 0x0000014000007945 */ /* 0x000fe80003800200 */
[----:B--234-:R-:W-:Y:S05]  /*0700*/  @P1 BRA `(.L_x_8) ;  /* 0x0000000000481947 */ /* 0x01cfea0003800000 */
[----:B------:R-:W2:Y:S01]  /*0710*/  S2R R15, SR_CTAID.Y ;  /* 0x00000000000f7919 */ /* 0x000ea20000002600 */
[----:B------:R-:W-:Y:S01]  /*0720*/  BSSY.RECONVERGENT B1, `(.L_x_9) ;  /* 0x000000c000017945 */ /* 0x000fe20003800200 */
[----:B------:R-:W-:Y:S01]  /*0730*/  IMAD.MOV.U32 R14, RZ, RZ, RZ ;  /* 0x000000ffff0e7224 */ /* 0x000fe200078e00ff */
[----:B--2---:R-:W-:-:S04]  /*0740*/  LEA R15, R15, UR4, 0x6 ;  /* 0x000000040f0f7c11 */ /* 0x004fc8000f8e30ff */
[----:B------:R-:W-:-:S04]  /*0750*/  ISETP.GE.AND P0, PT, R15, R9, PT ;  /* 0x000000090f00720c */ /* 0x000fc80003f06270 */
[----:B------:R-:W-:-:S13]  /*0760*/  ISETP.EQ.OR P0, PT, R2, RZ, P0 ;  /* 0x000000ff0200720c */ /* 0x000fda0000702670 */
[----:B------:R-:W-:Y:S05]  /*0770*/  @P0 BRA `(.L_x_10) ;  /* 0x0000000000180947 */ /* 0x000fea0003800000 */
[----:B0-----:R-:W-:-:S05]  /*0780*/  IMAD R14, R15, R16, R16 ;  /* 0x000000100f0e7224 */ /* 0x001fca00078e0210 */
[----:B------:R-:W-:-:S04]  /*0790*/  IADD3 R15, P0, PT, R2, R14, RZ ;  /* 0x0000000e020f7210 */ /* 0x000fc80007f1e0ff */
[----:B------:R-:W-:Y:S02]  /*07a0*/  LEA.HI.X.SX32 R22, R14, R7, 0x1, P0 ;  /* 0x000000070e167211 */ /* 0x000fe400000f0eff */
[----:B------:R-:W-:-:S04]  /*07b0*/  LEA R14, P0, R15, UR10, 0x2 ;  /* 0x0000000a0f0e7c11 */ /* 0x000fc8000f8010ff */
[----:B------:R-:W-:-:S05]  /*07c0*/  LEA.HI.X R15, R15, UR11, R22, 0x2, P0 ;  /* 0x0000000b0f0f7c11 */ /* 0x000fca00080f1416 */
[----:B------:R2:W5:Y:S04]  /*07d0*/  LDG.E.CONSTANT R14, desc[UR8][R14.64+-0x4] ;  /* 0xfffffc080e0e7981 */ /* 0x000568000c1e9900 */
.L_x_10:
[----:B------:R-:W-:Y:S05]  /*07e0*/  BSYNC.RECONVERGENT B1 ;  /* 0x0000000000017941 */ /* 0x000fea0003800200 */
.L_x_9:
[----:B------:R-:W3:Y:S01]  /*07f0*/  S2UR UR6, SR_CgaCtaId ;  /* 0x00000000000679c3 */ /* 0x000ee20000008800 */
[----:B------:R-:W-:Y:S02]  /*0800*/  UMOV UR5, 0x400 ;  /* 0x0000040000057882 */ /* 0x000fe40000000000 */
[----:B---3--:R-:W-:-:S09]  /*0810*/  ULEA UR5, UR6, UR5, 0x18 ;  /* 0x0000000506057291 */ /* 0x008fd2000f8ec0ff */
[----:B-----5:R3:W-:Y:S03]  /*0820*/  STS [UR5+0x418], R14 ;  /* 0x0004180eff007988 */ /* 0x0207e60008000805 */
.L_x_8:
[----:B------:R-:W-:Y:S05]  /*0830*/  BSYNC.RECONVERGENT B0 ;  /* 0x0000000000007941 */ /* 0x000fea0003800200 */
.L_x_7:
[----:B------:R-:W4:Y:S01]  /*0840*/  S2R R22, SR_TID.X ;  /* 0x0000000000167919 */ /* 0x000f220000002100 */
[----:B---3--:R-:W-:Y:S01]  /*0850*/  VIMNMX.U32 R14, PT, PT, R0, 0x80, PT ;  /* 0x00000080000e7848 */ /* 0x008fe20003fe0000 */
[----:B------:R-:W-:Y:S04]  /*0860*/  BSSY.RECONVERGENT B0, `(.L_x_11) ;  /* 0x000001a000007945 */ /* 0x000fe80003800200 */
[----:B--2---:R-:W-:Y:S02]  /*0870*/  VIADD R15, R14, 0xffffffff ;  /* 0xffffffff0e0f7836 */ /* 0x004fe40000000000 */
[----:B----4-:R-:W-:-:S05]  /*0880*/  IMAD.IADD R14, R3, 0x1, R22 ;  /* 0x00000001030e7824 */ /* 0x010fca00078e0216 */
[----:B------:R-:W-:-:S13]  /*0890*/  ISETP.NE.AND P2, PT, R14, R15, PT ;  /* 0x0000000f0e00720c */ /* 0x000fda0003f45270 */
[----:B------:R-:W-:Y:S05]  /*08a0*/  @P2 BRA `(.L_x_12) ;  /* 0x0000000000542947 */ /* 0x000fea0003800000 */
[----:B------:R-:W-:-:S13]  /*08b0*/  ISETP.GE.U32.AND P0, PT, R0, 0x80, PT ;  /* 0x000000800000780c */ /* 0x000fda0003f06070 */
[----:B------:R-:W-:Y:S05]  /*08c0*/  @!P0 BRA `(.L_x_13) ;  /* 0x0000000000488947 */ /* 0x000fea0003800000 */
[----:B------:R-:W2:Y:S01]  /*08d0*/  S2UR UR5, SR_CTAID.Y ;  /* 0x00000000000579c3 */ /* 0x000ea20000002600 */
[----:B------:R-:W-:Y:S01]  /*08e0*/  FSETP.GT.AND P0, PT, R19, R10, PT ;  /* 0x0000000a1300720b */ /* 0x000fe20003f04000 */
[----:B------:R-:W-:Y:S01]  /*08f0*/  UMOV UR6, 0x400 ;  /* 0x0000040000067882 */ /* 0x000fe20000000000 */
[----:B------:R-:W-:-:S05]  /*0900*/  IMAD.MOV.U32 R14, RZ, RZ, RZ ;  /* 0x000000ffff0e7224 */ /* 0x000fca00078e00ff */
[----:B------:R-:W3:Y:S01]  /*0910*/  S2UR UR7, SR_CgaCtaId ;  /* 0x00000000000779c3 */ /* 0x000ee20000008800 */
[----:B--2---:R-:W-:-:S06]  /*0920*/  ULEA UR5, UR5, UR4, 0x6 ;  /* 0x0000000405057291 */ /* 0x004fcc000f8e30ff */
[----:B------:R-:W-:Y:S01]  /*0930*/  ISETP.LE.OR P0, PT, R9, UR5, !P0 ;  /* 0x0000000509007c0c */ /* 0x000fe2000c703670 */
[----:B---3--:R-:W-:-:S12]  /*0940*/  ULEA UR6, UR7, UR6, 0x18 ;  /* 0x0000000607067291 */ /* 0x008fd8000f8ec0ff */
[----:B------:R-:W-:Y:S05]  /*0950*/  @P0 BRA `(.L_x_14) ;  /* 0x00000000001c0947 */ /* 0x000fea0003800000 */
[----:B0-----:R-:W-:Y:S02]  /*0960*/  IMAD R15, R16, UR5, R16 ;  /* 0x00000005100f7c24 */ /* 0x001fe4000f8e0210 */
[----:B------:R-:W-:-:S05]  /*0970*/  IMAD.IADD R16, R2, 0x1, R3 ;  /* 0x0000000102107824 */ /* 0x000fca00078e0203 */
[----:B------:R-:W-:-:S04]  /*0980*/  IADD3 R16, P0, PT, R15, R16, RZ ;  /* 0x000000100f107210 */ /* 0x000fc80007f1e0ff */
[----:B------:R-:W-:Y:S02]  /*0990*/  LEA.HI.X.SX32 R15, R15, R18, 0x1, P0 ;  /* 0x000000120f0f7211 */ /* 0x000fe400000f0eff */
[----:B------:R-:W-:-:S04]  /*09a0*/  LEA R14, P0, R16, UR10, 0x2 ;  /* 0x0000000a100e7c11 */ /* 0x000fc8000f8010ff */
[----:B------:R-:W-:-:S05]  /*09b0*/  LEA.HI.X R15, R16, UR11, R15, 0x2, P0 ;  /* 0x0000000b100f7c11 */ /* 0x000fca00080f140f */
[----:B------:R2:W5:Y:S04]  /*09c0*/  LDG.E.CONSTANT R14, desc[UR8][R14.64+0x4] ;  /* 0x000004080e0e7981 */ /* 0x000568000c1e9900 */
.L_x_14:
[----:B-----5:R3:W-:Y:S01]  /*09d0*/  STS [UR6+0x61c], R14 ;  /* 0x00061c0eff007988 */ /* 0x0207e20008000806 */
[----:B------:R-:W-:Y:S05]  /*09e0*/  BRA `(.L_x_12) ;  /* 0x0000000000047947 */ /* 0x000fea0003800000 */
.L_x_13:
[----:B------:R2:W-:Y:S02]  /*09f0*/  STS [R5+0x41c], RZ ;  /* 0x00041cff05007388 */ /* 0x0005e40000000800 */
.L_x_12:
[----:B------:R-:W-:Y:S05]  /*0a00*/  BSYNC.RECONVERGENT B0 ;  /* 0x0000000000007941 */ /* 0x000fea0003800200 */
.L_x_11:
[----:B------:R-:W4:Y:S01]  /*0a10*/  S2R R21, SR_CTAID.Y ;  /* 0x0000000000157919 */ /* 0x000f220000002600 */
[----:B------:R-:W5:Y:S01]  /*0a20*/  LDC R23, c[0x0][0x398] ;  /* 0x0000e600ff177b82 */ /* 0x000f620000000800 */
[----:B----4-:R-:W-:-:S04]  /*0a30*/  LEA R21, R21, UR4, 0x6 ;  /* 0x0000000415157c11 */ /* 0x010fc8000f8e30ff */
[----:B------:R-:W-:-:S13]  /*0a40*/  ISETP.GE.AND P0, PT, R21, R9, PT ;  /* 0x000000091500720c */ /* 0x000fda0003f06270 */
[----:B0-----:R-:W0:Y:S01]  /*0a50*/  @!P0 LDC.64 R16, c[0x0][0x388] ;  /* 0x0000e200ff108b82 */ /* 0x001e220000000a00 */
[CCC-:B-----5:R-:W-:Y:S02]  /*0a60*/  @!P0 IMAD R25, R21.reuse, R23.reuse, R23.reuse ;  /* 0x0000001715198224 */ /* 0x1e0fe400078e0217 */
[----:B------:R-:W-:Y:S02]  /*0a70*/  @!P0 IMAD R27, R21, R23, R23 ;  /* 0x00000017151b8224 */ /* 0x000fe400078e0217 */
[----:B------:R-:W-:-:S03]  /*0a80*/  @!P0 IMAD.IADD R25, R2, 0x1, R25 ;  /* 0x0000000102198824 */ /* 0x000fc600078e0219 */
[----:B--23--:R-:W2:Y:S01]  /*0a90*/  @!P0 LDC.64 R14, c[0x0][0x388] ;  /* 0x0000e200ff0e8b82 */ /* 0x00cea20000000a00 */
[----:B------:R-:W-:Y:S01]  /*0aa0*/  @!P0 IADD3 R27, PT, PT, R4, R27, RZ ;  /* 0x0000001b041b8210 */ /* 0x000fe20007ffe0ff */
[----:B0-----:R-:W-:Y:S01]  /*0ab0*/  @!P0 IMAD.WIDE R16, R25, 0x4, R16 ;  /* 0x0000000419108825 */ /* 0x001fe200078e0210 */
[----:B------:R-:W-:-:S06]  /*0ac0*/  CS2R R24, SRZ ;  /* 0x0000000000187805 */ /* 0x000fcc000001ff00 */
[----:B------:R-:W3:Y:S01]  /*0ad0*/  @!P0 LDG.E.CONSTANT R25, desc[UR8][R16.64] ;  /* 0x0000000810198981 */ /* 0x000ee2000c1e9900 */
[----:B--2---:R-:W-:-:S05]  /*0ae0*/  @!P0 IMAD.WIDE R14, R27, 0x4, R14 ;  /* 0x000000041b0e8825 */ /* 0x004fca00078e020e */
[----:B------:R-:W2:Y:S01]  /*0af0*/  @!P0 LDG.E.CONSTANT R24, desc[UR8][R14.64] ;  /* 0x000000080e188981 */ /* 0x000ea2000c1e9900 */
[----:B------:R-:W-:-:S04]  /*0b00*/  VIMNMX R26, PT, PT, R4, R21, !PT ;  /* 0x00000015041a7248 */ /* 0x000fc80007fe0100 */
[CC--:B------:R-:W-:Y:S01]  /*0b10*/  ISETP.GE.AND P3, PT, R26.reuse, R23.reuse, PT ;  /* 0x000000171a00720c */ /* 0x0c0fe20003f66270 */
[----:B------:R-:W-:Y:S01]  /*0b20*/  BSSY.RECONVERGENT B0, `(.L_x_15) ;  /* 0x000007e000007945 */ /* 0x000fe20003800200 */
[----:B------:R-:W-:Y:S01]  /*0b30*/  ISETP.GE.AND P0, PT, R26, R23, PT ;  /* 0x000000171a00720c */ /* 0x000fe20003f06270 */
[----:B---3--:R0:W-:Y:S04]  /*0b40*/  STS [R6+0x41c], R25 ;  /* 0x00041c1906007388 */ /* 0x0081e80000000800 */
[----:B--2---:R0:W-:Y:S01]  /*0b50*/  STS [R11+0x41c], R24 ;  /* 0x00041c180b007388 */ /* 0x0041e20000000800 */
[----:B------:R-:W-:Y:S06]  /*0b60*/  BAR.SYNC.DEFER_BLOCKING 0x0 ;  /* 0x0000000000007b1d */ /* 0x000fec0000010000 */
[----:B------:R-:W-:Y:S05]  /*0b70*/  @P3 BRA `(.L_x_16) ;  /* 0x0000000400e03947 */ /* 0x000fea0003800000 */
[----:B------:R-:W2:Y:S01]  /*0b80*/  LDS R14, [R6+0x210] ;  /* 0x00021000060e7984 */ /* 0x000ea20000000800 */
[----:B------:R-:W-:Y:S03]  /*0b90*/  BSSY.RECONVERGENT B1, `(.L_x_17) ;  /* 0x000003c000017945 */ /* 0x000fe60003800200 */
[----:B------:R3:W4:Y:S01]  /*0ba0*/  LDS R16, [R11+0x210] ;  /* 0x000210000b107984 */ /* 0x0007220000000800 */
[----:B--2---:R-:W-:-:S13]  /*0bb0*/  ISETP.GE.AND P3, PT, R14, 0x1, PT ;  /* 0x000000010e00780c */ /* 0x004fda0003f66270 */
[C---:B------:R-:W-:Y:S01]  /*0bc0*/  @P3 VIADD R15, R14.reuse, 0xffffffff ;  /* 0xffffffff0e0f3836 */ /* 0x040fe20000000000 */
[----:B------:R-:W-:-:S04]  /*0bd0*/  @P3 ISETP.NE.AND P4, PT, R14, 0x1, PT ;  /* 0x000000010e00380c */ /* 0x000fc80003f85270 */
[----:B------:R-:W-:-:S05]  /*0be0*/  @P3 SEL R15, R15, 0xffffffe2, P4 ;  /* 0xffffffe20f0f3807 */ /* 0x000fca0002000000 */
[----:B------:R3:W-:Y:S01]  /*0bf0*/  @P3 STS [R8], R15 ;  /* 0x0000000f08003388 */ /* 0x0007e20000000800 */
[----:B----4-:R-:W-:Y:S05]  /*0c00*/  @P3 BRA `(.L_x_18) ;  /* 0x0000000000d03947 */ /* 0x010fea0003800000 */
[----:B------:R-:W-:-:S13]  /*0c10*/  ISETP.GT.AND P3, PT, R14, -0x1, PT ;  /* 0xffffffff0e00780c */ /* 0x000fda0003f64270 */
[----:B---3--:R-:W-:-:S05]  /*0c20*/  @!P3 VIADD R15, R14, 0x1 ;  /* 0x000000010e0fb836 */ /* 0x008fca0000000000 */
[----:B------:R2:W-:Y:S01]  /*0c30*/  @!P3 STS [R8], R15 ;  /* 0x0000000f0800b388 */ /* 0x0005e20000000800 */
[----:B------:R-:W-:Y:S05]  /*0c40*/  @!P3 BRA `(.L_x_18) ;  /* 0x0000000000c0b947 */ /* 0x000fea0003800000 */
[----:B--2---:R-:W2:Y:S01]  /*0c50*/  LDC.64 R14, c[0x0][0x380] ;  /* 0x0000e000ff0e7b82 */ /* 0x004ea20000000a00 */
[----:B------:R-:W-:Y:S01]  /*0c60*/  IMAD R17, R21, R23, R2 ;  /* 0x0000001715117224 */ /* 0x000fe200078e0202 */
[----:B0-----:R-:W0:Y:S04]  /*0c70*/  LDS R24, [R6+0x4] ;  /* 0x0000040006187984 */ /* 0x001e280000000800 */
[----:B------:R-:W3:Y:S04]  /*0c80*/  LDS R25, [R6+0x8] ;  /* 0x0000080006197984 */ /* 0x000ee80000000800 */
[----:B------:R-:W-:Y:S01]  /*0c90*/  LDS R26, [R6+0x20c] ;  /* 0x00020c00061a7984 */ /* 0x000fe20000000800 */
[----:B--2---:R-:W-:-:S03]  /*0ca0*/  IMAD.WIDE R14, R17, 0x4, R14 ;  /* 0x00000004110e7825 */ /* 0x004fc600078e020e */
[----:B------:R-:W2:Y:S04]  /*0cb0*/  LDS R17, [R6] ;  /* 0x0000000006117984 */ /* 0x000ea80000000800 */
[----:B------:R4:W5:Y:S01]  /*0cc0*/  LDG.E.CONSTANT R14, desc[UR8][R14.64] ;  /* 0x000000080e0e7981 */ /* 0x000962000c1e9900 */
[----:B0-----:R-:W-:Y:S01]  /*0cd0*/  ISETP.GT.AND P4, PT, R24, RZ, PT ;  /* 0x000000ff1800720c */ /* 0x001fe20003f84270 */
[----:B------:R-:W-:Y:S01]  /*0ce0*/  IMAD.MOV.U32 R24, RZ, RZ, 0x2 ;  /* 0x00000002ff187424 */ /* 0x000fe200078e00ff */
[----:B---3--:R-:W-:Y:S02]  /*0cf0*/  ISETP.GT.AND P5, PT, R25, RZ, PT ;  /* 0x000000ff1900720c */ /* 0x008fe40003fa4270 */
[----:B--2---:R-:W-:-:S04]  /*0d00*/  ISETP.GT.AND P3, PT, R17, RZ, PT ;  /* 0x000000ff1100720c */ /* 0x004fc80003f64270 */
[----:B------:R-:W-:-:S09]  /*0d10*/  SEL R17, RZ, 0x1, !P3 ;  /* 0x00000001ff117807 */ /* 0x000fd20005800000 */
[----:B------:R-:W-:Y:S01]  /*0d20*/  @!P3 IMAD.MOV R24, RZ, RZ, 0x1 ;  /* 0x00000001ff18b424 */ /* 0x000fe200078e02ff */
[----:B------:R-:W-:Y:S01]  /*0d30*/  ISETP.GT.AND P3, PT, R26, RZ, PT ;  /* 0x000000ff1a00720c */ /* 0x000fe20003f64270 */
[----:B------:R-:W-:Y:S02]  /*0d40*/  @!P4 IMAD.MOV R24, RZ, RZ, R17 ;  /* 0x000000ffff18c224 */ /* 0x000fe400078e0211 */
[----:B------:R-:W0:Y:S02]  /*0d50*/  LDS R17, [R6+0x214] ;  /* 0x0002140006117984 */ /* 0x000e240000000800 */
[----:B----4-:R-:W-:Y:S02]  /*0d60*/  VIADD R15, R24, 0x1 ;  /* 0x00000001180f7836 */ /* 0x010fe40000000000 */
[----:B------:R-:W-:Y:S02]  /*0d70*/  @!P5 IMAD.MOV R15, RZ, RZ, R24 ;  /* 0x000000ffff0fd224 */ /* 0x000fe400078e0218 */
[----:B------:R-:W2:Y:S01]  /*0d80*/  LDS R24, [R6+0x418] ;  /* 0x0004180006187984 */ /* 0x000ea20000000800 */
[----:B0-----:R-:W-:Y:S01]  /*0d90*/  ISETP.GT.AND P4, PT, R17, RZ, PT ;  /* 0x000000ff1100720c */ /* 0x001fe20003f84270 */
[----:B------:R-:W-:-:S02]  /*0da0*/  VIADD R17, R15, 0x1 ;  /* 0x000000010f117836 */ /* 0x000fc40000000000 */
[----:B------:R-:W-:Y:S01]  /*0db0*/  @!P3 IMAD.MOV R17, RZ, RZ, R15 ;  /* 0x000000ffff11b224 */ /* 0x000fe200078e020f */
[----:B--2---:R-:W-:-:S03]  /*0dc0*/  ISETP.GT.AND P3, PT, R24, RZ, PT ;  /* 0x000000ff1800720c */ /* 0x004fc60003f64270 */
[----:B------:R-:W-:Y:S01]  /*0dd0*/  VIADD R15, R17, 0x1 ;  /* 0x00000001110f7836 */ /* 0x000fe20000000000 */
[----:B------:R-:W-:Y:S05]  /*0de0*/  LDS R24, [R6+0x420] ;  /* 0x0004200006187984 */ /* 0x000fea0000000800 */
[----:B------:R-:W-:Y:S02]  /*0df0*/  @!P4 IMAD.MOV R15, RZ, RZ, R17 ;  /* 0x000000ffff0fc224 */ /* 0x000fe400078e0211 */
[----:B------:R-:W0:Y:S02]  /*0e00*/  LDS R17, [R6+0x41c] ;  /* 0x00041c0006117984 */ /* 0x000e240000000800 */
[----:B0-----:R-:W-:Y:S01]  /*0e10*/  ISETP.GT.AND P4, PT, R17, RZ, PT ;  /* 0x000000ff1100720c */ /* 0x001fe20003f84270 */
[----:B------:R-:W-:-:S02]  /*0e20*/  VIADD R17, R15, 0x1 ;  /* 0x000000010f117836 */ /* 0x000fc40000000000 */
[----:B------:R-:W-:Y:S01]  /*0e30*/  @!P3 IMAD.MOV R17, RZ, RZ, R15 ;  /* 0x000000ffff11b224 */ /* 0x000fe200078e020f */
[----:B------:R-:W-:-:S04]  /*0e40*/  ISETP.GT.AND P3, PT, R24, RZ, PT ;  /* 0x000000ff1800720c */ /* 0x000fc80003f64270 */
[----:B------:R-:W-:-:S05]  /*0e50*/  IADD3 R15, PT, PT, R17, 0x1, RZ ;  /* 0x00000001110f7810 */ /* 0x000fca0007ffe0ff */
[----:B------:R-:W-:-:S04]  /*0e60*/  @!P4 IMAD.MOV R15, RZ, RZ, R17 ;  /* 0x000000ffff0fc224 */ /* 0x000fc800078e0211 */
[----:B------:R-:W-:Y:S02]  /*0e70*/  VIADD R17, R15, 0x1 ;  /* 0x000000010f117836 */ /* 0x000fe40000000000 */
[----:B------:R-:W-:-:S05]  /*0e80*/  @!P3 IMAD.MOV R17, RZ, RZ, R15 ;  /* 0x000000ffff11b224 */ /* 0x000fca00078e020f */
[----:B-----5:R-:W-:-:S13]  /*0e90*/  ISETP.GT.AND P3, PT, R17, R14, PT ;  /* 0x0000000e1100720c */ /* 0x020fda0003f64270 */
[----:B------:R-:W-:Y:S05]  /*0ea0*/  @!P3 BRA `(.L_x_19) ;  /* 0x000000000024b947 */ /* 0x000fea0003800000 */
[----:B------:R-:W0:Y:S01]  /*0eb0*/  S2R R14, SR_LANEID ;  /* 0x00000000000e7919 */ /* 0x000e220000000000 */
[----:B------:R-:W-:Y:S02]  /*0ec0*/  VOTEU.ANY UR5, UPT, PT ;  /* 0x0000000000057886 */ /* 0x000fe400038e0100 */
[----:B------:R-:W-:Y:S02]  /*0ed0*/  UFLO.U32 UR6, UR5 ;  /* 0x00000005000672bd */ /* 0x000fe400080e0000 */
[----:B------:R-:W2:Y:S04]  /*0ee0*/  POPC R15, UR5 ;  /* 0x00000005000f7d09 */ /* 0x000ea80008000000 */
[----:B0-----:R-:W-:-:S13]  /*0ef0*/  ISETP.EQ.U32.AND P3, PT, R14, UR6, PT ;  /* 0x000000060e007c0c */ /* 0x001fda000bf62070 */
[----:B--2---:R0:W-:Y:S01]  /*0f00*/  @P3 REDG.E.ADD.STRONG.GPU desc[UR8][R12.64], R15 ;  /* 0x0000000f0c00398e */ /* 0x0041e2000c12e108 */
[----:B------:R-:W-:-:S05]  /*0f10*/  IMAD.MOV.U32 R17, RZ, RZ, 0xa ;  /* 0x0000000aff117424 */ /* 0x000fca00078e00ff */
[----:B------:R0:W-:Y:S01]  /*0f20*/  STS [R8], R17 ;  /* 0x0000001108007388 */ /* 0x0001e20000000800 */
[----:B------:R-:W-:Y:S05]  /*0f30*/  BRA `(.L_x_18) ;  /* 0x0000000000047947 */ /* 0x000fea0003800000 */
.L_x_19:
[----:B------:R4:W-:Y:S02]  /*0f40*/  STS [R8], RZ ;  /* 0x000000ff08007388 */ /* 0x0009e40000000800 */
.L_x_18:
[----:B------:R-:W-:Y:S05]  /*0f50*/  BSYNC.RECONVERGENT B1 ;  /* 0x0000000000017941 */ /* 0x000fea0003800200 */
.L_x_17:
[----:B------:R-:W-:-:S13]  /*0f60*/  ISETP.GE.AND P3, PT, R16, 0x1, PT ;  /* 0x000000011000780c */ /* 0x000fda0003f66270 */
[C---:B------:R-:W-:Y:S01]  /*0f70*/  @P3 VIADD R14, R16.reuse, 0xffffffff ;  /* 0xffffffff100e3836 */ /* 0x040fe20000000000 */
[----:B------:R-:W-:-:S04]  /*0f80*/  @P3 ISETP.NE.AND P4, PT, R16, 0x1, PT ;  /* 0x000000011000380c */ /* 0x000fc80003f85270 */
[----:B0-23--:R-:W-:-:S05]  /*0f90*/  @P3 SEL R15, R14, 0xffffffe2, P4 ;  /* 0xffffffe20e0f3807 */ /* 0x00dfca0002000000 */
[----:B------:R2:W-:Y:S01]  /*0fa0*/  @P3 STS [R20], R15 ;  /* 0x0000000f14003388 */ /* 0x0005e20000000800 */
[----:B------:R-:W-:Y:S05]  /*0fb0*/  @P3 BRA `(.L_x_16) ;  /* 0x0000000000d03947 */ /* 0x000fea0003800000 */
[----:B------:R-:W-:-:S13]  /*0fc0*/  ISETP.GT.AND P3, PT, R16, -0x1, PT ;  /* 0xffffffff1000780c */ /* 0x000fda0003f64270 */
[----:B--2---:R-:W-:-:S05]  /*0fd0*/  @!P3 VIADD R15, R16, 0x1 ;  /* 0x00000001100fb836 */ /* 0x004fca0000000000 */
[----:B------:R3:W-:Y:S01]  /*0fe0*/  @!P3 STS [R20], R15 ;  /* 0x0000000f1400b388 */ /* 0x0007e20000000800 */
[----:B------:R-:W-:Y:S05]  /*0ff0*/  @!P3 BRA `(.L_x_16) ;  /* 0x0000000000c0b947 */ /* 0x000fea0003800000 */
[----:B---3--:R-:W0:Y:S01]  /*1000*/  LDC.64 R14, c[0x0][0x380] ;  /* 0x0000e000ff0e7b82 */ /* 0x008e220000000a00 */
[----:B------:R-:W-:Y:S01]  /*1010*/  IMAD R17, R21, R23, R4 ;  /* 0x0000001715117224 */ /* 0x000fe200078e0204 */
[----:B------:R-:W2:Y:S04]  /*1020*/  LDS R16, [R11] ;  /* 0x000000000b107984 */ /* 0x000ea80000000800 */
[----:B------:R-:W3:Y:S04]  /*1030*/  LDS R24, [R11+0x8] ;  /* 0x000008000b187984 */ /* 0x000ee80000000800 */
[----:B------:R-:W-:Y:S04]  /*1040*/  LDS R25, [R11+0x20c] ;  /* 0x00020c000b197984 */ /* 0x000fe80000000800 */
[----:B------:R-:W-:Y:S01]  /*1050*/  LDS R26, [R11+0x420] ;  /* 0x000420000b1a7984 */ /* 0x000fe20000000800 */
[----:B0-----:R-:W-:-:S03]  /*1060*/  IMAD.WIDE R14, R17, 0x4, R14 ;  /* 0x00000004110e7825 */ /* 0x001fc600078e020e */
[----:B------:R-:W0:Y:S04]  /*1070*/  LDS R17, [R11+0x4] ;  /* 0x000004000b117984 */ /* 0x000e280000000800 */
[----:B------:R5:W4:Y:S01]  /*1080*/  LDG.E.CONSTANT R14, desc[UR8][R14.64] ;  /* 0x000000080e0e7981 */ /* 0x000b22000c1e9900 */
[----:B--2---:R-:W-:-:S03]  /*1090*/  ISETP.GT.AND P3, PT, R16, RZ, PT ;  /* 0x000000ff1000720c */ /* 0x004fc60003f64270 */
[----:B------:R-:W-:Y:S01]  /*10a0*/  LDS R16, [R11+0x214] ;  /* 0x000214000b107984 */ /* 0x000fe20000000800 */
[----:B---3--:R-:W-:-:S03]  /*10b0*/  ISETP.GT.AND P5, PT, R24, RZ, PT ;  /* 0x000000ff1800720c */ /* 0x008fc60003fa4270 */
[----:B------:R-:W2:Y:S01]  /*10c0*/  LDS R24, [R11+0x418] ;  /* 0x000418000b187984 */ /* 0x000ea20000000800 */
[----:B-----5:R-:W-:Y:S02]  /*10d0*/  SEL R15, RZ, 0x1, !P3 ;  /* 0x00000001ff0f7807 */ /* 0x020fe40005800000 */
[----:B0-----:R-:W-:Y:S01]  /*10e0*/  ISETP.GT.AND P4, PT, R17, RZ, PT ;  /* 0x000000ff1100720c */ /* 0x001fe20003f84270 */
[----:B------:R-:W-:Y:S02]  /*10f0*/  IMAD.MOV.U32 R17, RZ, RZ, 0x2 ;  /* 0x00000002ff117424 */ /* 0x000fe400078e00ff */
[----:B------:R-:W-:Y:S01]  /*1100*/  @!P3 IMAD.MOV R17, RZ, RZ, 0x1 ;  /* 0x00000001ff11b424 */ /* 0x000fe200078e02ff */
[----:B------:R-:W-:Y:S02]  /*1110*/  ISETP.GT.AND P3, PT, R25, RZ, PT ;  /* 0x000000ff1900720c */ /* 0x000fe40003f64270 */
[----:B------:R-:W0:Y:S07]  /*1120*/  LDS R25, [R11+0x41c] ;  /* 0x00041c000b197984 */ /* 0x000e2e0000000800 */
[----:B------:R-:W-:-:S04]  /*1130*/  @!P4 IMAD.MOV R17, RZ, RZ, R15 ;  /* 0x000000ffff11c224 */ /* 0x000fc800078e020f */
[----:B------:R-:W-:Y:S02]  /*1140*/  VIADD R15, R17, 0x1 ;  /* 0x00000001110f7836 */ /* 0x000fe40000000000 */
[----:B------:R-:W-:Y:S01]  /*1150*/  @!P5 IMAD.MOV R15, RZ, RZ, R17 ;  /* 0x000000ffff0fd224 */ /* 0x000fe200078e0211 */
[----:B--2---:R-:W-:-:S03]  /*1160*/  ISETP.GT.AND P4, PT, R24, RZ, PT ;  /* 0x000000ff1800720c */ /* 0x004fc60003f84270 */
[----:B------:R-:W-:Y:S02]  /*1170*/  VIADD R17, R15, 0x1 ;  /* 0x000000010f117836 */ /* 0x000fe40000000000 */
[----:B------:R-:W-:Y:S01]  /*1180*/  @!P3 IMAD.MOV R17, RZ, RZ, R15 ;  /* 0x000000ffff11b224 */ /* 0x000fe200078e020f */
[----:B------:R-:W-:-:S04]  /*1190*/  ISETP.GT.AND P3, PT, R16, RZ, PT ;  /* 0x000000ff1000720c */ /* 0x000fc80003f64270 */
[----:B------:R-:W-:-:S09]  /*11a0*/  IADD3 R15, PT, PT, R17, 0x1, RZ ;  /* 0x00000001110f7810 */ /* 0x000fd20007ffe0ff */
[----:B------:R-:W-:-:S04]  /*11b0*/  @!P3 IMAD.MOV R15, RZ, RZ, R17 ;  /* 0x000000ffff0fb224 */ /* 0x000fc800078e0211 */
[----:B------:R-:W-:Y:S02]  /*11c0*/  VIADD R16, R15, 0x1 ;  /* 0x000000010f107836 */ /* 0x000fe40000000000 */
[----:B------:R-:W-:Y:S01]  /*11d0*/  @!P4 IMAD.MOV R16, RZ, RZ, R15 ;  /* 0x000000ffff10c224 */ /* 0x000fe200078e020f */
[----:B0-----:R-:W-:Y:S02]  /*11e0*/  ISETP.GT.AND P3, PT, R25, RZ, PT ;  /* 0x000000ff1900720c */ /* 0x001fe40003f64270 */
[----:B------:R-:W-:Y:S01]  /*11f0*/  ISETP.GT.AND P4, PT, R26, RZ, PT ;  /* 0x000000ff1a00720c */ /* 0x000fe20003f84270 */
[----:B------:R-:W-:-:S10]  /*1200*/  VIADD R15, R16, 0x1 ;  /* 0x00000001100f7836 */ /* 0x000fd40000000000 */
[----:B------:R-:W-:-:S04]  /*1210*/  @!P3 IMAD.MOV R15, RZ, RZ, R16 ;  /* 0x000000ffff0fb224 */ /* 0x000fc800078e0210 */
[----:B------:R-:W-:Y:S02]  /*1220*/  VIADD R17, R15, 0x1 ;  /* 0x000000010f117836 */ /* 0x000fe40000000000 */
[----:B------:R-:W-:-:S05]  /*1230*/  @!P4 IMAD.MOV R17, RZ, RZ, R15 ;  /* 0x000000ffff11c224 */ /* 0x000fca00078e020f */
[----:B----4-:R-:W-:-:S13]  /*1240*/  ISETP.GT.AND P3, PT, R17, R14, PT ;  /* 0x0000000e1100720c */ /* 0x010fda0003f64270 */
        /* <DEDUP_REMOVED lines=10> */
.L_x_20:
[----:B------:R0:W-:Y:S02]  /*12f0*/  STS [R20], RZ ;  /* 0x000000ff14007388 */ /* 0x0001e40000000800 */
.L_x_16:
[----:B------:R-:W-:Y:S05]  /*1300*/  BSYNC.RECONVERGENT B0 ;  /* 0x0000000000007941 */ /* 0x000fea0003800200 */
.L_x_15:
[----:B------:R-:W-:Y:S06]  /*1310*/  BAR.SYNC.DEFER_BLOCKING 0x0 ;  /* 0x0000000000007b1d */ /* 0x000fec0000010000 */
[----:B------:R-:W-:Y:S04]  /*1320*/  BSSY.RECONVERGENT B0, `(.L_x_21) ;  /* 0x000000b000007945 */ /* 0x000fe80003800200 */
[----:B------:R-:W-:Y:S05]  /*1330*/  @P0 BRA `(.L_x_22) ;  /* 0x0000000000240947 */ /* 0x000fea0003800000 */
[----:B0-----:R-:W0:Y:S01]  /*1340*/  LDS R25, [R8] ;  /* 0x0000000008197984 */ /* 0x001e220000000800 */
[----:B--23--:R-:W2:Y:S01]  /*1350*/  LDC.64 R14, c[0x0][0x3a0] ;  /* 0x0000e800ff0e7b82 */ /* 0x00cea20000000a00 */
[----:B------:R-:W-:Y:S02]  /*1360*/  IMAD R17, R21, R23, R2 ;  /* 0x0000001715117224 */ /* 0x000fe400078e0202 */
[----:B------:R-:W3:Y:S02]  /*1370*/  LDS R27, [R20] ;  /* 0x00000000141b7984 */ /* 0x000ee40000000800 */
[----:B--2---:R-:W-:-:S03]  /*1380*/  IMAD.WIDE R14, R17, 0x4, R14 ;  /* 0x00000004110e7825 */ /* 0x004fc600078e020e */
[----:B------:R-:W-:-:S05]  /*1390*/  LEA R16, P0, R3, R14, 0x2 ;  /* 0x0000000e03107211 */ /* 0x000fca00078010ff */
[----:B------:R-:W-:Y:S01]  /*13a0*/  IMAD.X R17, RZ, RZ, R15, P0 ;  /* 0x000000ffff117224 */ /* 0x000fe200000e060f */
[----:B0-----:R0:W-:Y:S04]  /*13b0*/  STG.E desc[UR8][R14.64], R25 ;  /* 0x000000190e007986 */ /* 0x0011e8000c101908 */
[----:B---3--:R0:W-:Y:S03]  /*13c0*/  STG.E desc[UR8][R16.64], R27 ;  /* 0x0000001b10007986 */ /* 0x0081e6000c101908 */
.L_x_22:
[----:B------:R-:W-:Y:S05]  /*13d0*/  BSYNC.RECONVERGENT B0 ;  /* 0x0000000000007941 */ /* 0x000fea0003800200 */
.L_x_21:
[----:B------:R-:W-:Y:S01]  /*13e0*/  BAR.SYNC.DEFER_BLOCKING 0x0 ;  /* 0x0000000000007b1d */ /* 0x000fe20000010000 */
[----:B------:R-:W-:-:S05]  /*13f0*/  ISETP.GT.U32.AND P3, PT, R22, 0x2, PT ;  /* 0x000000021600780c */ /* 0x000fca0003f64070 */
[----:B------:R-:W-:Y:S01]  /*1400*/  BSSY.RECONVERGENT B0, `(.L_x_23) ;  /* 0x0000020000007945 */ /* 0x000fe20003800200 */
[----:B0-23--:R-:W0:Y:S04]  /*1410*/  LDS R15, [R6+0x20c] ;  /* 0x00020c00060f7984 */ /* 0x00de280000000800 */
[----:B0-----:R-:W-:Y:S04]  /*1420*/  STS [R6], R15 ;  /* 0x0000000f06007388 */ /* 0x001fe80000000800 */
[----:B------:R-:W0:Y:S04]  /*1430*/  LDS R14, [R11+0x20c] ;  /* 0x00020c000b0e7984 */ /* 0x000e280000000800 */
[----:B0-----:R-:W-:Y:S04]  /*1440*/  STS [R11], R14 ;  /* 0x0000000e0b007388 */ /* 0x001fe80000000800 */
[----:B------:R-:W0:Y:S04]  /*1450*/  LDS R17, [R6+0x418] ;  /* 0x0004180006117984 */ /* 0x000e280000000800 */
[----:B0-----:R-:W-:Y:S04]  /*1460*/  STS [R6+0x20c], R17 ;  /* 0x00020c1106007388 */ /* 0x001fe80000000800 */
[----:B------:R-:W0:Y:S04]  /*1470*/  LDS R16, [R11+0x418] ;  /* 0x000418000b107984 */ /* 0x000e280000000800 */
[----:B0-----:R-:W-:Y:S04]  /*1480*/  STS [R11+0x20c], R16 ;  /* 0x00020c100b007388 */ /* 0x001fe80000000800 */
[----:B------:R-:W0:Y:S04]  /*1490*/  @!P3 LDS R25, [R6+0x40c] ;  /* 0x00040c000619b984 */ /* 0x000e280000000800 */
[----:B------:R-:W2:Y:S04]  /*14a0*/  @!P3 LDS R27, [R6+0x618] ;  /* 0x00061800061bb984 */ /* 0x000ea80000000800 */
[----:B0-----:R0:W-:Y:S04]  /*14b0*/  @!P3 STS [R6+0x200], R25 ;  /* 0x000200190600b388 */ /* 0x0011e80000000800 */
[----:B--2---:R0:W-:Y:S01]  /*14c0*/  @!P3 STS [R6+0x40c], R27 ;  /* 0x00040c1b0600b388 */ /* 0x0041e20000000800 */
[----:B------:R-:W-:Y:S05]  /*14d0*/  @P1 BRA `(.L_x_24) ;  /* 0x0000000000481947 */ /* 0x000fea0003800000 */
[----:B------:R-:W-:Y:S01]  /*14e0*/  VIADD R14, R21, 0x1 ;  /* 0x00000001150e7836 */ /* 0x000fe20000000000 */
[----:B------:R-:W-:Y:S04]  /*14f0*/  BSSY.RECONVERGENT B1, `(.L_x_25) ;  /* 0x000000c000017945 */ /* 0x000fe80003800200 */
[----:B------:R-:W-:Y:S01]  /*1500*/  ISETP.GE.AND P0, PT, R14, R9, PT ;  /* 0x000000090e00720c */ /* 0x000fe20003f06270 */
[----:B------:R-:W-:-:S03]  /*1510*/  IMAD.MOV.U32 R14, RZ, RZ, RZ ;  /* 0x000000ffff0e7224 */ /* 0x000fc600078e00ff */
[----:B------:R-:W-:-:S13]  /*1520*/  ISETP.EQ.OR P0, PT, R2, RZ, P0 ;  /* 0x000000ff0200720c */ /* 0x000fda0000702670 */
[----:B------:R-:W-:Y:S05]  /*1530*/  @P0 BRA `(.L_x_26) ;  /* 0x00000000001c0947 */ /* 0x000fea0003800000 */
[----:B------:R-:W-:-:S04]  /*1540*/  VIADD R14, R21, 0x2 ;  /* 0x00000002150e7836 */ /* 0x000fc80000000000 */
[----:B------:R-:W-:-:S05]  /*1550*/  IMAD R14, R14, R23, RZ ;  /* 0x000000170e0e7224 */ /* 0x000fca00078e02ff */
[----:B------:R-:W-:-:S04]  /*1560*/  IADD3 R15, P0, PT, R2, R14, RZ ;  /* 0x0000000e020f7210 */ /* 0x000fc80007f1e0ff */
[----:B------:R-:W-:Y:S02]  /*1570*/  LEA.HI.X.SX32 R16, R14, R7, 0x1, P0 ;  /* 0x000000070e107211 */ /* 0x000fe400000f0eff */
[----:B------:R-:W-:-:S04]  /*1580*/  LEA R14, P0, R15, UR10, 0x2 ;  /* 0x0000000a0f0e7c11 */ /* 0x000fc8000f8010ff */
[----:B------:R-:W-:-:S05]  /*1590*/  LEA.HI.X R15, R15, UR11, R16, 0x2, P0 ;  /* 0x0000000b0f0f7c11 */ /* 0x000fca00080f1410 */
[----:B------:R2:W5:Y:S04]  /*15a0*/  LDG.E.CONSTANT R14, desc[UR8][R14.64+-0x4] ;  /* 0xfffffc080e0e7981 */ /* 0x000568000c1e9900 */
.L_x_26:
[----:B------:R-:W-:Y:S05]  /*15b0*/  BSYNC.RECONVERGENT B1 ;  /* 0x0000000000017941 */ /* 0x000fea0003800200 */
.L_x_25:
[----:B------:R-:W3:Y:S01]  /*15c0*/  S2UR UR6, SR_CgaCtaId ;  /* 0x00000000000679c3 */ /* 0x000ee20000008800 */
[----:B------:R-:W-:Y:S02]  /*15d0*/  UMOV UR5, 0x400 ;  /* 0x0000040000057882 */ /* 0x000fe40000000000 */
[----:B---3--:R-:W-:-:S09]  /*15e0*/  ULEA UR5, UR6, UR5, 0x18 ;  /* 0x0000000506057291 */ /* 0x008fd2000f8ec0ff */
[----:B-----5:R3:W-:Y:S03]  /*15f0*/  STS [UR5+0x418], R14 ;  /* 0x0004180eff007988 */ /* 0x0207e60008000805 */
.L_x_24:
[----:B------:R-:W-:Y:S05]  /*1600*/  BSYNC.RECONVERGENT B0 ;  /* 0x0000000000007941 */ /* 0x000fea0003800200 */
.L_x_23:
[----:B------:R-:W-:Y:S04]  /*1610*/  BSSY.RECONVERGENT B0, `(.L_x_27) ;  /* 0x0000016000007945 */ /* 0x000fe80003800200 */
[----:B------:R-:W-:Y:S05]  /*1620*/  @P2 BRA `(.L_x_28) ;  /* 0x0000000000502947 */ /* 0x000fea0003800000 */
[----:B------:R-:W-:-:S13]  /*1630*/  ISETP.GT.U32.AND P0, PT, R0, 0x7f, PT ;  /* 0x0000007f0000780c */ /* 0x000fda0003f04070 */
[----:B------:R0:W-:Y:S01]  /*1640*/  @!P0 STS [R5+0x41c], RZ ;  /* 0x00041cff05008388 */ /* 0x0001e20000000800 */
[----:B------:R-:W-:Y:S05]  /*1650*/  @!P0 BRA `(.L_x_28) ;  /* 0x0000000000448947 */ /* 0x000fea0003800000 */
[----:B------:R-:W5:Y:S01]  /*1660*/  S2UR UR6, SR_CgaCtaId ;  /* 0x00000000000679c3 */ /* 0x000f620000008800 */
[----:B---3--:R-:W-:Y:S01]  /*1670*/  VIADD R14, R21, 0x1 ;  /* 0x00000001150e7836 */ /* 0x008fe20000000000 */
[----:B------:R-:W-:Y:S01]  /*1680*/  FSETP.GT.AND P0, PT, R19, R10, PT ;  /* 0x0000000a1300720b */ /* 0x000fe20003f04000 */
[----:B------:R-:W-:-:S03]  /*1690*/  UMOV UR5, 0x400 ;  /* 0x0000040000057882 */ /* 0x000fc60000000000 */
[----:B------:R-:W-:Y:S01]  /*16a0*/  ISETP.GE.OR P0, PT, R14, R9, !P0 ;  /* 0x000000090e00720c */ /* 0x000fe20004706670 */
[----:B------:R-:W-:Y:S01]  /*16b0*/  HFMA2 R14, -RZ, RZ, 0, 0 ;  /* 0x00000000ff0e7431 */ /* 0x000fe200000001ff */
[----:B-----5:R-:W-:-:S11]  /*16c0*/  ULEA UR5, UR6, UR5, 0x18 ;  /* 0x0000000506057291 */ /* 0x020fd6000f8ec0ff */
[----:B------:R-:W-:Y:S05]  /*16d0*/  @P0 BRA `(.L_x_29) ;  /* 0x0000000000200947 */ /* 0x000fea0003800000 */
[----:B------:R-:W-:-:S04]  /*16e0*/  VIADD R14, R21, 0x2 ;  /* 0x00000002150e7836 */ /* 0x000fc80000000000 */
[----:B------:R-:W-:Y:S02]  /*16f0*/  IMAD R17, R14, R23, RZ ;  /* 0x000000170e117224 */ /* 0x000fe400078e02ff */
[----:B------:R-:W-:-:S05]  /*1700*/  IMAD.IADD R14, R2, 0x1, R3 ;  /* 0x00000001020e7824 */ /* 0x000fca00078e0203 */
[----:B--2---:R-:W-:-:S04]  /*1710*/  IADD3 R15, P0, PT, R17, R14, RZ ;  /* 0x0000000e110f7210 */ /* 0x004fc80007f1e0ff */
[----:B------:R-:W-:Y:S02]  /*1720*/  LEA.HI.X.SX32 R16, R17, R18, 0x1, P0 ;  /* 0x0000001211107211 */ /* 0x000fe400000f0eff */
[----:B------:R-:W-:-:S04]  /*1730*/  LEA R14, P0, R15, UR10, 0x2 ;  /* 0x0000000a0f0e7c11 */ /* 0x000fc8000f8010ff */
[----:B------:R-:W-:-:S05]  /*1740*/  LEA.HI.X R15, R15, UR11, R16, 0x2, P0 ;  /* 0x0000000b0f0f7c11 */ /* 0x000fca00080f1410 */
[----:B------:R3:W5:Y:S04]  /*1750*/  LDG.E.CONSTANT R14, desc[UR8][R14.64+0x4] ;  /* 0x000004080e0e7981 */ /* 0x000768000c1e9900 */
.L_x_29:
[----:B-----5:R0:W-:Y:S02]  /*1760*/  STS [UR5+0x61c], R14 ;  /* 0x00061c0eff007988 */ /* 0x0201e40008000805 */
.L_x_28:
[----:B------:R-:W-:Y:S05]  /*1770*/  BSYNC.RECONVERGENT B0 ;  /* 0x0000000000007941 */ /* 0x000fea0003800200 */
.L_x_27:
[----:B------:R-:W-:-:S05]  /*1780*/  VIADD R22, R21, 0x1 ;  /* 0x0000000115167836 */ /* 0x000fca0000000000 */
[----:B------:R-:W-:-:S13]  /*1790*/  ISETP.GE.AND P0, PT, R22, R9, PT ;  /* 0x000000091600720c */ /* 0x000fda0003f06270 */
[----:B------:R-:W5:Y:S01]  /*17a0*/  @!P0 LDC.64 R16, c[0x0][0x388] ;  /* 0x0000e200ff108b82 */ /* 0x000f620000000a00 */
[C---:B0-----:R-:W-:Y:S02]  /*17b0*/  @!P0 VIADD R25, R21.reuse, 0x2 ;  /* 0x0000000215198836 */ /* 0x041fe40000000000 */
[----:B------:R-:W-:Y:S02]  /*17c0*/  @!P0 VIADD R27, R21, 0x2 ;  /* 0x00000002151b8836 */ /* 0x000fe40000000000 */
[-C--:B------:R-:W-:Y:S02]  /*17d0*/  @!P0 IMAD R25, R25, R23.reuse, R2 ;  /* 0x0000001719198224 */ /* 0x080fe400078e0202 */
[----:B------:R-:W-:Y:S01]  /*17e0*/  @!P0 IMAD R27, R27, R23, R4 ;  /* 0x000000171b1b8224 */ /* 0x000fe200078e0204 */
[----:B--23--:R-:W0:Y:S01]  /*17f0*/  @!P0 LDC.64 R14, c[0x0][0x388] ;  /* 0x0000e200ff0e8b82 */ /* 0x00ce220000000a00 */
[----:B-----5:R-:W-:Y:S01]  /*1800*/  @!P0 IMAD.WIDE R16, R25, 0x4, R16 ;  /* 0x0000000419108825 */ /* 0x020fe200078e0210 */
[----:B------:R-:W-:-:S06]  /*1810*/  CS2R R24, SRZ ;  /* 0x0000000000187805 */ /* 0x000fcc000001ff00 */
[----:B------:R-:W2:Y:S01]  /*1820*/  @!P0 LDG.E.CONSTANT R25, desc[UR8][R16.64] ;  /* 0x0000000810198981 */ /* 0x000ea2000c1e9900 */
[----:B0-----:R-:W-:-:S05]  /*1830*/  @!P0 IMAD.WIDE R14, R27, 0x4, R14 ;  /* 0x000000041b0e8825 */ /* 0x001fca00078e020e */
[----:B------:R-:W3:Y:S01]  /*1840*/  @!P0 LDG.E.CONSTANT R24, desc[UR8][R14.64] ;  /* 0x000000080e188981 */ /* 0x000ee2000c1e9900 */
[----:B------:R-:W-:-:S04]  /*1850*/  VIMNMX R26, PT, PT, R4, R22, !PT ;  /* 0x00000016041a7248 */ /* 0x000fc80007fe0100 */
[CC--:B------:R-:W-:Y:S01]  /*1860*/  ISETP.GE.AND P4, PT, R26.reuse, R23.reuse, PT ;  /* 0x000000171a00720c */ /* 0x0c0fe20003f86270 */
[----:B------:R-:W-:Y:S01]  /*1870*/  BSSY.RECONVERGENT B0, `(.L_x_30) ;  /* 0x0000080000007945 */ /* 0x000fe20003800200 */
[----:B------:R-:W-:Y:S01]  /*1880*/  ISETP.GE.AND P0, PT, R26, R23, PT ;  /* 0x000000171a00720c */ /* 0x000fe20003f06270 */
[----:B--2---:R0:W-:Y:S04]  /*1890*/  STS [R6+0x41c], R25 ;  /* 0x00041c1906007388 */ /* 0x0041e80000000800 */
[----:B---3--:R0:W-:Y:S01]  /*18a0*/  STS [R11+0x41c], R24 ;  /* 0x00041c180b007388 */ /* 0x0081e20000000800 */
[----:B------:R-:W-:Y:S06]  /*18b0*/  BAR.SYNC.DEFER_BLOCKING 0x0 ;  /* 0x0000000000007b1d */ /* 0x000fec0000010000 */
[----:B------:R-:W-:Y:S05]  /*18c0*/  @P4 BRA `(.L_x_31) ;  /* 0x0000000400e84947 */ /* 0x000fea0003800000 */
[----:B------:R-:W2:Y:S01]  /*18d0*/  LDS R14, [R6+0x210] ;  /* 0x00021000060e7984 */ /* 0x000ea20000000800 */
[----:B------:R-:W-:Y:S03]  /*18e0*/  BSSY.RECONVERGENT B1, `(.L_x_32) ;  /* 0x000003d000017945 */ /* 0x000fe60003800200 */
[----:B------:R3:W0:Y:S01]  /*18f0*/  LDS R16, [R11+0x210] ;  /* 0x000210000b107984 */ /* 0x0006220000000800 */
[----:B--2---:R-:W-:-:S13]  /*1900*/  ISETP.GT.AND P4, PT, R14, RZ, PT ;  /* 0x000000ff0e00720c */ /* 0x004fda0003f84270 */
[----:B0--3--:R-:W-:Y:S05]  /*1910*/  @P4 BRA `(.L_x_33) ;  /* 0x0000000000d44947 */ /* 0x009fea0003800000 */
[----:B------:R-:W-:-:S13]  /*1920*/  ISETP.GE.AND P4, PT, R14, RZ, PT ;  /* 0x000000ff0e00720c */ /* 0x000fda0003f86270 */
[----:B------:R-:W-:Y:S05]  /*1930*/  @!P4 BRA `(.L_x_34) ;  /* 0x0000000000c0c947 */ /* 0x000fea0003800000 */
[----:B------:R-:W0:Y:S01]  /*1940*/  LDC.64 R14, c[0x0][0x380] ;  /* 0x0000e000ff0e7b82 */ /* 0x000e220000000a00 */
[----:B------:R-:W-:Y:S01]  /*1950*/  IMAD R17, R22, R23, R2 ;  /* 0x0000001716117224 */ /* 0x000fe200078e0202 */
[----:B------:R-:W2:Y:S04]  /*1960*/  LDS R24, [R6+0x4] ;  /* 0x0000040006187984 */ /* 0x000ea80000000800 */
[----:B------:R-:W3:Y:S04]  /*1970*/  LDS R25, [R6+0x8] ;  /* 0x0000080006197984 */ /* 0x000ee80000000800 */
[----:B------:R-:W-:Y:S01]  /*1980*/  LDS R26, [R6+0x20c] ;  /* 0x00020c00061a7984 */ /* 0x000fe20000000800 */
[----:B0-----:R-:W-:-:S03]  /*1990*/  IMAD.WIDE R14, R17, 0x4, R14 ;  /* 0x00000004110e7825 */ /* 0x001fc600078e020e */
[----:B------:R-:W0:Y:S04]  /*19a0*/  LDS R17, [R6] ;  /* 0x0000000006117984 */ /* 0x000e280000000800 */
[----:B------:R5:W4:Y:S01]  /*19b0*/  LDG.E.CONSTANT R14, desc[UR8][R14.64] ;  /* 0x000000080e0e7981 */ /* 0x000b22000c1e9900 */
[----:B--2---:R-:W-:Y:S01]  /*19c0*/  ISETP.GT.AND P5, PT, R24, RZ, PT ;  /* 0x000000ff1800720c */ /* 0x004fe20003fa4270 */
[----:B------:R-:W-:Y:S01]  /*19d0*/  IMAD.MOV.U32 R24, RZ, RZ, 0x2 ;  /* 0x00000002ff187424 */ /* 0x000fe200078e00ff */
[----:B---3--:R-:W-:Y:S02]  /*19e0*/  ISETP.GT.AND P6, PT, R25, RZ, PT ;  /* 0x000000ff1900720c */ /* 0x008fe40003fc4270 */
[----:B0-----:R-:W-:-:S04]  /*19f0*/  ISETP.GT.AND P4, PT, R17, RZ, PT ;  /* 0x000000ff1100720c */ /* 0x001fc80003f84270 */
[----:B------:R-:W-:-:S09]  /*1a00*/  SEL R17, RZ, 0x1, !P4 ;  /* 0x00000001ff117807 */ /* 0x000fd20006000000 */
[----:B------:R-:W-:Y:S01]  /*1a10*/  @!P4 IMAD.MOV R24, RZ, RZ, 0x1 ;  /* 0x00000001ff18c424 */ /* 0x000fe200078e02ff */
[----:B------:R-:W-:Y:S01]  /*1a20*/  ISETP.GT.AND P4, PT, R26, RZ, PT ;  /* 0x000000ff1a00720c */ /* 0x000fe20003f84270 */
[----:B------:R-:W-:Y:S02]  /*1a30*/  @!P5 IMAD.MOV R24, RZ, RZ, R17 ;  /* 0x000000ffff18d224 */ /* 0x000fe400078e0211 */
[----:B------:R-:W0:Y:S02]  /*1a40*/  LDS R17, [R6+0x214] ;  /* 0x0002140006117984 */ /* 0x000e240000000800 */
[----:B-----5:R-:W-:Y:S02]  /*1a50*/  VIADD R15, R24, 0x1 ;  /* 0x00000001180f7836 */ /* 0x020fe40000000000 */
[----:B------:R-:W-:Y:S02]  /*1a60*/  @!P6 IMAD.MOV R15, RZ, RZ, R24 ;  /* 0x000000ffff0fe224 */ /* 0x000fe400078e0218 */
[----:B------:R-:W2:Y:S01]  /*1a70*/  LDS R24, [R6+0x418] ;  /* 0x0004180006187984 */ /* 0x000ea20000000800 */
[----:B0-----:R-:W-:Y:S01]  /*1a80*/  ISETP.GT.AND P5, PT, R17, RZ, PT ;  /* 0x000000ff1100720c */ /* 0x001fe20003fa4270 */
[----:B------:R-:W-:-:S02]  /*1a90*/  VIADD R17, R15, 0x1 ;  /* 0x000000010f117836 */ /* 0x000fc40000000000 */
[----:B------:R-:W-:Y:S01]  /*1aa0*/  @!P4 IMAD.MOV R17, RZ, RZ, R15 ;  /* 0x000000ffff11c224 */ /* 0x000fe200078e020f */
[----:B--2---:R-:W-:-:S03]  /*1ab0*/  ISETP.GT.AND P4, PT, R24, RZ, PT ;  /* 0x000000ff1800720c */ /* 0x004fc60003f84270 */
[C---:B------:R-:W-:Y:S01]  /*1ac0*/  VIADD R15, R17.reuse, 0x1 ;  /* 0x00000001110f7836 */ /* 0x040fe20000000000 */
[----:B------:R-:W-:Y:S05]  /*1ad0*/  LDS R24, [R6+0x420] ;  /* 0x0004200006187984 */ /* 0x000fea0000000800 */
[----:B------:R-:W-:Y:S02]  /*1ae0*/  @!P5 IADD3 R15, PT, PT, R17, RZ, RZ ;  /* 0x000000ff110fd210 */ /* 0x000fe40007ffe0ff */
[----:B------:R-:W0:Y:S02]  /*1af0*/  LDS R17, [R6+0x41c] ;  /* 0x00041c0006117984 */ /* 0x000e240000000800 */
[----:B0-----:R-:W-:Y:S01]  /*1b00*/  ISETP.GT.AND P5, PT, R17, RZ, PT ;  /* 0x000000ff1100720c */ /* 0x001fe20003fa4270 */
[----:B------:R-:W-:-:S02]  /*1b10*/  VIADD R17, R15, 0x1 ;  /* 0x000000010f117836 */ /* 0x000fc40000000000 */
[----:B------:R-:W-:Y:S01]  /*1b20*/  @!P4 IMAD.MOV R17, RZ, RZ, R15 ;  /* 0x000000ffff11c224 */ /* 0x000fe200078e020f */
[----:B------:R-:W-:-:S03]  /*1b30*/  ISETP.GT.AND P4, PT, R24, RZ, PT ;  /* 0x000000ff1800720c */ /* 0x000fc60003f84270 */
[----:B------:R-:W-:-:S06]  /*1b40*/  VIADD R15, R17, 0x1 ;  /* 0x00000001110f7836 */ /* 0x000fcc0000000000 */
[----:B------:R-:W-:-:S04]  /*1b50*/  @!P5 IMAD.MOV R15, RZ, RZ, R17 ;  /* 0x000000ffff0fd224 */ /* 0x000fc800078e0211 */
[----:B------:R-:W-:Y:S02]  /*1b60*/  VIADD R17, R15, 0x1 ;  /* 0x000000010f117836 */ /* 0x000fe40000000000 */
[----:B------:R-:W-:-:S05]  /*1b70*/  @!P4 IMAD.MOV R17, RZ, RZ, R15 ;  /* 0x000000ffff11c224 */ /* 0x000fca00078e020f */
[----:B----4-:R-:W-:-:S13]  /*1b80*/  ISETP.GT.AND P4, PT, R17, R14, PT ;  /* 0x0000000e1100720c */ /* 0x010fda0003f84270 */
[----:B------:R3:W-:Y:S01]  /*1b90*/  @!P4 STS [R8], RZ ;  /* 0x000000ff0800c388 */ /* 0x0007e20000000800 */
        /* <DEDUP_REMOVED lines=10> */
.L_x_34:
[----:B------:R-:W-:-:S05]  /*1c40*/  VIADD R15, R14, 0x1 ;  /* 0x000000010e0f7836 */ /* 0x000fca0000000000 */
[----:B------:R2:W-:Y:S01]  /*1c50*/  STS [R8], R15 ;  /* 0x0000000f08007388 */ /* 0x0005e20000000800 */
[----:B------:R-:W-:Y:S05]  /*1c60*/  BRA `(.L_x_35) ;  /* 0x0000000000107947 */ /* 0x000fea0003800000 */
.L_x_33:
[C---:B------:R-:W-:Y:S01]  /*1c70*/  ISETP.NE.AND P4, PT, R14.reuse, 0x1, PT ;  /* 0x000000010e00780c */ /* 0x040fe20003f85270 */
[----:B------:R-:W-:-:S05]  /*1c80*/  VIADD R14, R14, 0xffffffff ;  /* 0xffffffff0e0e7836 */ /* 0x000fca0000000000 */
[----:B------:R-:W-:-:S05]  /*1c90*/  SEL R15, R14, 0xffffffe2, P4 ;  /* 0xffffffe20e0f7807 */ /* 0x000fca0002000000 */
[----:B------:R0:W-:Y:S02]  /*1ca0*/  STS [R8], R15 ;  /* 0x0000000f08007388 */ /* 0x0001e40000000800 */
.L_x_35:
[----:B------:R-:W-:Y:S05]  /*1cb0*/  BSYNC.RECONVERGENT B1 ;  /* 0x0000000000017941 */ /* 0x000fea0003800200 */
.L_x_32:
[----:B------:R-:W-:-:S13]  /*1cc0*/  ISETP.GT.AND P4, PT, R16, RZ, PT ;  /* 0x000000ff1000720c */ /* 0x000fda0003f84270 */
[----:B------:R-:W-:Y:S05]  /*1cd0*/  @P4 BRA `(.L_x_36) ;  /* 0x0000000000d44947 */ /* 0x000fea0003800000 */
[----:B------:R-:W-:-:S13]  /*1ce0*/  ISETP.GE.AND P4, PT, R16, RZ, PT ;  /* 0x000000ff1000720c */ /* 0x000fda0003f86270 */
[----:B------:R-:W-:Y:S05]  /*1cf0*/  @!P4 BRA `(.L_x_37) ;  /* 0x0000000000c0c947 */ /* 0x000fea0003800000 */
[----:B0-2---:R-:W0:Y:S01]  /*1d00*/  LDC.64 R14, c[0x0][0x380] ;  /* 0x0000e000ff0e7b82 */ /* 0x005e220000000a00 */
[----:B------:R-:W-:Y:S01]  /*1d10*/  IMAD R17, R22, R23, R4 ;  /* 0x0000001716117224 */ /* 0x000fe200078e0204 */
[----:B------:R-:W2:Y:S04]  /*1d20*/  LDS R16, [R11] ;  /* 0x000000000b107984 */ /* 0x000ea80000000800 */
[----:B------:R-:W5:Y:S04]  /*1d30*/  LDS R25, [R11+0x8] ;  /* 0x000008000b197984 */ /* 0x000f680000000800 */
[----:B------:R-:W-:Y:S01]  /*1d40*/  LDS R26, [R11+0x20c] ;  /* 0x00020c000b1a7984 */ /* 0x000fe20000000800 */
[----:B0-----:R-:W-:-:S03]  /*1d50*/  IMAD.WIDE R14, R17, 0x4, R14 ;  /* 0x00000004110e7825 */ /* 0x001fc600078e020e */
[----:B------:R-:W0:Y:S04]  /*1d60*/  LDS R17, [R11+0x4] ;  /* 0x000004000b117984 */ /* 0x000e280000000800 */
[----:B------:R1:W3:Y:S01]  /*1d70*/  LDG.E.CONSTANT R14, desc[UR8][R14.64] ;  /* 0x000000080e0e7981 */ /* 0x0002e2000c1e9900 */
[----:B------:R-:W-:Y:S01]  /*1d80*/  IMAD.MOV.U32 R24, RZ, RZ, 0x2 ;  /* 0x00000002ff187424 */ /* 0x000fe200078e00ff */
[----:B--2---:R-:W-:Y:S02]  /*1d90*/  ISETP.GT.AND P5, PT, R16, RZ, PT ;  /* 0x000000ff1000720c */ /* 0x004fe40003fa4270 */
[----:B------:R-:W2:Y:S01]  /*1da0*/  LDS R16, [R11+0x214] ;  /* 0x000214000b107984 */ /* 0x000ea20000000800 */
[----:B-----5:R-:W-:-:S03]  /*1db0*/  ISETP.GT.AND P4, PT, R25, RZ, PT ;  /* 0x000000ff1900720c */ /* 0x020fc60003f84270 */
[----:B------:R-:W5:Y:S07]  /*1dc0*/  LDS R25, [R11+0x41c] ;  /* 0x00041c000b197984 */ /* 0x000f6e0000000800 */
[----:B------:R-:W-:Y:S01]  /*1dd0*/  @!P5 IMAD.MOV R24, RZ, RZ, 0x1 ;  /* 0x00000001ff18d424 */ /* 0x000fe200078e02ff */
[----:B0-----:R-:W-:Y:S02]  /*1de0*/  ISETP.GT.AND P6, PT, R17, RZ, PT ;  /* 0x000000ff1100720c */ /* 0x001fe40003fc4270 */
[----:B------:R-:W-:-:S02]  /*1df0*/  SEL R17, RZ, 0x1, !P5 ;  /* 0x00000001ff117807 */ /* 0x000fc40006800000 */
[----:B------:R-:W-:Y:S02]  /*1e00*/  ISETP.GT.AND P5, PT, R26, RZ, PT ;  /* 0x000000ff1a00720c */ /* 0x000fe40003fa4270 */
[----:B------:R-:W-:Y:S07]  /*1e10*/  LDS R26, [R11+0x420] ;  /* 0x000420000b1a7984 */ /* 0x000fee0000000800 */
[----:B------:R-:W-:-:S04]  /*1e20*/  @!P6 IMAD.MOV R24, RZ, RZ, R17 ;  /* 0x000000ffff18e224 */ /* 0x000fc800078e0211 */
[C---:B-1----:R-:W-:Y:S01]  /*1e30*/  VIADD R15, R24.reuse, 0x1 ;  /* 0x00000001180f7836 */ /* 0x042fe20000000000 */
[----:B------:R-:W-:Y:S02]  /*1e40*/  @!P4 IADD3 R15, PT, PT, R24, RZ, RZ ;  /* 0x000000ff180fc210 */ /* 0x000fe40007ffe0ff */
[----:B------:R-:W0:Y:S01]  /*1e50*/  LDS R24, [R11+0x418] ;  /* 0x000418000b187984 */ /* 0x000e220000000800 */
[----:B--2---:R-:W-:Y:S02]  /*1e60*/  ISETP.GT.AND P4, PT, R16, RZ, PT ;  /* 0x000000ff1000720c */ /* 0x004fe40003f84270 */
[----:B------:R-:W-:Y:S02]  /*1e70*/  VIADD R17, R15, 0x1 ;  /* 0x000000010f117836 */ /* 0x000fe40000000000 */
[----:B------:R-:W-:-:S04]  /*1e80*/  @!P5 IMAD.MOV R17, RZ, RZ, R15 ;  /* 0x000000ffff11d224 */ /* 0x000fc800078e020f */
[----:B------:R-:W-:-:S05]  /*1e90*/  VIADD R15, R17, 0x1 ;  /* 0x00000001110f7836 */ /* 0x000fca0000000000 */
[----:B------:R-:W-:Y:S01]  /*1ea0*/  @!P4 IMAD.MOV R15, RZ, RZ, R17 ;  /* 0x000000ffff0fc224 */ /* 0x000fe200078e0211 */
[----:B-----5:R-:W-:-:S03]  /*1eb0*/  ISETP.GT.AND P4, PT, R25, RZ, PT ;  /* 0x000000ff1900720c */ /* 0x020fc60003f84270 */
[----:B------:R-:W-:Y:S01]  /*1ec0*/  VIADD R16, R15, 0x1 ;  /* 0x000000010f107836 */ /* 0x000fe20000000000 */
[----:B0-----:R-:W-:-:S13]  /*1ed0*/  ISETP.GT.AND P5, PT, R24, RZ, PT ;  /* 0x000000ff1800720c */ /* 0x001fda0003fa4270 */
[----:B------:R-:W-:Y:S01]  /*1ee0*/  @!P5 IMAD.MOV R16, RZ, RZ, R15 ;  /* 0x000000ffff10d224 */ /* 0x000fe200078e020f */
[----:B------:R-:W-:-:S03]  /*1ef0*/  ISETP.GT.AND P5, PT, R26, RZ, PT ;  /* 0x000000ff1a00720c */ /* 0x000fc60003fa4270 */
[----:B------:R-:W-:Y:S02]  /*1f00*/  VIADD R15, R16, 0x1 ;  /* 0x00000001100f7836 */ /* 0x000fe40000000000 */
[----:B------:R-:W-:-:S04]  /*1f10*/  @!P4 IMAD.MOV R15, RZ, RZ, R16 ;  /* 0x000000ffff0fc224 */ /* 0x000fc800078e0210 */
[----:B------:R-:W-:-:S04]  /*1f20*/  VIADD R17, R15, 0x1 ;  /* 0x000000010f117836 */ /* 0x000fc80000000000 */
[----:B------:R-:W-:-:S05]  /*1f30*/  @!P5 IMAD.MOV R17, RZ, RZ, R15 ;  /* 0x000000ffff11d224 */ /* 0x000fca00078e020f */
[----:B---3--:R-:W-:-:S13]  /*1f40*/  ISETP.GT.AND P4, PT, R17, R14, PT ;  /* 0x0000000e1100720c */ /* 0x008fda0003f84270 */
[----:B------:R0:W-:Y:S01]  /*1f50*/  @!P4 STS [R20], RZ ;  /* 0x000000ff1400c388 */ /* 0x0001e20000000800 */
[----:B------:R-:W-:Y:S05]  /*1f60*/  @!P4 BRA `(.L_x_31) ;  /* 0x000000000040c947 */ /* 0x000fea0003800000 */
[----:B------:R-:W1:Y:S01]  /*1f70*/  S2R R14, SR_LANEID ;  /* 0x00000000000e7919 */ /* 0x000e620000000000 */
[----:B------:R-:W-:Y:S02]  /*1f80*/  VOTEU.ANY UR5, UPT, PT ;  /* 0x0000000000057886 */ /* 0x000fe400038e0100 */
[----:B------:R-:W-:Y:S02]  /*1f90*/  UFLO.U32 UR6, UR5 ;  /* 0x00000005000672bd */ /* 0x000fe400080e0000 */
[----:B------:R-:W2:Y:S04]  /*1fa0*/  POPC R15, UR5 ;  /* 0x00000005000f7d09 */ /* 0x000ea80008000000 */
[----:B-1----:R-:W-:-:S13]  /*1fb0*/  ISETP.EQ.U32.AND P4, PT, R14, UR6, PT ;  /* 0x000000060e007c0c */ /* 0x002fda000bf82070 */
[----:B--2---:R1:W-:Y:S01]  /*1fc0*/  @P4 REDG.E.ADD.STRONG.GPU desc[UR8][R12.64], R15 ;  /* 0x0000000f0c00498e */ /* 0x0043e2000c12e108 */
[----:B------:R-:W-:-:S05]  /*1fd0*/  IMAD.MOV.U32 R17, RZ, RZ, 0xa ;  /* 0x0000000aff117424 */ /* 0x000fca00078e00ff */
[----:B------:R1:W-:Y:S01]  /*1fe0*/  STS [R20], R17 ;  /* 0x0000001114007388 */ /* 0x0003e20000000800 */
[----:B------:R-:W-:Y:S05]  /*1ff0*/  BRA `(.L_x_31) ;  /* 0x00000000001c7947 */ /* 0x000fea0003800000 */
.L_x_37:
[----:B0-2---:R-:W-:-:S05]  /*2000*/  VIADD R15, R16, 0x1 ;  /* 0x00000001100f7836 */ /* 0x005fca0000000000 */
[----:B------:R0:W-:Y:S01]  /*2010*/  STS [R20], R15 ;  /* 0x0000000f14007388 */ /* 0x0001e20000000800 */
[----:B------:R-:W-:Y:S05]  /*2020*/  BRA `(.L_x_31) ;  /* 0x0000000000107947 */ /* 0x000fea0003800000 */
.L_x_36:
[C---:B------:R-:W-:Y:S01]  /*2030*/  ISETP.NE.AND P4, PT, R16.reuse, 0x1, PT ;  /* 0x000000011000780c */ /* 0x040fe20003f85270 */
[----:B------:R-:W-:-:S05]  /*2040*/  VIADD R16, R16, 0xffffffff ;  /* 0xffffffff10107836 */ /* 0x000fca0000000000 */
[----:B0-2---:R-:W-:-:S05]  /*2050*/  SEL R15, R16, 0xffffffe2, P4 ;  /* 0xffffffe2100f7807 */ /* 0x005fca0002000000 */
[----:B------:R2:W-:Y:S02]  /*2060*/  STS [R20], R15 ;  /* 0x0000000f14007388 */ /* 0x0005e40000000800 */
.L_x_31:
[----:B------:R-:W-:Y:S05]  /*2070*/  BSYNC.RECONVERGENT B0 ;  /* 0x0000000000007941 */ /* 0x000fea0003800200 */
.L_x_30:
[----:B------:R-:W-:Y:S06]  /*2080*/  BAR.SYNC.DEFER_BLOCKING 0x0 ;  /* 0x0000000000007b1d */ /* 0x000fec0000010000 */
[----:B------:R-:W-:Y:S04]  /*2090*/  BSSY.RECONVERGENT B0, `(.L_x_38) ;  /* 0x000000b000007945 */ /* 0x000fe80003800200 */
[----:B------:R-:W-:Y:S05]  /*20a0*/  @P0 BRA `(.L_x_39) ;  /* 0x0000000000240947 */ /* 0x000fea0003800000 */
[----:B0-----:R-:W0:Y:S01]  /*20b0*/  LDS R25, [R8] ;  /* 0x0000000008197984 */ /* 0x001e220000000800 */
[----:B-12---:R-:W1:Y:S01]  /*20c0*/  LDC.64 R14, c[0x0][0x3a0] ;  /* 0x0000e800ff0e7b82 */ /* 0x006e620000000a00 */
[----:B------:R-:W-:Y:S02]  /*20d0*/  IMAD R17, R22, R23, R2 ;  /* 0x0000001716117224 */ /* 0x000fe400078e0202 */
[----:B------:R-:W2:Y:S02]  /*20e0*/  LDS R27, [R20] ;  /* 0x00000000141b7984 */ /* 0x000ea40000000800 */
[----:B-1----:R-:W-:-:S03]  /*20f0*/  IMAD.WIDE R16, R17, 0x4, R14 ;  /* 0x0000000411107825 */ /* 0x002fc600078e020e */
[----:B------:R-:W-:-:S04]  /*2100*/  LEA R14, P0, R3, R16, 0x2 ;  /* 0x00000010030e7211 */ /* 0x000fc800078010ff */
[----:B------:R-:W-:Y:S01]  /*2110*/  IADD3.X R15, PT, PT, RZ, R17, RZ, P0, !PT ;  /* 0x00000011ff0f7210 */ /* 0x000fe200007fe4ff */
[----:B0-----:R0:W-:Y:S04]  /*2120*/  STG.E desc[UR8][R16.64], R25 ;  /* 0x0000001910007986 */ /* 0x0011e8000c101908 */
[----:B--2---:R0:W-:Y:S04]  /*2130*/  STG.E desc[UR8][R14.64], R27 ;  /* 0x0000001b0e007986 */ /* 0x0041e8000c101908 */
.L_x_39:
[----:B------:R-:W-:Y:S05]  /*2140*/  BSYNC.RECONVERGENT B0 ;  /* 0x0000000000007941 */ /* 0x000fea0003800200 */
.L_x_38:
[----:B------:R-:W-:Y:S06]  /*2150*/  BAR.SYNC.DEFER_BLOCKING 0x0 ;  /* 0x0000000000007b1d */ /* 0x000fec0000010000 */
[----:B------:R-:W-:Y:S01]  /*2160*/  BSSY.RECONVERGENT B0, `(.L_x_40) ;  /* 0x0000020000007945 */ /* 0x000fe20003800200 */
[----:B012---:R-:W0:Y:S04]  /*2170*/  LDS R15, [R6+0x20c] ;  /* 0x00020c00060f7984 */ /* 0x007e280000000800 */
        /* <DEDUP_REMOVED lines=8> */
[----:B------:R-:W1:Y:S04]  /*2200*/  @!P3 LDS R27, [R6+0x618] ;  /* 0x00061800061bb984 */ /* 0x000e680000000800 */
[----:B0-----:R0:W-:Y:S04]  /*2210*/  @!P3 STS [R6+0x200], R25 ;  /* 0x000200190600b388 */ /* 0x0011e80000000800 */
[----:B-1----:R0:W-:Y:S01]  /*2220*/  @!P3 STS [R6+0x40c], R27 ;  /* 0x00040c1b0600b388 */ /* 0x0021e20000000800 */
        /* <DEDUP_REMOVED lines=14> */
.L_x_43:
[----:B------:R-:W-:Y:S05]  /*2310*/  BSYNC.RECONVERGENT B1 ;  /* 0x0000000000017941 */ /* 0x000fea0003800200 */
.L_x_42:
[----:B------:R-:W2:Y:S01]  /*2320*/  S2UR UR6, SR_CgaCtaId ;  /* 0x00000000000679c3 */ /* 0x000ea20000008800 */
[----:B------:R-:W-:Y:S02]  /*2330*/  UMOV UR5, 0x400 ;  /* 0x0000040000057882 */ /* 0x000fe40000000000 */
[----:B--2---:R-:W-:-:S09]  /*2340*/  ULEA UR5, UR6, UR5, 0x18 ;  /* 0x0000000506057291 */ /* 0x004fd2000f8ec0ff */
[----:B-----5:R2:W-:Y:S03]  /*2350*/  STS [UR5+0x418], R14 ;  /* 0x0004180eff007988 */ /* 0x0205e60008000805 */
.L_x_41:
[----:B------:R-:W-:Y:S05]  /*2360*/  BSYNC.RECONVERGENT B0 ;  /* 0x0000000000007941 */ /* 0x000fea0003800200 */
.L_x_40:
[----:B------:R-:W-:Y:S04]  /*2370*/  BSSY.RECONVERGENT B0, `(.L_x_44) ;  /* 0x0000016000007945 */ /* 0x000fe80003800200 */
[----:B------:R-:W-:Y:S05]  /*2380*/  @P2 BRA `(.L_x_45) ;  /* 0x0000000000502947 */ /* 0x000fea0003800000 */
[----:B------:R-:W-:-:S13]  /*2390*/  ISETP.GT.U32.AND P0, PT, R0, 0x7f, PT ;  /* 0x0000007f0000780c */ /* 0x000fda0003f04070 */
[----:B------:R0:W-:Y:S01]  /*23a0*/  @!P0 STS [R5+0x41c], RZ ;  /* 0x00041cff05008388 */ /* 0x0001e20000000800 */
[----:B------:R-:W-:Y:S05]  /*23b0*/  @!P0 BRA `(.L_x_45) ;  /* 0x0000000000448947 */ /* 0x000fea0003800000 */
[----:B------:R-:W5:Y:S01]  /*23c0*/  S2UR UR6, SR_CgaCtaId ;  /* 0x00000000000679c3 */ /* 0x000f620000008800 */
[----:B--2---:R-:W-:Y:S01]  /*23d0*/  VIADD R14, R21, 0x2 ;  /* 0x00000002150e7836 */ /* 0x004fe20000000000 */
[----:B------:R-:W-:Y:S01]  /*23e0*/  FSETP.GT.AND P0, PT, R19, R10, PT ;  /* 0x0000000a1300720b */ /* 0x000fe20003f04000 */
[----:B------:R-:W-:-:S03]  /*23f0*/  UMOV UR5, 0x400 ;  /* 0x0000040000057882 */ /* 0x000fc60000000000 */
[----:B------:R-:W-:Y:S01]  /*2400*/  ISETP.GE.OR P0, PT, R14, R9, !P0 ;  /* 0x000000090e00720c */ /* 0x000fe20004706670 */
[----:B------:R-:W-:Y:S01]  /*2410*/  IMAD.MOV.U32 R14, RZ, RZ, RZ ;  /* 0x000000ffff0e7224 */ /* 0x000fe200078e00ff */
[----:B-----5:R-:W-:-:S11]  /*2420*/  ULEA UR5, UR6, UR5, 0x18 ;  /* 0x0000000506057291 */ /* 0x020fd6000f8ec0ff */
[----:B------:R-:W-:Y:S05]  /*2430*/  @P0 BRA `(.L_x_46) ;  /* 0x0000000000200947 */ /* 0x000fea0003800000 */
[----:B------:R-:W-:-:S04]  /*2440*/  VIADD R14, R21, 0x3 ;  /* 0x00000003150e7836 */ /* 0x000fc80000000000 */
[----:B------:R-:W-:Y:S02]  /*2450*/  IMAD R17, R14, R23, RZ ;  /* 0x000000170e117224 */ /* 0x000fe400078e02ff */
[----:B------:R-:W-:-:S05]  /*2460*/  IMAD.IADD R14, R2, 0x1, R3 ;  /* 0x00000001020e7824 */ /* 0x000fca00078e0203 */
[----:B-1----:R-:W-:-:S04]  /*2470*/  IADD3 R15, P0, PT, R17, R14, RZ ;  /* 0x0000000e110f7210 */ /* 0x002fc80007f1e0ff */
[----:B------:R-:W-:Y:S02]  /*2480*/  LEA.HI.X.SX32 R16, R17, R18, 0x1, P0 ;  /* 0x0000001211107211 */ /* 0x000fe400000f0eff */
[----:B------:R-:W-:-:S04]  /*2490*/  LEA R14, P0, R15, UR10, 0x2 ;  /* 0x0000000a0f0e7c11 */ /* 0x000fc8000f8010ff */
[----:B------:R-:W-:-:S05]  /*24a0*/  LEA.HI.X R15, R15, UR11, R16, 0x2, P0 ;  /* 0x0000000b0f0f7c11 */ /* 0x000fca00080f1410 */
[----:B------:R2:W5:Y:S04]  /*24b0*/  LDG.E.CONSTANT R14, desc[UR8][R14.64+0x4] ;  /* 0x000004080e0e7981 */ /* 0x000568000c1e9900 */
.L_x_46:
[----:B-----5:R0:W-:Y:S02]  /*24c0*/  STS [UR5+0x61c], R14 ;  /* 0x00061c0eff007988 */ /* 0x0201e40008000805 */
.L_x_45:
[----:B------:R-:W-:Y:S05]  /*24d0*/  BSYNC.RECONVERGENT B0 ;  /* 0x0000000000007941 */ /* 0x000fea0003800200 */
.L_x_44:
[----:B------:R-:W-:-:S05]  /*24e0*/  VIADD R22, R21, 0x2 ;  /* 0x0000000215167836 */ /* 0x000fca0000000000 */
[----:B------:R-:W-:-:S13]  /*24f0*/  ISETP.GE.AND P0, PT, R22, R9, PT ;  /* 0x000000091600720c */ /* 0x000fda0003f06270 */
[----:B------:R-:W5:Y:S01]  /*2500*/  @!P0 LDC.64 R16, c[0x0][0x388] ;  /* 0x0000e200ff108b82 */ /* 0x000f620000000a00 */
[C---:B0-----:R-:W-:Y:S02]  /*2510*/  @!P0 VIADD R25, R21.reuse, 0x3 ;  /* 0x0000000315198836 */ /* 0x041fe40000000000 */
[----:B------:R-:W-:Y:S02]  /*2520*/  @!P0 VIADD R27, R21, 0x3 ;  /* 0x00000003151b8836 */ /* 0x000fe40000000000 */
[-C--:B------:R-:W-:Y:S02]  /*2530*/  @!P0 IMAD R25, R25, R23.reuse, R2 ;  /* 0x0000001719198224 */ /* 0x080fe400078e0202 */
[----:B------:R-:W-:Y:S01]  /*2540*/  @!P0 IMAD R27, R27, R23, R4 ;  /* 0x000000171b1b8224 */ /* 0x000fe200078e0204 */
[----:B-12---:R-:W0:Y:S01]  /*2550*/  @!P0 LDC.64 R14, c[0x0][0x388] ;  /* 0x0000e200ff0e8b82 */ /* 0x006e220000000a00 */
[----:B-----5:R-:W-:Y:S01]  /*2560*/  @!P0 IMAD.WIDE R16, R25, 0x4, R16 ;  /* 0x0000000419108825 */ /* 0x020fe200078e0210 */
[----:B------:R-:W-:-:S06]  /*2570*/  CS2R R24, SRZ ;  /* 0x0000000000187805 */ /* 0x000fcc000001ff00 */
[----:B------:R-:W2:Y:S01]  /*2580*/  @!P0 LDG.E.CONSTANT R25, desc[UR8][R16.64] ;  /* 0x0000000810198981 */ /* 0x000ea2000c1e9900 */
[----:B0-----:R-:W-:-:S05]  /*2590*/  @!P0 IMAD.WIDE R14, R27, 0x4, R14 ;  /* 0x000000041b0e8825 */ /* 0x001fca00078e020e */
[----:B------:R-:W5:Y:S01]  /*25a0*/  @!P0 LDG.E.CONSTANT R24, desc[UR8][R14.64] ;  /* 0x000000080e188981 */ /* 0x000f62000c1e9900 */
[----:B------:R-:W-:-:S04]  /*25b0*/  VIMNMX R26, PT, PT, R4, R22, !PT ;  /* 0x00000016041a7248 */ /* 0x000fc80007fe0100 */
[CC--:B------:R-:W-:Y:S01]  /*25c0*/  ISETP.GE.AND P4, PT, R26.reuse, R23.reuse, PT ;  /* 0x000000171a00720c */ /* 0x0c0fe20003f86270 */
[----:B------:R-:W-:Y:S01]  /*25d0*/  BSSY.RECONVERGENT B0, `(.L_x_47) ;  /* 0x0000080000007945 */ /* 0x000fe20003800200 */
[----:B------:R-:W-:Y:S01]  /*25e0*/  ISETP.GE.AND P0, PT, R26, R23, PT ;  /* 0x000000171a00720c */ /* 0x000fe20003f06270 */
[----:B--2---:R0:W-:Y:S04]  /*25f0*/  STS [R6+0x41c], R25 ;  /* 0x00041c1906007388 */ /* 0x0041e80000000800 */
[----:B-----5:R0:W-:Y:S01]  /*2600*/  STS [R11+0x41c], R24 ;  /* 0x00041c180b007388 */ /* 0x0201e20000000800 */
[----:B------:R-:W-:Y:S06]  /*2610*/  BAR.SYNC.DEFER_BLOCKING 0x0 ;  /* 0x0000000000007b1d */ /* 0x000fec0000010000 */
[----:B------:R-:W-:Y:S05]  /*2620*/  @P4 BRA `(.L_x_48) ;  /* 0x0000000400e84947 */ /* 0x000fea0003800000 */
[----:B------:R-:W1:Y:S01]  /*2630*/  LDS R14, [R6+0x210] ;  /* 0x00021000060e7984 */ /* 0x000e620000000800 */
[----:B------:R-:W-:Y:S03]  /*2640*/  BSSY.RECONVERGENT B1, `(.L_x_49) ;  /* 0x000003d000017945 */ /* 0x000fe60003800200 */
[----:B------:R2:W0:Y:S01]  /*2650*/  LDS R16, [R11+0x210] ;  /* 0x000210000b107984 */ /* 0x0004220000000800 */
[----:B-1----:R-:W-:-:S13]  /*2660*/  ISETP.GT.AND P4, PT, R14, RZ, PT ;  /* 0x000000ff0e00720c */ /* 0x002fda0003f84270 */
[----:B0-2---:R-:W-:Y:S05]  /*2670*/  @P4 BRA `(.L_x_50) ;  /* 0x0000000000d44947 */ /* 0x005fea0003800000 */
[----:B------:R-:W-:-:S13]  /*2680*/  ISETP.GE.AND P4, PT, R14, RZ, PT ;  /* 0x000000ff0e00720c */ /* 0x000fda0003f86270 */
[----:B------:R-:W-:Y:S05]  /*2690*/  @!P4 BRA `(.L_x_51) ;  /* 0x0000000000c0c947 */ /* 0x000fea0003800000 */
[----:B------:R-:W0:Y:S01]  /*26a0*/  LDC.64 R14, c[0x0][0x380] ;  /* 0x0000e000ff0e7b82 */ /* 0x000e220000000a00 */
[----:B------:R-:W-:Y:S01]  /*26b0*/  IMAD R17, R22, R23, R2 ;  /* 0x0000001716117224 */ /* 0x000fe200078e0202 */
[----:B------:R-:W1:Y:S04]  /*26c0*/  LDS R24, [R6+0x4] ;  /* 0x0000040006187984 */ /* 0x000e680000000800 */
[----:B------:R-:W2:Y:S04]  /*26d0*/  LDS R25, [R6+0x8] ;  /* 0x0000080006197984 */ /* 0x000ea80000000800 */
[----:B------:R-:W-:Y:S01]  /*26e0*/  LDS R26, [R6+0x20c] ;  /* 0x00020c00061a7984 */ /* 0x000fe20000000800 */
[----:B0-----:R-:W-:-:S03]  /*26f0*/  IMAD.WIDE R14, R17, 0x4, R14 ;  /* 0x00000004110e7825 */ /* 0x001fc600078e020e */
[----:B------:R-:W0:Y:S04]  /*2700*/  LDS R17, [R6] ;  /* 0x0000000006117984 */ /* 0x000e280000000800 */
[----:B------:R5:W3:Y:S01]  /*2710*/  LDG.E.CONSTANT R14, desc[UR8][R14.64] ;  /* 0x000000080e0e7981 */ /* 0x000ae2000c1e9900 */
[----:B-1----:R-:W-:Y:S01]  /*2720*/  ISETP.GT.AND P5, PT, R24, RZ, PT ;  /* 0x000000ff1800720c */ /* 0x002fe20003fa4270 */
[----:B------:R-:W-:Y:S01]  /*2730*/  IMAD.MOV.U32 R24, RZ, RZ, 0x2 ;  /* 0x00000002ff187424 */ /* 0x000fe200078e00ff */
[----:B--2---:R-:W-:Y:S02]  /*2740*/  ISETP.GT.AND P6, PT, R25, RZ, PT ;  /* 0x000000ff1900720c */ /* 0x004fe40003fc4270 */
[----:B0-----:R-:W-:-:S04]  /*2750*/  ISETP.GT.AND P4, PT, R17, RZ, PT ;  /* 0x000000ff1100720c */ /* 0x001fc80003f84270 */
[----:B------:R-:W-:-:S09]  /*2760*/  SEL R17, RZ, 0x1, !P4 ;  /* 0x00000001ff117807 */ /* 0x000fd20006000000 */
[----:B------:R-:W-:Y:S01]  /*2770*/  @!P4 IMAD.MOV R24, RZ, RZ, 0x1 ;  /* 0x00000001ff18c424 */ /* 0x000fe200078e02ff */
[----:B------:R-:W-:Y:S01]  /*2780*/  ISETP.GT.AND P4, PT, R26, RZ, PT ;  /* 0x000000ff1a00720c */ /* 0x000fe20003f84270 */
[----:B------:R-:W-:Y:S02]  /*2790*/  @!P5 IMAD.MOV R24, RZ, RZ, R17 ;  /* 0x000000ffff18d224 */ /* 0x000fe400078e0211 */
[----:B------:R-:W0:Y:S03]  /*27a0*/  LDS R17, [R6+0x214] ;  /* 0x0002140006117984 */ /* 0x000e260000000800 */
[----:B-----5:R-:W-:Y:S01]  /*27b0*/  IADD3 R15, PT, PT, R24, 0x1, RZ ;  /* 0x00000001180f7810 */ /* 0x020fe20007ffe0ff */
[----:B------:R-:W-:Y:S02]  /*27c0*/  @!P6 IMAD.MOV R15, RZ, RZ, R24 ;  /* 0x000000ffff0fe224 */ /* 0x000fe400078e0218 */
[----:B------:R-:W1:Y:S01]  /*27d0*/  LDS R24, [R6+0x418] ;  /* 0x0004180006187984 */ /* 0x000e620000000800 */
[----:B0-----:R-:W-:Y:S01]  /*27e0*/  ISETP.GT.AND P5, PT, R17, RZ, PT ;  /* 0x000000ff1100720c */ /* 0x001fe20003fa4270 */
[----:B------:R-:W-:-:S02]  /*27f0*/  VIADD R17, R15, 0x1 ;  /* 0x000000010f117836 */ /* 0x000fc40000000000 */
[----:B------:R-:W-:Y:S01]  /*2800*/  @!P4 IMAD.MOV R17, RZ, RZ, R15 ;  /* 0x000000ffff11c224 */ /* 0x000fe200078e020f */
[----:B-1----:R-:W-:-:S03]  /*2810*/  ISETP.GT.AND P4, PT, R24, RZ, PT ;  /* 0x000000ff1800720c */ /* 0x002fc60003f84270 */
[----:B------:R-:W-:Y:S01]  /*2820*/  VIADD R15, R17, 0x1 ;  /* 0x00000001110f7836 */ /* 0x000fe20000000000 */
[----:B------:R-:W-:Y:S05]  /*2830*/  LDS R24, [R6+0x420] ;  /* 0x0004200006187984 */ /* 0x000fea0000000800 */
[----:B------:R-:W-:Y:S02]  /*2840*/  @!P5 IMAD.MOV R15, RZ, RZ, R17 ;  /* 0x000000ffff0fd224 */ /* 0x000fe400078e0211 */
        /* <DEDUP_REMOVED lines=9> */
[----:B---3--:R-:W-:-:S13]  /*28e0*/  ISETP.GT.AND P4, PT, R17, R14, PT ;  /* 0x0000000e1100720c */ /* 0x008fda0003f84270 */
[----:B------:R2:W-:Y:S01]  /*28f0*/  @!P4 STS [R8], RZ ;  /* 0x000000ff0800c388 */ /* 0x0005e20000000800 */
[----:B------:R-:W-:Y:S05]  /*2900*/  @!P4 BRA `(.L_x_52) ;  /* 0x000000000040c947 */ /* 0x000fea0003800000 */
[----:B------:R-:W0:Y:S01]  /*2910*/  S2R R14, SR_LANEID ;  /* 0x00000000000e7919 */ /* 0x000e220000000000 */
[----:B------:R-:W-:Y:S02]  /*2920*/  VOTEU.ANY UR5, UPT, PT ;  /* 0x0000000000057886 */ /* 0x000fe400038e0100 */
[----:B------:R-:W-:Y:S02]  /*2930*/  UFLO.U32 UR6, UR5 ;  /* 0x00000005000672bd */ /* 0x000fe400080e0000 */
[----:B------:R-:W1:Y:S04]  /*2940*/  POPC R15, UR5 ;  /* 0x00000005000f7d09 */ /* 0x000e680008000000 */
[----:B0-----:R-:W-:-:S13]  /*2950*/  ISETP.EQ.U32.AND P4, PT, R14, UR6, PT ;  /* 0x000000060e007c0c */ /* 0x001fda000bf82070 */
[----:B-1----:R0:W-:Y:S01]  /*2960*/  @P4 REDG.E.ADD.STRONG.GPU desc[UR8][R12.64], R15 ;  /* 0x0000000f0c00498e */ /* 0x0021e2000c12e108 */
[----:B------:R-:W-:-:S05]  /*2970*/  IMAD.MOV.U32 R17, RZ, RZ, 0xa ;  /* 0x0000000aff117424 */ /* 0x000fca00078e00ff */
[----:B------:R0:W-:Y:S01]  /*2980*/  STS [R8], R17 ;  /* 0x0000001108007388 */ /* 0x0001e20000000800 */
[----:B------:R-:W-:Y:S05]  /*2990*/  BRA `(.L_x_52) ;  /* 0x00000000001c7947 */ /* 0x000fea0003800000 */
.L_x_51:
[----:B------:R-:W-:-:S05]  /*29a0*/  VIADD R15, R14, 0x1 ;  /* 0x000000010e0f7836 */ /* 0x000fca0000000000 */
[----:B------:R1:W-:Y:S01]  /*29b0*/  STS [R8], R15 ;  /* 0x0000000f08007388 */ /* 0x0003e20000000800 */
[----:B------:R-:W-:Y:S05]  /*29c0*/  BRA `(.L_x_52) ;  /* 0x0000000000107947 */ /* 0x000fea0003800000 */
.L_x_50:
[C---:B------:R-:W-:Y:S02]  /*29d0*/  ISETP.NE.AND P4, PT, R14.reuse, 0x1, PT ;  /* 0x000000010e00780c */ /* 0x040fe40003f85270 */
[----:B------:R-:W-:-:S04]  /*29e0*/  IADD3 R14, PT, PT, R14, -0x1, RZ ;  /* 0xffffffff0e0e7810 */ /* 0x000fc80007ffe0ff */
[----:B------:R-:W-:-:S05]  /*29f0*/  SEL R15, R14, 0xffffffe2, P4 ;  /* 0xffffffe20e0f7807 */ /* 0x000fca0002000000 */
[----:B------:R0:W-:Y:S02]  /*2a00*/  STS [R8], R15 ;  /* 0x0000000f08007388 */ /* 0x0001e40000000800 */
.L_x_52:
[----:B------:R-:W-:Y:S05]  /*2a10*/  BSYNC.RECONVERGENT B1 ;  /* 0x0000000000017941 */ /* 0x000fea0003800200 */
.L_x_49:
[----:B------:R-:W-:-:S13]  /*2a20*/  ISETP.GT.AND P4, PT, R16, RZ, PT ;  /* 0x000000ff1000720c */ /* 0x000fda0003f84270 */
[----:B------:R-:W-:Y:S05]  /*2a30*/  @P4 BRA `(.L_x_53) ;  /* 0x0000000000d44947 */ /* 0x000fea0003800000 */
[----:B------:R-:W-:-:S13]  /*2a40*/  ISETP.GE.AND P4, PT, R16, RZ, PT ;  /* 0x000000ff1000720c */ /* 0x000fda0003f86270 */
[----:B------:R-:W-:Y:S05]  /*2a50*/  @!P4 BRA `(.L_x_54) ;  /* 0x0000000000c0c947 */ /* 0x000fea0003800000 */
[----:B01----:R-:W0:Y:S01]  /*2a60*/  LDC.64 R14, c[0x0][0x380] ;  /* 0x0000e000ff0e7b82 */ /* 0x003e220000000a00 */
[----:B------:R-:W-:Y:S01]  /*2a70*/  IMAD R17, R22, R23, R4 ;  /* 0x0000001716117224 */ /* 0x000fe200078e0204 */
[----:B------:R-:W1:Y:S04]  /*2a80*/  LDS R16, [R11] ;  /* 0x000000000b107984 */ /* 0x000e680000000800 */
[----:B------:R-:W5:Y:S04]  /*2a90*/  LDS R25, [R11+0x8] ;  /* 0x000008000b197984 */ /* 0x000f680000000800 */
[----:B------:R-:W-:Y:S01]  /*2aa0*/  LDS R26, [R11+0x20c] ;  /* 0x00020c000b1a7984 */ /* 0x000fe20000000800 */
[----:B0-----:R-:W-:-:S03]  /*2ab0*/  IMAD.WIDE R14, R17, 0x4, R14 ;  /* 0x00000004110e7825 */ /* 0x001fc600078e020e */
[----:B------:R-:W0:Y:S04]  /*2ac0*/  LDS R17, [R11+0x4] ;  /* 0x000004000b117984 */ /* 0x000e280000000800 */
[----:B------:R2:W3:Y:S01]  /*2ad0*/  LDG.E.CONSTANT R14, desc[UR8][R14.64] ;  /* 0x000000080e0e7981 */ /* 0x0004e2000c1e9900 */
[----:B------:R-:W-:Y:S01]  /*2ae0*/  IMAD.MOV.U32 R24, RZ, RZ, 0x2 ;  /* 0x00000002ff187424 */ /* 0x000fe200078e00ff */
[----:B-1----:R-:W-:Y:S02]  /*2af0*/  ISETP.GT.AND P5, PT, R16, RZ, PT ;  /* 0x000000ff1000720c */ /* 0x002fe40003fa4270 */
[----:B------:R-:W1:Y:S01]  /*2b00*/  LDS R16, [R11+0x214] ;  /* 0x000214000b107984 */ /* 0x000e620000000800 */
        /* <DEDUP_REMOVED lines=8> */
[----:B--2---:R-:W-:Y:S02]  /*2b90*/  VIADD R15, R24, 0x1 ;  /* 0x00000001180f7836 */ /* 0x004fe40000000000 */
[----:B------:R-:W-:Y:S01]  /*2ba0*/  @!P4 IMAD.MOV R15, RZ, RZ, R24 ;  /* 0x000000ffff0fc224 */ /* 0x000fe200078e0218 */
[----:B-1----:R-:W-:Y:S01]  /*2bb0*/  ISETP.GT.AND P4, PT, R16, RZ, PT ;  /* 0x000000ff1000720c */ /* 0x002fe20003f84270 */
[----:B------:R-:W0:Y:S02]  /*2bc0*/  LDS R24, [R11+0x418] ;  /* 0x000418000b187984 */ /* 0x000e240000000800 */
[----:B------:R-:W-:Y:S02]  /*2bd0*/  VIADD R17, R15, 0x1 ;  /* 0x000000010f117836 */ /* 0x000fe40000000000 */
[----:B------:R-:W-:-:S04]  /*2be0*/  @!P5 IMAD.MOV R17, RZ, RZ, R15 ;  /* 0x000000ffff11d224 */ /* 0x000fc800078e020f */
[----:B------:R-:W-:-:S04]  /*2bf0*/  VIADD R15, R17, 0x1 ;  /* 0x00000001110f7836 */ /* 0x000fc80000000000 */
[----:B------:R-:W-:Y:S01]  /*2c00*/  @!P4 IMAD.MOV R15, RZ, RZ, R17 ;  /* 0x000000ffff0fc224 */ /* 0x000fe200078e0211 */
[----:B-----5:R-:W-:-:S03]  /*2c10*/  ISETP.GT.AND P4, PT, R25, RZ, PT ;  /* 0x000000ff1900720c */ /* 0x020fc60003f84270 */
[----:B------:R-:W-:Y:S01]  /*2c20*/  VIADD R16, R15, 0x1 ;  /* 0x000000010f107836 */ /* 0x000fe20000000000 */
[----:B0-----:R-:W-:-:S13]  /*2c30*/  ISETP.GT.AND P5, PT, R24, RZ, PT ;  /* 0x000000ff1800720c */ /* 0x001fda0003fa4270 */
[----:B------:R-:W-:Y:S01]  /*2c40*/  @!P5 IMAD.MOV R16, RZ, RZ, R15 ;  /* 0x000000ffff10d224 */ /* 0x000fe200078e020f */
[----:B------:R-:W-:-:S03]  /*2c50*/  ISETP.GT.AND P5, PT, R26, RZ, PT ;  /* 0x000000ff1a00720c */ /* 0x000fc60003fa4270 */
[----:B------:R-:W-:Y:S02]  /*2c60*/  VIADD R15, R16, 0x1 ;  /* 0x00000001100f7836 */ /* 0x000fe40000000000 */
[----:B------:R-:W-:-:S05]  /*2c70*/  @!P4 IMAD.MOV R15, RZ, RZ, R16 ;  /* 0x000000ffff0fc224 */ /* 0x000fca00078e0210 */
[----:B------:R-:W-:-:S03]  /*2c80*/  IADD3 R17, PT, PT, R15, 0x1, RZ ;  /* 0x000000010f117810 */ /* 0x000fc60007ffe0ff */
        /* <DEDUP_REMOVED lines=13> */
.L_x_54:
[----:B01----:R-:W-:-:S05]  /*2d60*/  VIADD R15, R16, 0x1 ;  /* 0x00000001100f7836 */ /* 0x003fca0000000000 */
[----:B------:R0:W-:Y:S01]  /*2d70*/  STS [R20], R15 ;  /* 0x0000000f14007388 */ /* 0x0001e20000000800 */
[----:B------:R-:W-:Y:S05]  /*2d80*/  BRA `(.L_x_48) ;  /* 0x0000000000107947 */ /* 0x000fea0003800000 */
.L_x_53:
[C---:B------:R-:W-:Y:S01]  /*2d90*/  ISETP.NE.AND P4, PT, R16.reuse, 0x1, PT ;  /* 0x000000011000780c */ /* 0x040fe20003f85270 */
[----:B------:R-:W-:-:S05]  /*2da0*/  VIADD R16, R16, 0xffffffff ;  /* 0xffffffff10107836 */ /* 0x000fca0000000000 */
[----:B01----:R-:W-:-:S05]  /*2db0*/  SEL R15, R16, 0xffffffe2, P4 ;  /* 0xffffffe2100f7807 */ /* 0x003fca0002000000 */
[----:B------:R1:W-:Y:S02]  /*2dc0*/  STS [R20], R15 ;  /* 0x0000000f14007388 */ /* 0x0003e40000000800 */
.L_x_48:
[----:B------:R-:W-:Y:S05]  /*2dd0*/  BSYNC.RECONVERGENT B0 ;  /* 0x0000000000007941 */ /* 0x000fea0003800200 */
.L_x_47:
[----:B------:R-:W-:Y:S06]  /*2de0*/  BAR.SYNC.DEFER_BLOCKING 0x0 ;  /* 0x0000000000007b1d */ /* 0x000fec0000010000 */
[----:B------:R-:W-:Y:S04]  /*2df0*/  BSSY.RECONVERGENT B0, `(.L_x_55) ;  /* 0x000000b000007945 */ /* 0x000fe80003800200 */
[----:B------:R-:W-:Y:S05]  /*2e00*/  @P0 BRA `(.L_x_56) ;  /* 0x0000000000240947 */ /* 0x000fea0003800000 */
[----:B0-----:R-:W0:Y:S01]  /*2e10*/  LDS R25, [R8] ;  /* 0x0000000008197984 */ /* 0x001e220000000800 */
[----:B-1----:R-:W1:Y:S01]  /*2e20*/  LDC.64 R14, c[0x0][0x3a0] ;  /* 0x0000e800ff0e7b82 */ /* 0x002e620000000a00 */
[----:B------:R-:W-:Y:S02]  /*2e30*/  IMAD R17, R22, R23, R2 ;  /* 0x0000001716117224 */ /* 0x000fe400078e0202 */
[----:B------:R-:W5:Y:S02]  /*2e40*/  LDS R27, [R20] ;  /* 0x00000000141b7984 */ /* 0x000f640000000800 */
[----:B-1----:R-:W-:-:S03]  /*2e50*/  IMAD.WIDE R16, R17, 0x4, R14 ;  /* 0x0000000411107825 */ /* 0x002fc600078e020e */
[----:B------:R-:W-:-:S05]  /*2e60*/  LEA R14, P0, R3, R16, 0x2 ;  /* 0x00000010030e7211 */ /* 0x000fca00078010ff */
[----:B------:R-:W-:Y:S01]  /*2e70*/  IMAD.X R15, RZ, RZ, R17, P0 ;  /* 0x000000ffff0f7224 */ /* 0x000fe200000e0611 */
[----:B0-----:R0:W-:Y:S04]  /*2e80*/  STG.E desc[UR8][R16.64], R25 ;  /* 0x0000001910007986 */ /* 0x0011e8000c101908 */
[----:B-----5:R0:W-:Y:S03]  /*2e90*/  STG.E desc[UR8][R14.64], R27 ;  /* 0x0000001b0e007986 */ /* 0x0201e6000c101908 */
.L_x_56:
[----:B------:R-:W-:Y:S05]  /*2ea0*/  BSYNC.RECONVERGENT B0 ;  /* 0x0000000000007941 */ /* 0x000fea0003800200 */
.L_x_55:
[----:B------:R-:W-:Y:S06]  /*2eb0*/  BAR.SYNC.DEFER_BLOCKING 0x0 ;  /* 0x0000000000007b1d */ /* 0x000fec0000010000 */
[----:B------:R-:W-:Y:S01]  /*2ec0*/  BSSY.RECONVERGENT B0, `(.L_x_57) ;  /* 0x0000020000007945 */ /* 0x000fe20003800200 */
[----:B01----:R-:W0:Y:S04]  /*2ed0*/  LDS R15, [R6+0x20c] ;  /* 0x00020c00060f7984 */ /* 0x003e280000000800 */
        /* <DEDUP_REMOVED lines=25> */
.L_x_60:
[----:B------:R-:W-:Y:S05]  /*3070*/  BSYNC.RECONVERGENT B1 ;  /* 0x0000000000017941 */ /* 0x000fea0003800200 */
.L_x_59:
[----:B------:R-:W0:Y:S01]  /*3080*/  S2UR UR6, SR_CgaCtaId ;  /* 0x00000000000679c3 */ /* 0x000e220000008800 */
[----:B------:R-:W-:Y:S02]  /*3090*/  UMOV UR5, 0x400 ;  /* 0x0000040000057882 */ /* 0x000fe40000000000 */
[----:B0-----:R-:W-:-:S09]  /*30a0*/  ULEA UR5, UR6, UR5, 0x18 ;  /* 0x0000000506057291 */ /* 0x001fd2000f8ec0ff */
[----:B-----5:R0:W-:Y:S03]  /*30b0*/  STS [UR5+0x418], R14 ;  /* 0x0004180eff007988 */ /* 0x0201e60008000805 */
.L_x_58:
[----:B------:R-:W-:Y:S05]  /*30c0*/  BSYNC.RECONVERGENT B0 ;  /* 0x0000000000007941 */ /* 0x000fea0003800200 */
.L_x_57:
[----:B------:R-:W-:Y:S04]  /*30d0*/  BSSY.RECONVERGENT B0, `(.L_x_61) ;  /* 0x0000016000007945 */ /* 0x000fe80003800200 */
[----:B------:R-:W-:Y:S05]  /*30e0*/  @P2 BRA `(.L_x_62) ;  /* 0x0000000000502947 */ /* 0x000fea0003800000 */
[----:B------:R-:W-:-:S13]  /*30f0*/  ISETP.GT.U32.AND P0, PT, R0, 0x7f, PT ;  /* 0x0000007f0000780c */ /* 0x000fda0003f04070 */
[----:B------:R0:W-:Y:S01]  /*3100*/  @!P0 STS [R5+0x41c], RZ ;  /* 0x00041cff05008388 */ /* 0x0001e20000000800 */
[----:B------:R-:W-:Y:S05]  /*3110*/  @!P0 BRA `(.L_x_62) ;  /* 0x0000000000448947 */ /* 0x000fea0003800000 */
[----:B------:R-:W5:Y:S01]  /*3120*/  S2UR UR6, SR_CgaCtaId ;  /* 0x00000000000679c3 */ /* 0x000f620000008800 */
[----:B0-----:R-:W-:Y:S01]  /*3130*/  VIADD R14, R21, 0x3 ;  /* 0x00000003150e7836 */ /* 0x001fe20000000000 */
        /* <DEDUP_REMOVED lines=14> */
.L_x_63:
[----:B-----5:R0:W-:Y:S02]  /*3220*/  STS [UR5+0x61c], R14 ;  /* 0x00061c0eff007988 */ /* 0x0201e40008000805 */
.L_x_62:
[----:B------:R-:W-:Y:S05]  /*3230*/  BSYNC.RECONVERGENT B0 ;  /* 0x0000000000007941 */ /* 0x000fea0003800200 */
.L_x_61:
[----:B------:R-:W-:-:S05]  /*3240*/  VIADD R22, R21, 0x3 ;  /* 0x0000000315167836 */ /* 0x000fca0000000000 */
[----:B------:R-:W-:-:S13]  /*3250*/  ISETP.GE.AND P0, PT, R22, R9, PT ;  /* 0x000000091600720c */ /* 0x000fda0003f06270 */
[----:B------:R-:W5:Y:S01]  /*3260*/  @!P0 LDC.64 R16, c[0x0][0x388] ;  /* 0x0000e200ff108b82 */ /* 0x000f620000000a00 */
[C---:B0-----:R-:W-:Y:S01]  /*3270*/  @!P0 IADD3 R25, PT, PT, R21.reuse, 0x4, RZ ;  /* 0x0000000415198810 */ /* 0x041fe20007ffe0ff */
[----:B------:R-:W-:-:S04]  /*3280*/  @!P0 VIADD R27, R21, 0x4 ;  /* 0x00000004151b8836 */ /* 0x000fc80000000000 */
[-C--:B------:R-:W-:Y:S02]  /*3290*/  @!P0 IMAD R25, R25, R23.reuse, R2 ;  /* 0x0000001719198224 */ /* 0x080fe400078e0202 */
[----:B-1----:R-:W0:Y:S01]  /*32a0*/  @!P0 LDC.64 R14, c[0x0][0x388] ;  /* 0x0000e200ff0e8b82 */ /* 0x002e220000000a00 */
[----:B------:R-:W-:Y:S02]  /*32b0*/  @!P0 IMAD R27, R27, R23, R4 ;  /* 0x000000171b1b8224 */ /* 0x000fe400078e0204 */
[----:B-----5:R-:W-:Y:S01]  /*32c0*/  @!P0 IMAD.WIDE R16, R25, 0x4, R16 ;  /* 0x0000000419108825 */ /* 0x020fe200078e0210 */
[----:B------:R-:W-:-:S06]  /*32d0*/  CS2R R24, SRZ ;  /* 0x0000000000187805 */ /* 0x000fcc000001ff00 */
[----:B------:R-:W5:Y:S01]  /*32e0*/  @!P0 LDG.E.CONSTANT R25, desc[UR8][R16.64] ;  /* 0x0000000810198981 */ /* 0x000f62000c1e9900 */
[----:B0-----:R-:W-:-:S05]  /*32f0*/  @!P0 IMAD.WIDE R14, R27, 0x4, R14 ;  /* 0x000000041b0e8825 */ /* 0x001fca00078e020e */
[----:B------:R-:W2:Y:S01]  /*3300*/  @!P0 LDG.E.CONSTANT R24, desc[UR8][R14.64] ;  /* 0x000000080e188981 */ /* 0x000ea2000c1e9900 */
[----:B------:R-:W-:-:S04]  /*3310*/  VIMNMX R26, PT, PT, R4, R22, !PT ;  /* 0x00000016041a7248 */ /* 0x000fc80007fe0100 */
[CC--:B------:R-:W-:Y:S01]  /*3320*/  ISETP.GE.AND P4, PT, R26.reuse, R23.reuse, PT ;  /* 0x000000171a00720c */ /* 0x0c0fe20003f86270 */
[----:B------:R-:W-:Y:S01]  /*3330*/  BSSY.RECONVERGENT B0, `(.L_x_64) ;  /* 0x0000080000007945 */ /* 0x000fe20003800200 */
[----:B------:R-:W-:Y:S01]  /*3340*/  ISETP.GE.AND P0, PT, R26, R23, PT ;  /* 0x000000171a00720c */ /* 0x000fe20003f06270 */
[----:B-----5:R0:W-:Y:S04]  /*3350*/  STS [R6+0x41c], R25 ;  /* 0x00041c1906007388 */ /* 0x0201e80000000800 */
[----:B--2---:R0:W-:Y:S01]  /*3360*/  STS [R11+0x41c], R24 ;  /* 0x00041c180b007388 */ /* 0x0041e20000000800 */
        /* <DEDUP_REMOVED lines=42> */
[----:B------:R-:W-:-:S05]  /*3610*/  @!P5 IADD3 R15, PT, PT, R17, RZ, RZ ;  /* 0x000000ff110fd210 */ /* 0x000fca0007ffe0ff */
        /* <DEDUP_REMOVED lines=14> */
.L_x_68:
[----:B------:R-:W-:-:S05]  /*3700*/  VIADD R15, R14, 0x1 ;  /* 0x000000010e0f7836 */ /* 0x000fca0000000000 */
[----:B------:R0:W-:Y:S01]  /*3710*/  STS [R8], R15 ;  /* 0x0000000f08007388 */ /* 0x0001e20000000800 */
[----:B------:R-:W-:Y:S05]  /*3720*/  BRA `(.L_x_69) ;  /* 0x0000000000107947 */ /* 0x000fea0003800000 */
.L_x_67:
[C---:B------:R-:W-:Y:S01]  /*3730*/  ISETP.NE.AND P4, PT, R14.reuse, 0x1, PT ;  /* 0x000000010e00780c */ /* 0x040fe20003f85270 */
[----:B------:R-:W-:-:S05]  /*3740*/  VIADD R14, R14, 0xffffffff ;  /* 0xffffffff0e0e7836 */ /* 0x000fca0000000000 */
[----:B------:R-:W-:-:S05]  /*3750*/  SEL R15, R14, 0xffffffe2, P4 ;  /* 0xffffffe20e0f7807 */ /* 0x000fca0002000000 */
[----:B------:R0:W-:Y:S02]  /*3760*/  STS [R8], R15 ;  /* 0x0000000f08007388 */ /* 0x0001e40000000800 */
.L_x_69:
[----:B------:R-:W-:Y:S05]  /*3770*/  BSYNC.RECONVERGENT B1 ;  /* 0x0000000000017941 */ /* 0x000fea0003800200 */
.L_x_66:
        /* <DEDUP_REMOVED lines=23> */
[----:B-1----:R-:W-:Y:S02]  /*38f0*/  VIADD R15, R24, 0x1 ;  /* 0x00000001180f7836 */ /* 0x002fe40000000000 */
[----:B------:R-:W-:Y:S01]  /*3900*/  @!P4 IMAD.MOV R15, RZ, RZ, R24 ;  /* 0x000000ffff0fc224 */ /* 0x000fe200078e0218 */
[----:B--2---:R-:W-:Y:S01]  /*3910*/  ISETP.GT.AND P4, PT, R16, RZ, PT ;  /* 0x000000ff1000720c */ /* 0x004fe20003f84270 */
[----:B------:R-:W0:Y:S02]  /*3920*/  LDS R24, [R11+0x418] ;  /* 0x000418000b187984 */ /* 0x000e240000000800 */
[----:B------:R-:W-:Y:S02]  /*3930*/  VIADD R17, R15, 0x1 ;  /* 0x000000010f117836 */ /* 0x000fe40000000000 */
[----:B------:R-:W-:-:S04]  /*3940*/  @!P5 IMAD.MOV R17, RZ, RZ, R15 ;  /* 0x000000ffff11d224 */ /* 0x000fc800078e020f */
[----:B------:R-:W-:-:S04]  /*3950*/  VIADD R15, R17, 0x1 ;  /* 0x00000001110f7836 */ /* 0x000fc80000000000 */
[----:B------:R-:W-:Y:S02]  /*3960*/  @!P4 IADD3 R15, PT, PT, R17, RZ, RZ ;  /* 0x000000ff110fc210 */ /* 0x000fe40007ffe0ff */
        /* <DEDUP_REMOVED lines=21> */
.L_x_71:
[----:B0-2---:R-:W-:-:S05]  /*3ac0*/  VIADD R15, R16, 0x1 ;  /* 0x00000001100f7836 */ /* 0x005fca0000000000 */
[----:B------:R0:W-:Y:S01]  /*3ad0*/  STS [R20], R15 ;  /* 0x0000000f14007388 */ /* 0x0001e20000000800 */
[----:B------:R-:W-:Y:S05]  /*3ae0*/  BRA `(.L_x_65) ;  /* 0x0000000000107947 */ /* 0x000fea0003800000 */
.L_x_70:
[C---:B------:R-:W-:Y:S01]  /*3af0*/  ISETP.NE.AND P4, PT, R16.reuse, 0x1, PT ;  /* 0x000000011000780c */ /* 0x040fe20003f85270 */
[----:B------:R-:W-:-:S05]  /*3b00*/  VIADD R16, R16, 0xffffffff ;  /* 0xffffffff10107836 */ /* 0x000fca0000000000 */
[----:B0-2---:R-:W-:-:S05]  /*3b10*/  SEL R15, R16, 0xffffffe2, P4 ;  /* 0xffffffe2100f7807 */ /* 0x005fca0002000000 */
[----:B------:R0:W-:Y:S02]  /*3b20*/  STS [R20], R15 ;  /* 0x0000000f14007388 */ /* 0x0001e40000000800 */
.L_x_65:
[----:B------:R-:W-:Y:S05]  /*3b30*/  BSYNC.RECONVERGENT B0 ;  /* 0x0000000000007941 */ /* 0x000fea0003800200 */
.L_x_64:
[----:B------:R-:W-:Y:S06]  /*3b40*/  BAR.SYNC.DEFER_BLOCKING 0x0 ;  /* 0x0000000000007b1d */ /* 0x000fec0000010000 */
[----:B------:R-:W-:Y:S04]  /*3b50*/  BSSY.RECONVERGENT B0, `(.L_x_72) ;  /* 0x000000b000007945 */ /* 0x000fe80003800200 */
[----:B------:R-:W-:Y:S05]  /*3b60*/  @P0 BRA `(.L_x_73) ;  /* 0x0000000000240947 */ /* 0x000fea0003800000 */
[----:B0-----:R-:W0:Y:S01]  /*3b70*/  LDS R25, [R8] ;  /* 0x0000000008197984 */ /* 0x001e220000000800 */
[----:B--2---:R-:W2:Y:S01]  /*3b80*/  LDC.64 R14, c[0x0][0x3a0] ;  /* 0x0000e800ff0e7b82 */ /* 0x004ea20000000a00 */
[----:B------:R-:W-:Y:S02]  /*3b90*/  IMAD R17, R22, R23, R2 ;  /* 0x0000001716117224 */ /* 0x000fe400078e0202 */
[----:B------:R-:W5:Y:S02]  /*3ba0*/  LDS R27, [R20] ;  /* 0x00000000141b7984 */ /* 0x000f640000000800 */
[----:B--2---:R-:W-:-:S03]  /*3bb0*/  IMAD.WIDE R16, R17, 0x4, R14 ;  /* 0x0000000411107825 */ /* 0x004fc600078e020e */
[----:B------:R-:W-:-:S05]  /*3bc0*/  LEA R14, P0, R3, R16, 0x2 ;  /* 0x00000010030e7211 */ /* 0x000fca00078010ff */
[----:B------:R-:W-:Y:S01]  /*3bd0*/  IMAD.X R15, RZ, RZ, R17, P0 ;  /* 0x000000ffff0f7224 */ /* 0x000fe200000e0611 */
[----:B0-----:R0:W-:Y:S04]  /*3be0*/  STG.E desc[UR8][R16.64], R25 ;  /* 0x0000001910007986 */ /* 0x0011e8000c101908 */
[----:B-----5:R0:W-:Y:S03]  /*3bf0*/  STG.E desc[UR8][R14.64], R27 ;  /* 0x0000001b0e007986 */ /* 0x0201e6000c101908 */
.L_x_73:
[----:B------:R-:W-:Y:S05]  /*3c00*/  BSYNC.RECONVERGENT B0 ;  /* 0x0000000000007941 */ /* 0x000fea0003800200 */
.L_x_72:
[----:B------:R-:W-:Y:S06]  /*3c10*/  BAR.SYNC.DEFER_BLOCKING 0x0 ;  /* 0x0000000000007b1d */ /* 0x000fec0000010000 */
[----:B------:R-:W-:Y:S01]  /*3c20*/  BSSY.RECONVERGENT B0, `(.L_x_74) ;  /* 0x0000020000007945 */ /* 0x000fe20003800200 */
[----:B0-2---:R-:W0:Y:S04]  /*3c30*/  LDS R15, [R6+0x20c] ;  /* 0x00020c00060f7984 */ /* 0x005e280000000800 */
        /* <DEDUP_REMOVED lines=25> */
.L_x_77:
[----:B------:R-:W-:Y:S05]  /*3dd0*/  BSYNC.RECONVERGENT B1 ;  /* 0x0000000000017941 */ /* 0x000fea0003800200 */
.L_x_76:
[----:B------:R-:W0:Y:S01]  /*3de0*/  S2UR UR6, SR_CgaCtaId ;  /* 0x00000000000679c3 */ /* 0x000e220000008800 */
[----:B------:R-:W-:Y:S02]  /*3df0*/  UMOV UR5, 0x400 ;  /* 0x0000040000057882 */ /* 0x000fe40000000000 */
[----:B0-----:R-:W-:-:S09]  /*3e00*/  ULEA UR5, UR6, UR5, 0x18 ;  /* 0x0000000506057291 */ /* 0x001fd2000f8ec0ff */
[----:B-----5:R0:W-:Y:S03]  /*3e10*/  STS [UR5+0x418], R14 ;  /* 0x0004180eff007988 */ /* 0x0201e60008000805 */
.L_x_75:
[----:B------:R-:W-:Y:S05]  /*3e20*/  BSYNC.RECONVERGENT B0 ;  /* 0x0000000000007941 */ /* 0x000fea0003800200 */
.L_x_74:
[----:B------:R-:W-:Y:S04]  /*3e30*/  BSSY.RECONVERGENT B0, `(.L_x_78) ;  /* 0x0000016000007945 */ /* 0x000fe80003800200 */
[----:B------:R-:W-:Y:S05]  /*3e40*/  @P2 BRA `(.L_x_79) ;  /* 0x0000000000502947 */ /* 0x000fea0003800000 */
[----:B------:R-:W-:-:S13]  /*3e50*/  ISETP.GT.U32.AND P0, PT, R0, 0x7f, PT ;  /* 0x0000007f0000780c */ /* 0x000fda0003f04070 */
[----:B------:R0:W-:Y:S01]  /*3e60*/  @!P0 STS [R5+0x41c], RZ ;  /* 0x00041cff05008388 */ /* 0x0001e20000000800 */
[----:B------:R-:W-:Y:S05]  /*3e70*/  @!P0 BRA `(.L_x_79) ;  /* 0x0000000000448947 */ /* 0x000fea0003800000 */
[----:B------:R-:W5:Y:S01]  /*3e80*/  S2UR UR6, SR_CgaCtaId ;  /* 0x00000000000679c3 */ /* 0x000f620000008800 */
[----:B------:R-:W-:Y:S01]  /*3e90*/  FSETP.GT.AND P0, PT, R19, R10, PT ;  /* 0x0000000a1300720b */ /* 0x000fe20003f04000 */
[----:B------:R-:W-:Y:S01]  /*3ea0*/  UMOV UR5, 0x400 ;  /* 0x0000040000057882 */ /* 0x000fe20000000000 */
[----:B0-----:R-:W-:-:S04]  /*3eb0*/  IADD3 R14, PT, PT, R21, 0x4, RZ ;  /* 0x00000004150e7810 */ /* 0x001fc80007ffe0ff */
[----:B------:R-:W-:Y:S01]  /*3ec0*/  ISETP.GE.OR P0, PT, R14, R9, !P0 ;  /* 0x000000090e00720c */ /* 0x000fe20004706670 */
[----:B------:R-:W-:Y:S01]  /*3ed0*/  IMAD.MOV.U32 R14, RZ, RZ, RZ ;  /* 0x000000ffff0e7224 */ /* 0x000fe200078e00ff */
        /* <DEDUP_REMOVED lines=10> */
.L_x_80:
[----:B-----5:R0:W-:Y:S02]  /*3f80*/  STS [UR5+0x61c], R14 ;  /* 0x00061c0eff007988 */ /* 0x0201e40008000805 */
.L_x_79:
[----:B------:R-:W-:Y:S05]  /*3f90*/  BSYNC.RECONVERGENT B0 ;  /* 0x0000000000007941 */ /* 0x000fea0003800200 */
.L_x_78:
[----:B------:R-:W-:-:S05]  /*3fa0*/  VIADD R22, R21, 0x4 ;  /* 0x0000000415167836 */ /* 0x000fca0000000000 */
[----:B------:R-:W-:-:S13]  /*3fb0*/  ISETP.GE.AND P0, PT, R22, R9, PT ;  /* 0x000000091600720c */ /* 0x000fda0003f06270 */
[----:B------:R-:W5:Y:S01]  /*3fc0*/  @!P0 LDC.64 R16, c[0x0][0x388] ;  /* 0x0000e200ff108b82 */ /* 0x000f620000000a00 */
[C---:B0-----:R-:W-:Y:S02]  /*3fd0*/  @!P0 VIADD R25, R21.reuse, 0x5 ;  /* 0x0000000515198836 */ /* 0x041fe40000000000 */
[----:B------:R-:W-:Y:S02]  /*3fe0*/  @!P0 VIADD R27, R21, 0x5 ;  /* 0x00000005151b8836 */ /* 0x000fe40000000000 */
[-C--:B------:R-:W-:Y:S02]  /*3ff0*/  @!P0 IMAD R25, R25, R23.reuse, R2 ;  /* 0x0000001719198224 */ /* 0x080fe400078e0202 */
[----:B------:R-:W-:Y:S01]  /*4000*/  @!P0 IMAD R27, R27, R23, R4 ;  /* 0x000000171b1b8224 */ /* 0x000fe200078e0204 */
[----:B--2---:R-:W0:Y:S01]  /*4010*/  @!P0 LDC.64 R14, c[0x0][0x388] ;  /* 0x0000e200ff0e8b82 */ /* 0x004e220000000a00 */
        /* <DEDUP_REMOVED lines=13> */
[----:B------:R-:W2:Y:S01]  /*40f0*/  LDS R14, [R6+0x210] ;  /* 0x00021000060e7984 */ /* 0x000ea20000000800 */
[----:B------:R-:W-:Y:S03]  /*4100*/  BSSY.RECONVERGENT B1, `(.L_x_83) ;  /* 0x000003d000017945 */ /* 0x000fe60003800200 */
[----:B------:R0:W0:Y:S01]  /*4110*/  LDS R16, [R11+0x210] ;  /* 0x000210000b107984 */ /* 0x0000220000000800 */
[----:B--2---:R-:W-:-:S13]  /*4120*/  ISETP.GT.AND P4, PT, R14, RZ, PT ;  /* 0x000000ff0e00720c */ /* 0x004fda0003f84270 */
[----:B0-----:R-:W-:Y:S05]  /*4130*/  @P4 BRA `(.L_x_84) ;  /* 0x0000000000d44947 */ /* 0x001fea0003800000 */
[----:B------:R-:W-:-:S13]  /*4140*/  ISETP.GE.AND P4, PT, R14, RZ, PT ;  /* 0x000000ff0e00720c */ /* 0x000fda0003f86270 */
[----:B------:R-:W-:Y:S05]  /*4150*/  @!P4 BRA `(.L_x_85) ;  /* 0x0000000000c0c947 */ /* 0x000fea0003800000 */
[----:B------:R-:W0:Y:S01]  /*4160*/  LDC.64 R14, c[0x0][0x380] ;  /* 0x0000e000ff0e7b82 */ /* 0x000e220000000a00 */
[----:B------:R-:W-:Y:S01]  /*4170*/  IMAD R17, R22, R23, R2 ;  /* 0x0000001716117224 */ /* 0x000fe200078e0202 */
[----:B------:R-:W2:Y:S04]  /*4180*/  LDS R24, [R6+0x4] ;  /* 0x0000040006187984 */ /* 0x000ea80000000800 */
[----:B------:R-:W5:Y:S04]  /*4190*/  LDS R25, [R6+0x8] ;  /* 0x0000080006197984 */ /* 0x000f680000000800 */
[----:B------:R-:W-:Y:S01]  /*41a0*/  LDS R26, [R6+0x20c] ;  /* 0x00020c00061a7984 */ /* 0x000fe20000000800 */
[----:B0-----:R-:W-:-:S03]  /*41b0*/  IMAD.WIDE R14, R17, 0x4, R14 ;  /* 0x00000004110e7825 */ /* 0x001fc600078e020e */
[----:B------:R-:W0:Y:S04]  /*41c0*/  LDS R17, [R6] ;  /* 0x0000000006117984 */ /* 0x000e280000000800 */
[----:B------:R1:W3:Y:S01]  /*41d0*/  LDG.E.CONSTANT R14, desc[UR8][R14.64] ;  /* 0x000000080e0e7981 */ /* 0x0002e2000c1e9900 */
[----:B--2---:R-:W-:Y:S01]  /*41e0*/  ISETP.GT.AND P5, PT, R24, RZ, PT ;  /* 0x000000ff1800720c */ /* 0x004fe20003fa4270 */
[----:B------:R-:W-:Y:S01]  /*41f0*/  IMAD.MOV.U32 R24, RZ, RZ, 0x2 ;  /* 0x00000002ff187424 */ /* 0x000fe200078e00ff */
[----:B-----5:R-:W-:Y:S02]  /*4200*/  ISETP.GT.AND P6, PT, R25, RZ, PT ;  /* 0x000000ff1900720c */ /* 0x020fe40003fc4270 */
[----:B0-----:R-:W-:-:S04]  /*4210*/  ISETP.GT.AND P4, PT, R17, RZ, PT ;  /* 0x000000ff1100720c */ /* 0x001fc80003f84270 */
[----:B------:R-:W-:-:S09]  /*4220*/  SEL R17, RZ, 0x1, !P4 ;  /* 0x00000001ff117807 */ /* 0x000fd20006000000 */
[----:B------:R-:W-:Y:S01]  /*4230*/  @!P4 IMAD.MOV R24, RZ, RZ, 0x1 ;  /* 0x00000001ff18c424 */ /* 0x000fe200078e02ff */
[----:B------:R-:W-:Y:S01]  /*4240*/  ISETP.GT.AND P4, PT, R26, RZ, PT ;  /* 0x000000ff1a00720c */ /* 0x000fe20003f84270 */
[----:B------:R-:W-:Y:S02]  /*4250*/  @!P5 IMAD.MOV R24, RZ, RZ, R17 ;  /* 0x000000ffff18d224 */ /* 0x000fe400078e0211 */
[----:B------:R-:W0:Y:S02]  /*4260*/  LDS R17, [R6+0x214] ;  /* 0x0002140006117984 */ /* 0x000e240000000800 */
[----:B-1----:R-:W-:Y:S02]  /*4270*/  VIADD R15, R24, 0x1 ;  /* 0x00000001180f7836 */ /* 0x002fe40000000000 */
[----:B------:R-:W-:Y:S02]  /*4280*/  @!P6 IMAD.MOV R15, RZ, RZ, R24 ;  /* 0x000000ffff0fe224 */ /* 0x000fe400078e0218 */
[----:B------:R-:W1:Y:S01]  /*4290*/  LDS R24, [R6+0x418] ;  /* 0x0004180006187984 */ /* 0x000e620000000800 */
[----:B0-----:R-:W-:Y:S01]  /*42a0*/  ISETP.GT.AND P5, PT, R17, RZ, PT ;  /* 0x000000ff1100720c */ /* 0x001fe20003fa4270 */
[----:B------:R-:W-:-:S02]  /*42b0*/  VIADD R17, R15, 0x1 ;  /* 0x000000010f117836 */ /* 0x000fc40000000000 */
[----:B------:R-:W-:Y:S01]  /*42c0*/  @!P4 IMAD.MOV R17, RZ, RZ, R15 ;  /* 0x000000ffff11c224 */ /* 0x000fe200078e020f */
[----:B-1----:R-:W-:-:S04]  /*42d0*/  ISETP.GT.AND P4, PT, R24, RZ, PT ;  /* 0x000000ff1800720c */ /* 0x002fc80003f84270 */
[----:B------:R-:W-:Y:S01]  /*42e0*/  IADD3 R15, PT, PT, R17, 0x1, RZ ;  /* 0x00000001110f7810 */ /* 0x000fe20007ffe0ff */
[----:B------:R-:W-:Y:S04]  /*42f0*/  LDS R24, [R6+0x420] ;  /* 0x0004200006187984 */ /* 0x000fe80000000800 */
        /* <DEDUP_REMOVED lines=22> */
.L_x_85:
[----:B------:R-:W-:-:S05]  /*4460*/  VIADD R15, R14, 0x1 ;  /* 0x000000010e0f7836 */ /* 0x000fca0000000000 */
[----:B------:R2:W-:Y:S01]  /*4470*/  STS [R8], R15 ;  /* 0x0000000f08007388 */ /* 0x0005e20000000800 */
[----:B------:R-:W-:Y:S05]  /*4480*/  BRA `(.L_x_86) ;  /* 0x0000000000107947 */ /* 0x000fea0003800000 */
.L_x_84:
[C---:B------:R-:W-:Y:S01]  /*4490*/  ISETP.NE.AND P4, PT, R14.reuse, 0x1, PT ;  /* 0x000000010e00780c */ /* 0x040fe20003f85270 */
[----:B------:R-:W-:-:S05]  /*44a0*/  VIADD R14, R14, 0xffffffff ;  /* 0xffffffff0e0e7836 */ /* 0x000fca0000000000 */
[----:B------:R-:W-:-:S05]  /*44b0*/  SEL R15, R14, 0xffffffe2, P4 ;  /* 0xffffffe20e0f7807 */ /* 0x000fca0002000000 */
[----:B------:R0:W-:Y:S02]  /*44c0*/  STS [R8], R15 ;  /* 0x0000000f08007388 */ /* 0x0001e40000000800 */
.L_x_86:
[----:B------:R-:W-:Y:S05]  /*44d0*/  BSYNC.RECONVERGENT B1 ;  /* 0x0000000000017941 */ /* 0x000fea0003800200 */
.L_x_83:
[----:B------:R-:W-:-:S13]  /*44e0*/  ISETP.GT.AND P4, PT, R16, RZ, PT ;  /* 0x000000ff1000720c */ /* 0x000fda0003f84270 */
[----:B------:R-:W-:Y:S05]  /*44f0*/  @P4 BRA `(.L_x_87) ;  /* 0x0000000000d44947 */ /* 0x000fea0003800000 */
[----:B------:R-:W-:-:S13]  /*4500*/  ISETP.GE.AND P4, PT, R16, RZ, PT ;  /* 0x000000ff1000720c */ /* 0x000fda0003f86270 */
[----:B------:R-:W-:Y:S05]  /*4510*/  @!P4 BRA `(.L_x_88) ;  /* 0x0000000000c0c947 */ /* 0x000fea0003800000 */
[----:B012---:R-:W0:Y:S01]  /*4520*/  LDC.64 R14, c[0x0][0x380] ;  /* 0x0000e000ff0e7b82 */ /* 0x007e220000000a00 */
[----:B------:R-:W-:Y:S01]  /*4530*/  IMAD R17, R22, R23, R4 ;  /* 0x0000001716117224 */ /* 0x000fe200078e0204 */
[----:B------:R-:W1:Y:S04]  /*4540*/  LDS R16, [R11] ;  /* 0x000000000b107984 */ /* 0x000e680000000800 */
[----:B------:R-:W2:Y:S04]  /*4550*/  LDS R25, [R11+0x8] ;  /* 0x000008000b197984 */ /* 0x000ea80000000800 */
[----:B------:R-:W-:Y:S01]  /*4560*/  LDS R26, [R11+0x20c] ;  /* 0x00020c000b1a7984 */ /* 0x000fe20000000800 */
[----:B0-----:R-:W-:-:S03]  /*4570*/  IMAD.WIDE R14, R17, 0x4, R14 ;  /* 0x00000004110e7825 */ /* 0x001fc600078e020e */
[----:B------:R-:W0:Y:S04]  /*4580*/  LDS R17, [R11+0x4] ;  /* 0x000004000b117984 */ /* 0x000e280000000800 */
[----:B------:R5:W3:Y:S01]  /*4590*/  LDG.E.CONSTANT R14, desc[UR8][R14.64] ;  /* 0x000000080e0e7981 */ /* 0x000ae2000c1e9900 */
[----:B------:R-:W-:Y:S01]  /*45a0*/  IMAD.MOV.U32 R24, RZ, RZ, 0x2 ;  /* 0x00000002ff187424 */ /* 0x000fe200078e00ff */
[----:B-1----:R-:W-:Y:S02]  /*45b0*/  ISETP.GT.AND P5, PT, R16, RZ, PT ;  /* 0x000000ff1000720c */ /* 0x002fe40003fa4270 */
[----:B------:R-:W1:Y:S01]  /*45c0*/  LDS R16, [R11+0x214] ;  /* 0x000214000b107984 */ /* 0x000e620000000800 */
[----:B--2---:R-:W-:-:S03]  /*45d0*/  ISETP.GT.AND P4, PT, R25, RZ, PT ;  /* 0x000000ff1900720c */ /* 0x004fc60003f84270 */
[----:B------:R-:W2:Y:S07]  /*45e0*/  LDS R25, [R11+0x41c] ;  /* 0x00041c000b197984 */ /* 0x000eae0000000800 */
[----:B------:R-:W-:Y:S01]  /*45f0*/  @!P5 IMAD.MOV R24, RZ, RZ, 0x1 ;  /* 0x00000001ff18d424 */ /* 0x000fe200078e02ff */
[----:B0-----:R-:W-:Y:S02]  /*4600*/  ISETP.GT.AND P6, PT, R17, RZ, PT ;  /* 0x000000ff1100720c */ /* 0x001fe40003fc4270 */
[----:B------:R-:W-:-:S02]  /*4610*/  SEL R17, RZ, 0x1, !P5 ;  /* 0x00000001ff117807 */ /* 0x000fc40006800000 */
[----:B------:R-:W-:Y:S02]  /*4620*/  ISETP.GT.AND P5, PT, R26, RZ, PT ;  /* 0x000000ff1a00720c */ /* 0x000fe40003fa4270 */
[----:B------:R-:W-:Y:S07]  /*4630*/  LDS R26, [R11+0x420] ;  /* 0x000420000b1a7984 */ /* 0x000fee0000000800 */
[----:B------:R-:W-:-:S05]  /*4640*/  @!P6 IMAD.MOV R24, RZ, RZ, R17 ;  /* 0x000000ffff18e224 */ /* 0x000fca00078e0211 */
[----:B-----5:R-:W-:Y:S01]  /*4650*/  IADD3 R15, PT, PT, R24, 0x1, RZ ;  /* 0x00000001180f7810 */ /* 0x020fe20007ffe0ff */
[----:B------:R-:W-:Y:S01]  /*4660*/  @!P4 IMAD.MOV R15, RZ, RZ, R24 ;  /* 0x000000ffff0fc224 */ /* 0x000fe200078e0218 */
[----:B-1----:R-:W-:Y:S01]  /*4670*/  ISETP.GT.AND P4, PT, R16, RZ, PT ;  /* 0x000000ff1000720c */ /* 0x002fe20003f84270 */
[----:B------:R-:W0:Y:S02]  /*4680*/  LDS R24, [R11+0x418] ;  /* 0x000418000b187984 */ /* 0x000e240000000800 */
[----:B------:R-:W-:Y:S02]  /*4690*/  VIADD R17, R15, 0x1 ;  /* 0x000000010f117836 */ /* 0x000fe40000000000 */
[----:B------:R-:W-:-:S04]  /*46a0*/  @!P5 IMAD.MOV R17, RZ, RZ, R15 ;  /* 0x000000ffff11d224 */ /* 0x000fc800078e020f */
[----:B------:R-:W-:-:S04]  /*46b0*/  VIADD R15, R17, 0x1 ;  /* 0x00000001110f7836 */ /* 0x000fc80000000000 */
[----:B------:R-:W-:Y:S01]  /*46c0*/  @!P4 IMAD.MOV R15, RZ, RZ, R17 ;  /* 0x000000ffff0fc224 */ /* 0x000fe200078e0211 */
[----:B--2---:R-:W-:-:S03]  /*46d0*/  ISETP.GT.AND P4, PT, R25, RZ, PT ;  /* 0x000000ff1900720c */ /* 0x004fc60003f84270 */
        /* <DEDUP_REMOVED lines=20> */
.L_x_88:
[----:B012---:R-:W-:-:S05]  /*4820*/  VIADD R15, R16, 0x1 ;  /* 0x00000001100f7836 */ /* 0x007fca0000000000 */
[----:B------:R2:W-:Y:S01]  /*4830*/  STS [R20], R15 ;  /* 0x0000000f14007388 */ /* 0x0005e20000000800 */
[----:B------:R-:W-:Y:S05]  /*4840*/  BRA `(.L_x_82) ;  /* 0x0000000000107947 */ /* 0x000fea0003800000 */
.L_x_87:
[C---:B------:R-:W-:Y:S02]  /*4850*/  ISETP.NE.AND P4, PT, R16.reuse, 0x1, PT ;  /* 0x000000011000780c */ /* 0x040fe40003f85270 */
[----:B------:R-:W-:-:S04]  /*4860*/  IADD3 R16, PT, PT, R16, -0x1, RZ ;  /* 0xffffffff10107810 */ /* 0x000fc80007ffe0ff */
[----:B012---:R-:W-:-:S05]  /*4870*/  SEL R15, R16, 0xffffffe2, P4 ;  /* 0xffffffe2100f7807 */ /* 0x007fca0002000000 */
[----:B------:R0:W-:Y:S02]  /*4880*/  STS [R20], R15 ;  /* 0x0000000f14007388 */ /* 0x0001e40000000800 */
.L_x_82:
[----:B------:R-:W-:Y:S05]  /*4890*/  BSYNC.RECONVERGENT B0 ;  /* 0x0000000000007941 */ /* 0x000fea0003800200 */
.L_x_81:
        /* <DEDUP_REMOVED lines=8> */
[----:B------:R-:W-:-:S05]  /*4920*/  LEA R14, P0, R3, R16, 0x2 ;  /* 0x00000010030e7211 */ /* 0x000fca00078010ff */
[----:B------:R-:W-:Y:S01]  /*4930*/  IMAD.X R15, RZ, RZ, R17, P0 ;  /* 0x000000ffff0f7224 */ /* 0x000fe200000e0611 */
[----:B0-----:R0:W-:Y:S04]  /*4940*/  STG.E desc[UR8][R16.64], R25 ;  /* 0x0000001910007986 */ /* 0x0011e8000c101908 */
[----:B--2---:R0:W-:Y:S03]  /*4950*/  STG.E desc[UR8][R14.64], R27 ;  /* 0x0000001b0e007986 */ /* 0x0041e6000c101908 */
.L_x_90:
[----:B------:R-:W-:Y:S05]  /*4960*/  BSYNC.RECONVERGENT B0 ;  /* 0x0000000000007941 */ /* 0x000fea0003800200 */
.L_x_89:
        /* <DEDUP_REMOVED lines=21> */
[----:B------:R-:W-:Y:S01]  /*4ac0*/  VIADD R14, R21, 0x6 ;  /* 0x00000006150e7836 */ /* 0x000fe20000000000 */
[----:B------:R-:W-:-:S03]  /*4ad0*/  SHF.R.S32.HI R7, RZ, 0x1f, R2 ;  /* 0x0000001fff077819 */ /* 0x000fc60000011402 */
[----:B------:R-:W-:-:S05]  /*4ae0*/  IMAD R14, R14, R23, RZ ;  /* 0x000000170e0e7224 */ /* 0x000fca00078e02ff */
[----:B------:R-:W-:-:S04]  /*4af0*/  IADD3 R15, P0, PT, R2, R14, RZ ;  /* 0x0000000e020f7210 */ /* 0x000fc80007f1e0ff */
[----:B------:R-:W-:Y:S02]  /*4b00*/  LEA.HI.X.SX32 R16, R14, R7, 0x1, P0 ;  /* 0x000000070e107211 */ /* 0x000fe400000f0eff */
[----:B------:R-:W-:-:S04]  /*4b10*/  LEA R14, P0, R15, UR10, 0x2 ;  /* 0x0000000a0f0e7c11 */ /* 0x000fc8000f8010ff */
[----:B------:R-:W-:-:S05]  /*4b20*/  LEA.HI.X R15, R15, UR11, R16, 0x2, P0 ;  /* 0x0000000b0f0f7c11 */ /* 0x000fca00080f1410 */
[----:B------:R1:W5:Y:S04]  /*4b30*/  LDG.E.CONSTANT R14, desc[UR8][R14.64+-0x4] ;  /* 0xfffffc080e0e7981 */ /* 0x000368000c1e9900 */
.L_x_94:
[----:B------:R-:W-:Y:S05]  /*4b40*/  BSYNC.RECONVERGENT B1 ;  /* 0x0000000000017941 */ /* 0x000fea0003800200 */
.L_x_93:
[----:B------:R-:W2:Y:S01]  /*4b50*/  S2UR UR6, SR_CgaCtaId ;  /* 0x00000000000679c3 */ /* 0x000ea20000008800 */
[----:B------:R-:W-:Y:S02]  /*4b60*/  UMOV UR5, 0x400 ;  /* 0x0000040000057882 */ /* 0x000fe40000000000 */
[----:B--2---:R-:W-:-:S09]  /*4b70*/  ULEA UR5, UR6, UR5, 0x18 ;  /* 0x0000000506057291 */ /* 0x004fd2000f8ec0ff */
[----:B-----5:R2:W-:Y:S03]  /*4b80*/  STS [UR5+0x418], R14 ;  /* 0x0004180eff007988 */ /* 0x0205e60008000805 */
.L_x_92:
[----:B------:R-:W-:Y:S05]  /*4b90*/  BSYNC.RECONVERGENT B0 ;  /* 0x0000000000007941 */ /* 0x000fea0003800200 */
.L_x_91:
        /* <DEDUP_REMOVED lines=13> */
[----:B------:R-:W-:Y:S01]  /*4c70*/  VIADD R14, R21, 0x6 ;  /* 0x00000006150e7836 */ /* 0x000fe20000000000 */
[----:B------:R-:W-:-:S03]  /*4c80*/  SHF.R.S32.HI R7, RZ, 0x1f, R2 ;  /* 0x0000001fff077819 */ /* 0x000fc60000011402 */
[----:B------:R-:W-:-:S05]  /*4c90*/  IMAD R14, R14, R23, RZ ;  /* 0x000000170e0e7224 */ /* 0x000fca00078e02ff */
[----:B------:R-:W-:Y:S02]  /*4ca0*/  SHF.R.S32.HI R16, RZ, 0x1f, R14 ;  /* 0x0000001fff107819 */ /* 0x000fe4000001140e */
[----:B-1----:R-:W-:-:S04]  /*4cb0*/  IADD3 R15, P0, P4, R14, R2, R3 ;  /* 0x000000020e0f7210 */ /* 0x002fc80007c1e003 */
[----:B------:R-:W-:Y:S02]  /*4cc0*/  IADD3.X R16, PT, PT, R16, R7, RZ, P0, P4 ;  /* 0x0000000710107210 */ /* 0x000fe400007e84ff */
[----:B------:R-:W-:-:S04]  /*4cd0*/  LEA R14, P0, R15, UR10, 0x2 ;  /* 0x0000000a0f0e7c11 */ /* 0x000fc8000f8010ff */
[----:B------:R-:W-:-:S05]  /*4ce0*/  LEA.HI.X R15, R15, UR11, R16, 0x2, P0 ;  /* 0x0000000b0f0f7c11 */ /* 0x000fca00080f1410 */
[----:B------:R2:W5:Y:S04]  /*4cf0*/  LDG.E.CONSTANT R14, desc[UR8][R14.64+0x4] ;  /* 0x000004080e0e7981 */ /* 0x000568000c1e9900 */
.L_x_97:
[----:B-----5:R0:W-:Y:S02]  /*4d00*/  STS [UR5+0x61c], R14 ;  /* 0x00061c0eff007988 */ /* 0x0201e40008000805 */
.L_x_96:
[----:B------:R-:W-:Y:S05]  /*4d10*/  BSYNC.RECONVERGENT B0 ;  /* 0x0000000000007941 */ /* 0x000fea0003800200 */
.L_x_95:
        /* <DEDUP_REMOVED lines=76> */
.L_x_102:
[----:B------:R-:W-:-:S05]  /*51e0*/  VIADD R15, R14, 0x1 ;  /* 0x000000010e0f7836 */ /* 0x000fca0000000000 */
[----:B------:R1:W-:Y:S01]  /*51f0*/  STS [R8], R15 ;  /* 0x0000000f08007388 */ /* 0x0003e20000000800 */
[----:B------:R-:W-:Y:S05]  /*5200*/  BRA `(.L_x_103) ;  /* 0x0000000000107947 */ /* 0x000fea0003800000 */
.L_x_101:
[C---:B------:R-:W-:Y:S02]  /*5210*/  ISETP.NE.AND P4, PT, R14.reuse, 0x1, PT ;  /* 0x000000010e00780c */ /* 0x040fe40003f85270 */
[----:B------:R-:W-:-:S04]  /*5220*/  IADD3 R14, PT, PT, R14, -0x1, RZ ;  /* 0xffffffff0e0e7810 */ /* 0x000fc80007ffe0ff */
[----:B------:R-:W-:-:S05]  /*5230*/  SEL R15, R14, 0xffffffe2, P4 ;  /* 0xffffffe20e0f7807 */ /* 0x000fca0002000000 */
[----:B------:R0:W-:Y:S02]  /*5240*/  STS [R8], R15 ;  /* 0x0000000f08007388 */ /* 0x0001e40000000800 */
.L_x_103:
[----:B------:R-:W-:Y:S05]  /*5250*/  BSYNC.RECONVERGENT B1 ;  /* 0x0000000000017941 */ /* 0x000fea0003800200 */
.L_x_100:
        /* <DEDUP_REMOVED lines=52> */
.L_x_105:
[----:B01----:R-:W-:-:S05]  /*55a0*/  VIADD R15, R16, 0x1 ;  /* 0x00000001100f7836 */ /* 0x003fca0000000000 */
[----:B------:R0:W-:Y:S01]  /*55b0*/  STS [R20], R15 ;  /* 0x0000000f14007388 */ /* 0x0001e20000000800 */
[----:B------:R-:W-:Y:S05]  /*55c0*/  BRA `(.L_x_99) ;  /* 0x0000000000107947 */ /* 0x000fea0003800000 */
.L_x_104:
[C---:B------:R-:W-:Y:S01]  /*55d0*/  ISETP.NE.AND P4, PT, R16.reuse, 0x1, PT ;  /* 0x000000011000780c */ /* 0x040fe20003f85270 */
[----:B------:R-:W-:-:S05]  /*55e0*/  VIADD R16, R16, 0xffffffff ;  /* 0xffffffff10107836 */ /* 0x000fca0000000000 */
[----:B01----:R-:W-:-:S05]  /*55f0*/  SEL R15, R16, 0xffffffe2, P4 ;  /* 0xffffffe2100f7807 */ /* 0x003fca0002000000 */
[----:B------:R1:W-:Y:S02]  /*5600*/  STS [R20], R15 ;  /* 0x0000000f14007388 */ /* 0x0003e40000000800 */
.L_x_99:
[----:B------:R-:W-:Y:S05]  /*5610*/  BSYNC.RECONVERGENT B0 ;  /* 0x0000000000007941 */ /* 0x000fea0003800200 */
.L_x_98:
        /* <DEDUP_REMOVED lines=12> */
.L_x_107:
[----:B------:R-:W-:Y:S05]  /*56e0*/  BSYNC.RECONVERGENT B0 ;  /* 0x0000000000007941 */ /* 0x000fea0003800200 */
.L_x_106:
        /* <DEDUP_REMOVED lines=29> */
.L_x_111:
[----:B------:R-:W-:Y:S05]  /*58c0*/  BSYNC.RECONVERGENT B1 ;  /* 0x0000000000017941 */ /* 0x000fea0003800200 */
.L_x_110:
[----:B------:R-:W0:Y:S01]  /*58d0*/  S2UR UR6, SR_CgaCtaId ;  /* 0x00000000000679c3 */ /* 0x000e220000008800 */
[----:B------:R-:W-:Y:S02]  /*58e0*/  UMOV UR5, 0x400 ;  /* 0x0000040000057882 */ /* 0x000fe40000000000 */
[----:B0-----:R-:W-:-:S09]  /*58f0*/  ULEA UR5, UR6, UR5, 0x18 ;  /* 0x0000000506057291 */ /* 0x001fd2000f8ec0ff */
[----:B-----5:R0:W-:Y:S03]  /*5900*/  STS [UR5+0x418], R14 ;  /* 0x0004180eff007988 */ /* 0x0201e60008000805 */
.L_x_109:
[----:B------:R-:W-:Y:S05]  /*5910*/  BSYNC.RECONVERGENT B0 ;  /* 0x0000000000007941 */ /* 0x000fea0003800200 */
.L_x_108:
        /* <DEDUP_REMOVED lines=22> */
.L_x_114:
[----:B-----5:R0:W-:Y:S02]  /*5a80*/  STS [UR5+0x61c], R14 ;  /* 0x00061c0eff007988 */ /* 0x0201e40008000805 */
.L_x_113:
[----:B------:R-:W-:Y:S05]  /*5a90*/  BSYNC.RECONVERGENT B0 ;  /* 0x0000000000007941 */ /* 0x000fea0003800200 */
.L_x_112:
[----:B------:R-:W-:-:S05]  /*5aa0*/  VIADD R22, R21, 0x6 ;  /* 0x0000000615167836 */ /* 0x000fca0000000000 */
[----:B------:R-:W-:-:S13]  /*5ab0*/  ISETP.GE.AND P0, PT, R22, R9, PT ;  /* 0x000000091600720c */ /* 0x000fda0003f06270 */
[----:B------:R-:W5:Y:S01]  /*5ac0*/  @!P0 LDC.64 R16, c[0x0][0x388] ;  /* 0x0000e200ff108b82 */ /* 0x000f620000000a00 */
[C---:B0-----:R-:W-:Y:S01]  /*5ad0*/  @!P0 VIADD R25, R21.reuse, 0x7 ;  /* 0x0000000715198836 */ /* 0x041fe20000000000 */
[----:B------:R-:W-:-:S03]  /*5ae0*/  @!P0 IADD3 R27, PT, PT, R21, 0x7, RZ ;  /* 0x00000007151b8810 */ /* 0x000fc60007ffe0ff */
[-C--:B------:R-:W-:Y:S02]  /*5af0*/  @!P0 IMAD R25, R25, R23.reuse, R2 ;  /* 0x0000001719198224 */ /* 0x080fe400078e0202 */
[----:B------:R-:W-:Y:S01]  /*5b00*/  @!P0 IMAD R27, R27, R23, R4 ;  /* 0x000000171b1b8224 */ /* 0x000fe200078e0204 */
[----:B-1----:R-:W0:Y:S01]  /*5b10*/  @!P0 LDC.64 R14, c[0x0][0x388] ;  /* 0x0000e200ff0e8b82 */ /* 0x002e220000000a00 */
        /* <DEDUP_REMOVED lines=53> */
[----:B------:R-:W-:-:S05]  /*5e70*/  @!P5 IMAD.MOV R15, RZ, RZ, R17 ;  /* 0x000000ffff0fd224 */ /* 0x000fca00078e0211 */
[----:B------:R-:W-:Y:S01]  /*5e80*/  IADD3 R17, PT, PT, R15, 0x1, RZ ;  /* 0x000000010f117810 */ /* 0x000fe20007ffe0ff */
        /* <DEDUP_REMOVED lines=13> */
.L_x_119:
[----:B------:R-:W-:-:S05]  /*5f60*/  VIADD R15, R14, 0x1 ;  /* 0x000000010e0f7836 */ /* 0x000fca0000000000 */
[----:B------:R1:W-:Y:S01]  /*5f70*/  STS [R8], R15 ;  /* 0x0000000f08007388 */ /* 0x0003e20000000800 */
[----:B------:R-:W-:Y:S05]  /*5f80*/  BRA `(.L_x_120) ;  /* 0x0000000000107947 */ /* 0x000fea0003800000 */
.L_x_118:
[C---:B------:R-:W-:Y:S01]  /*5f90*/  ISETP.NE.AND P4, PT, R14.reuse, 0x1, PT ;  /* 0x000000010e00780c */ /* 0x040fe20003f85270 */
[----:B------:R-:W-:-:S05]  /*5fa0*/  VIADD R14, R14, 0xffffffff ;  /* 0xffffffff0e0e7836 */ /* 0x000fca0000000000 */
[----:B------:R-:W-:-:S05]  /*5fb0*/  SEL R15, R14, 0xffffffe2, P4 ;  /* 0xffffffe20e0f7807 */ /* 0x000fca0002000000 */
[----:B------:R0:W-:Y:S02]  /*5fc0*/  STS [R8], R15 ;  /* 0x0000000f08007388 */ /* 0x0001e40000000800 */
.L_x_120:
[----:B------:R-:W-:Y:S05]  /*5fd0*/  BSYNC.RECONVERGENT B1 ;  /* 0x0000000000017941 */ /* 0x000fea0003800200 */
.L_x_117:
        /* <DEDUP_REMOVED lines=31> */
[----:B-----5:R-:W-:-:S04]  /*61d0*/  ISETP.GT.AND P4, PT, R25, RZ, PT ;  /* 0x000000ff1900720c */ /* 0x020fc80003f84270 */
[----:B------:R-:W-:Y:S02]  /*61e0*/  IADD3 R16, PT, PT, R15, 0x1, RZ ;  /* 0x000000010f107810 */ /* 0x000fe40007ffe0ff */
        /* <DEDUP_REMOVED lines=19> */
.L_x_122:
[----:B01----:R-:W-:-:S05]  /*6320*/  VIADD R15, R16, 0x1 ;  /* 0x00000001100f7836 */ /* 0x003fca0000000000 */
[----:B------:R0:W-:Y:S01]  /*6330*/  STS [R20], R15 ;  /* 0x0000000f14007388 */ /* 0x0001e20000000800 */
[----:B------:R-:W-:Y:S05]  /*6340*/  BRA `(.L_x_116) ;  /* 0x0000000000107947 */ /* 0x000fea0003800000 */
.L_x_121:
[C---:B------:R-:W-:Y:S01]  /*6350*/  ISETP.NE.AND P4, PT, R16.reuse, 0x1, PT ;  /* 0x000000011000780c */ /* 0x040fe20003f85270 */
[----:B------:R-:W-:-:S05]  /*6360*/  VIADD R16, R16, 0xffffffff ;  /* 0xffffffff10107836 */ /* 0x000fca0000000000 */
[----:B01----:R-:W-:-:S05]  /*6370*/  SEL R15, R16, 0xffffffe2, P4 ;  /* 0xffffffe2100f7807 */ /* 0x003fca0002000000 */
[----:B------:R1:W-:Y:S02]  /*6380*/  STS [R20], R15 ;  /* 0x0000000f14007388 */ /* 0x0003e40000000800 */
.L_x_116:
[----:B------:R-:W-:Y:S05]  /*6390*/  BSYNC.RECONVERGENT B0 ;  /* 0x0000000000007941 */ /* 0x000fea0003800200 */
.L_x_115:
        /* <DEDUP_REMOVED lines=12> */
.L_x_124:
[----:B------:R-:W-:Y:S05]  /*6460*/  BSYNC.RECONVERGENT B0 ;  /* 0x0000000000007941 */ /* 0x000fea0003800200 */
.L_x_123:
        /* <DEDUP_REMOVED lines=29> */
.L_x_128:
[----:B------:R-:W-:Y:S05]  /*6640*/  BSYNC.RECONVERGENT B1 ;  /* 0x0000000000017941 */ /* 0x000fea0003800200 */
.L_x_127:
[----:B------:R-:W0:Y:S01]  /*6650*/  S2UR UR6, SR_CgaCtaId ;  /* 0x00000000000679c3 */ /* 0x000e220000008800 */
[----:B------:R-:W-:Y:S02]  /*6660*/  UMOV UR5, 0x400 ;  /* 0x0000040000057882 */ /* 0x000fe40000000000 */
[----:B0-----:R-:W-:-:S09]  /*6670*/  ULEA UR5, UR6, UR5, 0x18 ;  /* 0x0000000506057291 */ /* 0x001fd2000f8ec0ff */
[----:B-----5:R0:W-:Y:S03]  /*6680*/  STS [UR5+0x418], R14 ;  /* 0x0004180eff007988 */ /* 0x0201e60008000805 */
.L_x_126:
[----:B------:R-:W-:Y:S05]  /*6690*/  BSYNC.RECONVERGENT B0 ;  /* 0x0000000000007941 */ /* 0x000fea0003800200 */
.L_x_125:
        /* <DEDUP_REMOVED lines=9> */
[----:B------:R-:W-:Y:S02]  /*6730*/  ISETP.GE.OR P0, PT, R14, R9, !P0 ;  /* 0x000000090e00720c */ /* 0x000fe40004706670 */
[----:B------:R-:W-:Y:S01]  /*6740*/  MOV R14, RZ ;  /* 0x000000ff000e7202 */ /* 0x000fe20000000f00 */
[----:B-----5:R-:W-:-:S10]  /*6750*/  ULEA UR5, UR6, UR5, 0x18 ;  /* 0x0000000506057291 */ /* 0x020fd4000f8ec0ff */
        /* <DEDUP_REMOVED lines=10> */
.L_x_131:
[----:B-----5:R0:W-:Y:S02]  /*6800*/  STS [UR5+0x61c], R14 ;  /* 0x00061c0eff007988 */ /* 0x0201e40008000805 */
.L_x_130:
[----:B------:R-:W-:Y:S05]  /*6810*/  BSYNC.RECONVERGENT B0 ;  /* 0x0000000000007941 */ /* 0x000fea0003800200 */
.L_x_129:
[----:B------:R-:W-:-:S05]  /*6820*/  VIADD R22, R21, 0x7 ;  /* 0x0000000715167836 */ /* 0x000fca0000000000 */
[----:B------:R-:W-:-:S13]  /*6830*/  ISETP.GE.AND P0, PT, R22, R9, PT ;  /* 0x000000091600720c */ /* 0x000fda0003f06270 */
[----:B------:R-:W5:Y:S01]  /*6840*/  @!P0 LDC.64 R16, c[0x0][0x388] ;  /* 0x0000e200ff108b82 */ /* 0x000f620000000a00 */
[C---:B0-----:R-:W-:Y:S02]  /*6850*/  @!P0 VIADD R25, R21.reuse, 0x8 ;  /* 0x0000000815198836 */ /* 0x041fe40000000000 */
[----:B------:R-:W-:Y:S02]  /*6860*/  @!P0 VIADD R27, R21, 0x8 ;  /* 0x00000008151b8836 */ /* 0x000fe40000000000 */
        /* <DEDUP_REMOVED lines=51> */
[----:B0-----:R-:W-:-:S02]  /*6ba0*/  ISETP.GT.AND P5, PT, R17, RZ, PT ;  /* 0x000000ff1100720c */ /* 0x001fc40003fa4270 */
[----:B------:R-:W-:Y:S01]  /*6bb0*/  IADD3 R17, PT, PT, R15, 0x1, RZ ;  /* 0x000000010f117810 */ /* 0x000fe20007ffe0ff */
        /* <DEDUP_REMOVED lines=18> */
.L_x_136:
[----:B------:R-:W-:-:S05]  /*6ce0*/  VIADD R15, R14, 0x1 ;  /* 0x000000010e0f7836 */ /* 0x000fca0000000000 */
[----:B------:R0:W-:Y:S01]  /*6cf0*/  STS [R8], R15 ;  /* 0x0000000f08007388 */ /* 0x0001e20000000800 */
[----:B------:R-:W-:Y:S05]  /*6d00*/  BRA `(.L_x_137) ;  /* 0x0000000000107947 */ /* 0x000fea0003800000 */
.L_x_135:
[C---:B------:R-:W-:Y:S01]  /*6d10*/  ISETP.NE.AND P4, PT, R14.reuse, 0x1, PT ;  /* 0x000000010e00780c */ /* 0x040fe20003f85270 */
[----:B------:R-:W-:-:S05]  /*6d20*/  VIADD R14, R14, 0xffffffff ;  /* 0xffffffff0e0e7836 */ /* 0x000fca0000000000 */
[----:B------:R-:W-:-:S05]  /*6d30*/  SEL R15, R14, 0xffffffe2, P4 ;  /* 0xffffffe20e0f7807 */ /* 0x000fca0002000000 */
[----:B------:R0:W-:Y:S02]  /*6d40*/  STS [R8], R15 ;  /* 0x0000000f08007388 */ /* 0x0001e40000000800 */
.L_x_137:
[----:B------:R-:W-:Y:S05]  /*6d50*/  BSYNC.RECONVERGENT B1 ;  /* 0x0000000000017941 */ /* 0x000fea0003800200 */
.L_x_134:
        /* <DEDUP_REMOVED lines=26> */
[----:B------:R-:W0:Y:S03]  /*6f00*/  LDS R24, [R11+0x418] ;  /* 0x000418000b187984 */ /* 0x000e260000000800 */
[----:B------:R-:W-:Y:S01]  /*6f10*/  IADD3 R17, PT, PT, R15, 0x1, RZ ;  /* 0x000000010f117810 */ /* 0x000fe20007ffe0ff */
        /* <DEDUP_REMOVED lines=24> */
.L_x_139:
[----:B0-2---:R-:W-:-:S05]  /*70a0*/  VIADD R15, R16, 0x1 ;  /* 0x00000001100f7836 */ /* 0x005fca0000000000 */
[----:B------:R0:W-:Y:S01]  /*70b0*/  STS [R20], R15 ;  /* 0x0000000f14007388 */ /* 0x0001e20000000800 */
[----:B------:R-:W-:Y:S05]  /*70c0*/  BRA `(.L_x_133) ;  /* 0x0000000000107947 */ /* 0x000fea0003800000 */
.L_x_138:
[C---:B------:R-:W-:Y:S01]  /*70d0*/  ISETP.NE.AND P4, PT, R16.reuse, 0x1, PT ;  /* 0x000000011000780c */ /* 0x040fe20003f85270 */
[----:B------:R-:W-:-:S05]  /*70e0*/  VIADD R16, R16, 0xffffffff ;  /* 0xffffffff10107836 */ /* 0x000fca0000000000 */
[----:B0-2---:R-:W-:-:S05]  /*70f0*/  SEL R15, R16, 0xffffffe2, P4 ;  /* 0xffffffe2100f7807 */ /* 0x005fca0002000000 */
[----:B------:R0:W-:Y:S02]  /*7100*/  STS [R20], R15 ;  /* 0x0000000f14007388 */ /* 0x0001e40000000800 */
.L_x_133:
[----:B------:R-:W-:Y:S05]  /*7110*/  BSYNC.RECONVERGENT B0 ;  /* 0x0000000000007941 */ /* 0x000fea0003800200 */
.L_x_132:
        /* <DEDUP_REMOVED lines=12> */
.L_x_141:
[----:B------:R-:W-:Y:S05]  /*71e0*/  BSYNC.RECONVERGENT B0 ;  /* 0x0000000000007941 */ /* 0x000fea0003800200 */
.L_x_140:
        /* <DEDUP_REMOVED lines=15> */
[----:B------:R-:W-:Y:S01]  /*72e0*/  IADD3 R14, PT, PT, R21, 0x8, RZ ;  /* 0x00000008150e7810 */ /* 0x000fe20007ffe0ff */
[----:B------:R-:W-:Y:S03]  /*72f0*/  BSSY.RECONVERGENT B1, `(.L_x_144) ;  /* 0x000000d000017945 */ /* 0x000fe60003800200 */
        /* <DEDUP_REMOVED lines=12> */
.L_x_145:
[----:B------:R-:W-:Y:S05]  /*73c0*/  BSYNC.RECONVERGENT B1 ;  /* 0x0000000000017941 */ /* 0x000fea0003800200 */
.L_x_144:
[----:B------:R-:W0:Y:S01]  /*73d0*/  S2UR UR6, SR_CgaCtaId ;  /* 0x00000000000679c3 */ /* 0x000e220000008800 */
[----:B------:R-:W-:Y:S02]  /*73e0*/  UMOV UR5, 0x400 ;  /* 0x0000040000057882 */ /* 0x000fe40000000000 */
[----:B0-----:R-:W-:-:S09]  /*73f0*/  ULEA UR5, UR6, UR5, 0x18 ;  /* 0x0000000506057291 */ /* 0x001fd2000f8ec0ff */
[----:B-----5:R0:W-:Y:S03]  /*7400*/  STS [UR5+0x418], R14 ;  /* 0x0004180eff007988 */ /* 0x0201e60008000805 */
.L_x_143:
[----:B------:R-:W-:Y:S05]  /*7410*/  BSYNC.RECONVERGENT B0 ;  /* 0x0000000000007941 */ /* 0x000fea0003800200 */
.L_x_142:
        /* <DEDUP_REMOVED lines=17> */
[----:B--2---:R-:W-:-:S04]  /*7530*/  IADD3 R15, P0, P4, R14, R2, R3 ;  /* 0x000000020e0f7210 */ /* 0x004fc80007c1e003 */
[----:B------:R-:W-:Y:S02]  /*7540*/  IADD3.X R16, PT, PT, R16, R7, RZ, P0, P4 ;  /* 0x0000000710107210 */ /* 0x000fe400007e84ff */
[----:B------:R-:W-:-:S04]  /*7550*/  LEA R14, P0, R15, UR10, 0x2 ;  /* 0x0000000a0f0e7c11 */ /* 0x000fc8000f8010ff */
[----:B------:R-:W-:-:S05]  /*7560*/  LEA.HI.X R15, R15, UR11, R16, 0x2, P0 ;  /* 0x0000000b0f0f7c11 */ /* 0x000fca00080f1410 */
[----:B------:R0:W5:Y:S04]  /*7570*/  LDG.E.CONSTANT R14, desc[UR8][R14.64+0x4] ;  /* 0x000004080e0e7981 */ /* 0x000168000c1e9900 */
.L_x_148:
[----:B-----5:R0:W-:Y:S02]  /*7580*/  STS [UR5+0x61c], R14 ;  /* 0x00061c0eff007988 */ /* 0x0201e40008000805 */
.L_x_147:
[----:B------:R-:W-:Y:S05]  /*7590*/  BSYNC.RECONVERGENT B0 ;  /* 0x0000000000007941 */ /* 0x000fea0003800200 */
.L_x_146:
        /* <DEDUP_REMOVED lines=48> */
[----:B0-----:R-:W-:-:S02]  /*78a0*/  ISETP.GT.AND P5, PT, R17, RZ, PT ;  /* 0x000000ff1100720c */ /* 0x001fc40003fa4270 */
[----:B------:R-:W-:Y:S01]  /*78b0*/  IADD3 R17, PT, PT, R15, 0x1, RZ ;  /* 0x000000010f117810 */ /* 0x000fe20007ffe0ff */
        /* <DEDUP_REMOVED lines=26> */
.L_x_153:
[----:B------:R-:W-:-:S05]  /*7a60*/  VIADD R15, R14, 0x1 ;  /* 0x000000010e0f7836 */ /* 0x000fca0000000000 */
[----:B------:R0:W-:Y:S01]  /*7a70*/  STS [R8], R15 ;  /* 0x0000000f08007388 */ /* 0x0001e20000000800 */
[----:B------:R-:W-:Y:S05]  /*7a80*/  BRA `(.L_x_154) ;  /* 0x0000000000107947 */ /* 0x000fea0003800000 */
.L_x_152:
[C---:B------:R-:W-:Y:S01]  /*7a90*/  ISETP.NE.AND P4, PT, R14.reuse, 0x1, PT ;  /* 0x000000010e00780c */ /* 0x040fe20003f85270 */
[----:B------:R-:W-:-:S05]  /*7aa0*/  VIADD R14, R14, 0xffffffff ;  /* 0xffffffff0e0e7836 */ /* 0x000fca0000000000 */
[----:B------:R-:W-:-:S05]  /*7ab0*/  SEL R15, R14, 0xffffffe2, P4 ;  /* 0xffffffe20e0f7807 */ /* 0x000fca0002000000 */
[----:B------:R0:W-:Y:S02]  /*7ac0*/  STS [R8], R15 ;  /* 0x0000000f08007388 */ /* 0x0001e40000000800 */
.L_x_154:
[----:B------:R-:W-:Y:S05]  /*7ad0*/  BSYNC.RECONVERGENT B1 ;  /* 0x0000000000017941 */ /* 0x000fea0003800200 */
.L_x_151:
[----:B------:R-:W-:-:S13]  /*7ae0*/  ISETP.GT.AND P4, PT, R16, RZ, PT ;  /* 0x000000ff1000720c */ /* 0x000fda0003f84270 */
[----:B------:R-:W-:Y:S05]  /*7af0*/  @P4 BRA `(.L_x_155) ;  /* 0x0000000000d44947 */ /* 0x000fea0003800000 */
[----:B------:R-:W-:-:S13]  /*7b00*/  ISETP.GE.AND P4, PT, R16, RZ, PT ;  /* 0x000000ff1000720c */ /* 0x000fda0003f86270 */
[----:B------:R-:W-:Y:S05]  /*7b10*/  @!P4 BRA `(.L_x_156) ;  /* 0x0000000000c0c947 */ /* 0x000fea0003800000 */
[----:B0-----:R-:W0:Y:S01]  /*7b20*/  LDC.64 R14, c[0x0][0x380] ;  /* 0x0000e000ff0e7b82 */ /* 0x001e220000000a00 */
[----:B------:R-:W-:Y:S01]  /*7b30*/  IMAD R17, R22, R23, R4 ;  /* 0x0000001716117224 */ /* 0x000fe200078e0204 */
[----:B------:R-:W5:Y:S04]  /*7b40*/  LDS R16, [R11] ;  /* 0x000000000b107984 */ /* 0x000f680000000800 */
[----:B------:R-:W1:Y:S04]  /*7b50*/  LDS R25, [R11+0x8] ;  /* 0x000008000b197984 */ /* 0x000e680000000800 */
[----:B------:R-:W-:Y:S01]  /*7b60*/  LDS R26, [R11+0x20c] ;  /* 0x00020c000b1a7984 */ /* 0x000fe20000000800 */
[----:B0-----:R-:W-:-:S03]  /*7b70*/  IMAD.WIDE R14, R17, 0x4, R14 ;  /* 0x00000004110e7825 */ /* 0x001fc600078e020e */
[----:B------:R-:W0:Y:S04]  /*7b80*/  LDS R17, [R11+0x4] ;  /* 0x000004000b117984 */ /* 0x000e280000000800 */
[----:B------:R2:W3:Y:S01]  /*7b90*/  LDG.E.CONSTANT R14, desc[UR8][R14.64] ;  /* 0x000000080e0e7981 */ /* 0x0004e2000c1e9900 */
[----:B------:R-:W-:Y:S01]  /*7ba0*/  IMAD.MOV.U32 R24, RZ, RZ, 0x2 ;  /* 0x00000002ff187424 */ /* 0x000fe200078e00ff */
[----:B-----5:R-:W-:Y:S02]  /*7bb0*/  ISETP.GT.AND P5, PT, R16, RZ, PT ;  /* 0x000000ff1000720c */ /* 0x020fe40003fa4270 */
[----:B------:R-:W5:Y:S01]  /*7bc0*/  LDS R16, [R11+0x214] ;  /* 0x000214000b107984 */ /* 0x000f620000000800 */
[----:B-1----:R-:W-:-:S03]  /*7bd0*/  ISETP.GT.AND P4, PT, R25, RZ, PT ;  /* 0x000000ff1900720c */ /* 0x002fc60003f84270 */
[----:B------:R-:W1:Y:S07]  /*7be0*/  LDS R25, [R11+0x41c] ;  /* 0x00041c000b197984 */ /* 0x000e6e0000000800 */
[----:B------:R-:W-:Y:S02]  /*7bf0*/  @!P5 IADD3 R24, PT, PT, RZ, 0x1, RZ ;  /* 0x00000001ff18d810 */ /* 0x000fe40007ffe0ff */
[----:B0-----:R-:W-:Y:S02]  /*7c00*/  ISETP.GT.AND P6, PT, R17, RZ, PT ;  /* 0x000000ff1100720c */ /* 0x001fe40003fc4270 */
[----:B------:R-:W-:-:S02]  /*7c10*/  SEL R17, RZ, 0x1, !P5 ;  /* 0x00000001ff117807 */ /* 0x000fc40006800000 */
[----:B------:R-:W-:Y:S02]  /*7c20*/  ISETP.GT.AND P5, PT, R26, RZ, PT ;  /* 0x000000ff1a00720c */ /* 0x000fe40003fa4270 */
[----:B------:R-:W-:Y:S07]  /*7c30*/  LDS R26, [R11+0x420] ;  /* 0x000420000b1a7984 */ /* 0x000fee0000000800 */
[----:B------:R-:W-:-:S04]  /*7c40*/  @!P6 IMAD.MOV R24, RZ, RZ, R17 ;  /* 0x000000ffff18e224 */ /* 0x000fc800078e0211 */
[----:B--2---:R-:W-:Y:S02]  /*7c50*/  VIADD R15, R24, 0x1 ;  /* 0x00000001180f7836 */ /* 0x004fe40000000000 */
[----:B------:R-:W-:Y:S01]  /*7c60*/  @!P4 IMAD.MOV R15, RZ, RZ, R24 ;  /* 0x000000ffff0fc224 */ /* 0x000fe200078e0218 */
[----:B-----5:R-:W-:Y:S01]  /*7c70*/  ISETP.GT.AND P4, PT, R16, RZ, PT ;  /* 0x000000ff1000720c */ /* 0x020fe20003f84270 */
[----:B------:R-:W0:Y:S02]  /*7c80*/  LDS R24, [R11+0x418] ;  /* 0x000418000b187984 */ /* 0x000e240000000800 */
[----:B------:R-:W-:Y:S02]  /*7c90*/  VIADD R17, R15, 0x1 ;  /* 0x000000010f117836 */ /* 0x000fe40000000000 */
[----:B------:R-:W-:-:S04]  /*7ca0*/  @!P5 IMAD.MOV R17, RZ, RZ, R15 ;  /* 0x000000ffff11d224 */ /* 0x000fc800078e020f */
[----:B------:R-:W-:-:S04]  /*7cb0*/  VIADD R15, R17, 0x1 ;  /* 0x00000001110f7836 */ /* 0x000fc80000000000 */
[----:B------:R-:W-:Y:S01]  /*7cc0*/  @!P4 IMAD.MOV R15, RZ, RZ, R17 ;  /* 0x000000ffff0fc224 */ /* 0x000fe200078e0211 */
[----:B-1----:R-:W-:-:S03]  /*7cd0*/  ISETP.GT.AND P4, PT, R25, RZ, PT ;  /* 0x000000ff1900720c */ /* 0x002fc60003f84270 */
        /* <DEDUP_REMOVED lines=17> */
[----:B------:R-:W-:-:S05]  /*7df0*/  HFMA2 R17, -RZ, RZ, 0, 5.9604644775390625e-07 ;  /* 0x0000000aff117431 */ /* 0x000fca00000001ff */
[----:B------:R1:W-:Y:S01]  /*7e00*/  STS [R20], R17 ;  /* 0x0000001114007388 */ /* 0x0003e20000000800 */
[----:B------:R-:W-:Y:S05]  /*7e10*/  BRA `(.L_x_150) ;  /* 0x00000000001c7947 */ /* 0x000fea0003800000 */
.L_x_156:
[----:B0-----:R-:W-:-:S05]  /*7e20*/  VIADD R15, R16, 0x1 ;  /* 0x00000001100f7836 */ /* 0x001fca0000000000 */
[----:B------:R0:W-:Y:S01]  /*7e30*/  STS [R20], R15 ;  /* 0x0000000f14007388 */ /* 0x0001e20000000800 */
[----:B------:R-:W-:Y:S05]  /*7e40*/  BRA `(.L_x_150) ;  /* 0x0000000000107947 */ /* 0x000fea0003800000 */
.L_x_155:
[C---:B------:R-:W-:Y:S01]  /*7e50*/  ISETP.NE.AND P4, PT, R16.reuse, 0x1, PT ;  /* 0x000000011000780c */ /* 0x040fe20003f85270 */
[----:B------:R-:W-:-:S05]  /*7e60*/  VIADD R16, R16, 0xffffffff ;  /* 0xffffffff10107836 */ /* 0x000fca0000000000 */
[----:B0-----:R-:W-:-:S05]  /*7e70*/  SEL R15, R16, 0xffffffe2, P4 ;  /* 0xffffffe2100f7807 */ /* 0x001fca0002000000 */
[----:B------:R0:W-:Y:S02]  /*7e80*/  STS [R20], R15 ;  /* 0x0000000f14007388 */ /* 0x0001e40000000800 */
.L_x_150:
[----:B------:R-:W-:Y:S05]  /*7e90*/  BSYNC.RECONVERGENT B0 ;  /* 0x0000000000007941 */ /* 0x000fea0003800200 */
.L_x_149:
        /* <DEDUP_REMOVED lines=12> */
.L_x_158:
[----:B------:R-:W-:Y:S05]  /*7f60*/  BSYNC.RECONVERGENT B0 ;  /* 0x0000000000007941 */ /* 0x000fea0003800200 */
.L_x_157:
        /* <DEDUP_REMOVED lines=29> */
.L_x_162:
[----:B------:R-:W-:Y:S05]  /*8140*/  BSYNC.RECONVERGENT B1 ;  /* 0x0000000000017941 */ /* 0x000fea0003800200 */
.L_x_161:
[----:B------:R-:W0:Y:S01]  /*8150*/  S2UR UR6, SR_CgaCtaId ;  /* 0x00000000000679c3 */ /* 0x000e220000008800 */
[----:B------:R-:W-:Y:S02]  /*8160*/  UMOV UR5, 0x400 ;  /* 0x0000040000057882 */ /* 0x000fe40000000000 */
[----:B0-----:R-:W-:-:S09]  /*8170*/  ULEA UR5, UR6, UR5, 0x18 ;  /* 0x0000000506057291 */ /* 0x001fd2000f8ec0ff */
[----:B-----5:R0:W-:Y:S03]  /*8180*/  STS [UR5+0x418], R14 ;  /* 0x0004180eff007988 */ /* 0x0201e60008000805 */
.L_x_160:
[----:B------:R-:W-:Y:S05]  /*8190*/  BSYNC.RECONVERGENT B0 ;  /* 0x0000000000007941 */ /* 0x000fea0003800200 */
.L_x_159:
        /* <DEDUP_REMOVED lines=22> */
.L_x_165:
[----:B-----5:R0:W-:Y:S02]  /*8300*/  STS [UR5+0x61c], R14 ;  /* 0x00061c0eff007988 */ /* 0x0201e40008000805 */
.L_x_164:
[----:B------:R-:W-:Y:S05]  /*8310*/  BSYNC.RECONVERGENT B0 ;  /* 0x0000000000007941 */ /* 0x000fea0003800200 */
.L_x_163:
        /* <DEDUP_REMOVED lines=41> */
[----:B------:R-:W-:Y:S01]  /*85b0*/  @!P4 IADD3 R24, PT, PT, RZ, 0x1, RZ ;  /* 0x00000001ff18c810 */ /* 0x000fe20007ffe0ff */
[----:B------:R-:W-:Y:S01]  /*85c0*/  @!P5 IMAD.MOV R24, RZ, RZ, R17 ;  /* 0x000000ffff18d224 */ /* 0x000fe200078e0211 */
[----:B------:R-:W-:Y:S01]  /*85d0*/  ISETP.GT.AND P4, PT, R26, RZ, PT ;  /* 0x000000ff1a00720c */ /* 0x000fe20003f84270 */
[----:B------:R-:W0:Y:S02]  /*85e0*/  LDS R17, [R6+0x214] ;  /* 0x0002140006117984 */ /* 0x000e240000000800 */
[----:B-----5:R-:W-:Y:S02]  /*85f0*/  VIADD R15, R24, 0x1 ;  /* 0x00000001180f7836 */ /* 0x020fe40000000000 */
[----:B------:R-:W-:Y:S02]  /*8600*/  @!P6 IMAD.MOV R15, RZ, RZ, R24 ;  /* 0x000000ffff0fe224 */ /* 0x000fe400078e0218 */
[----:B------:R-:W1:Y:S01]  /*8610*/  LDS R24, [R6+0x418] ;  /* 0x0004180006187984 */ /* 0x000e620000000800 */
[----:B0-----:R-:W-:Y:S01]  /*8620*/  ISETP.GT.AND P5, PT, R17, RZ, PT ;  /* 0x000000ff1100720c */ /* 0x001fe20003fa4270 */
[----:B------:R-:W-:-:S04]  /*8630*/  VIADD R17, R15, 0x1 ;  /* 0x000000010f117836 */ /* 0x000fc80000000000 */
[----:B------:R-:W-:Y:S01]  /*8640*/  @!P4 IMAD.MOV R17, RZ, RZ, R15 ;  /* 0x000000ffff11c224 */ /* 0x000fe200078e020f */
[----:B-1----:R-:W-:-:S03]  /*8650*/  ISETP.GT.AND P4, PT, R24, RZ, PT ;  /* 0x000000ff1800720c */ /* 0x002fc60003f84270 */
[----:B------:R-:W-:Y:S01]  /*8660*/  VIADD R15, R17, 0x1 ;  /* 0x00000001110f7836 */ /* 0x000fe20000000000 */
[----:B------:R-:W-:Y:S03]  /*8670*/  LDS R24, [R6+0x420] ;  /* 0x0004200006187984 */ /* 0x000fe60000000800 */
[----:B------:R-:W-:Y:S02]  /*8680*/  @!P5 IMAD.MOV R15, RZ, RZ, R17 ;  /* 0x000000ffff0fd224 */ /* 0x000fe400078e0211 */
[----:B------:R-:W0:Y:S02]  /*8690*/  LDS R17, [R6+0x41c] ;  /* 0x00041c0006117984 */ /* 0x000e240000000800 */
[----:B0-----:R-:W-:Y:S01]  /*86a0*/  ISETP.GT.AND P5, PT, R17, RZ, PT ;  /* 0x000000ff1100720c */ /* 0x001fe20003fa4270 */
[----:B------:R-:W-:Y:S02]  /*86b0*/  VIADD R17, R15, 0x1 ;  /* 0x000000010f117836 */ /* 0x000fe40000000000 */
        /* <DEDUP_REMOVED lines=15> */
[----:B------:R-:W-:-:S05]  /*87b0*/  MOV R17, 0xa ;  /* 0x0000000a00117802 */ /* 0x000fca0000000f00 */
[----:B------:R2:W-:Y:S01]  /*87c0*/  STS [R8], R17 ;  /* 0x0000001108007388 */ /* 0x0005e20000000800 */
[----:B------:R-:W-:Y:S05]  /*87d0*/  BRA `(.L_x_171) ;  /* 0x00000000001c7947 */ /* 0x000fea0003800000 */
.L_x_170:
[----:B------:R-:W-:-:S05]  /*87e0*/  VIADD R15, R14, 0x1 ;  /* 0x000000010e0f7836 */ /* 0x000fca0000000000 */
[----:B------:R0:W-:Y:S01]  /*87f0*/  STS [R8], R15 ;  /* 0x0000000f08007388 */ /* 0x0001e20000000800 */
[----:B------:R-:W-:Y:S05]  /*8800*/  BRA `(.L_x_171) ;  /* 0x0000000000107947 */ /* 0x000fea0003800000 */
.L_x_169:
[C---:B------:R-:W-:Y:S01]  /*8810*/  ISETP.NE.AND P4, PT, R14.reuse, 0x1, PT ;  /* 0x000000010e00780c */ /* 0x040fe20003f85270 */
[----:B------:R-:W-:-:S05]  /*8820*/  VIADD R14, R14, 0xffffffff ;  /* 0xffffffff0e0e7836 */ /* 0x000fca0000000000 */
[----:B------:R-:W-:-:S05]  /*8830*/  SEL R15, R14, 0xffffffe2, P4 ;  /* 0xffffffe20e0f7807 */ /* 0x000fca0002000000 */
[----:B------:R0:W-:Y:S02]  /*8840*/  STS [R8], R15 ;  /* 0x0000000f08007388 */ /* 0x0001e40000000800 */
.L_x_171:
[----:B------:R-:W-:Y:S05]  /*8850*/  BSYNC.RECONVERGENT B1 ;  /* 0x0000000000017941 */ /* 0x000fea0003800200 */
.L_x_168:
        /* <DEDUP_REMOVED lines=35> */
[----:B------:R-:W-:-:S04]  /*8a90*/  ISETP.GT.AND P5, PT, R26, RZ, PT ;  /* 0x000000ff1a00720c */ /* 0x000fc80003fa4270 */
[----:B------:R-:W-:Y:S01]  /*8aa0*/  IADD3 R15, PT, PT, R16, 0x1, RZ ;  /* 0x00000001100f7810 */ /* 0x000fe20007ffe0ff */
        /* <DEDUP_REMOVED lines=15> */
.L_x_173:
[----:B0-2---:R-:W-:-:S05]  /*8ba0*/  VIADD R15, R16, 0x1 ;  /* 0x00000001100f7836 */ /* 0x005fca0000000000 */
[----:B------:R0:W-:Y:S01]  /*8bb0*/  STS [R20], R15 ;  /* 0x0000000f14007388 */ /* 0x0001e20000000800 */
[----:B------:R-:W-:Y:S05]  /*8bc0*/  BRA `(.L_x_167) ;  /* 0x0000000000107947 */ /* 0x000fea0003800000 */
.L_x_172:
[C---:B------:R-:W-:Y:S01]  /*8bd0*/  ISETP.NE.AND P4, PT, R16.reuse, 0x1, PT ;  /* 0x000000011000780c */ /* 0x040fe20003f85270 */
[----:B------:R-:W-:-:S05]  /*8be0*/  VIADD R16, R16, 0xffffffff ;  /* 0xffffffff10107836 */ /* 0x000fca0000000000 */
[----:B0-2---:R-:W-:-:S05]  /*8bf0*/  SEL R15, R16, 0xffffffe2, P4 ;  /* 0xffffffe2100f7807 */ /* 0x005fca0002000000 */
[----:B------:R2:W-:Y:S02]  /*8c00*/  STS [R20], R15 ;  /* 0x0000000f14007388 */ /* 0x0005e40000000800 */
.L_x_167:
[----:B------:R-:W-:Y:S05]  /*8c10*/  BSYNC.RECONVERGENT B0 ;  /* 0x0000000000007941 */ /* 0x000fea0003800200 */
.L_x_166:
        /* <DEDUP_REMOVED lines=12> */
.L_x_175:
[----:B------:R-:W-:Y:S05]  /*8ce0*/  BSYNC.RECONVERGENT B0 ;  /* 0x0000000000007941 */ /* 0x000fea0003800200 */
.L_x_174:
        /* <DEDUP_REMOVED lines=29> */
.L_x_179:
[----:B------:R-:W-:Y:S05]  /*8ec0*/  BSYNC.RECONVERGENT B1 ;  /* 0x0000000000017941 */ /* 0x000fea0003800200 */
.L_x_178:
[----:B------:R-:W2:Y:S01]  /*8ed0*/  S2UR UR6, SR_CgaCtaId ;  /* 0x00000000000679c3 */ /* 0x000ea20000008800 */
[----:B------:R-:W-:Y:S02]  /*8ee0*/  UMOV UR5, 0x400 ;  /* 0x0000040000057882 */ /* 0x000fe40000000000 */
[----:B--2---:R-:W-:-:S09]  /*8ef0*/  ULEA UR5, UR6, UR5, 0x18 ;  /* 0x0000000506057291 */ /* 0x004fd2000f8ec0ff */
[----:B-----5:R2:W-:Y:S03]  /*8f00*/  STS [UR5+0x418], R14 ;  /* 0x0004180eff007988 */ /* 0x0205e60008000805 */
.L_x_177:
[----:B------:R-:W-:Y:S05]  /*8f10*/  BSYNC.RECONVERGENT B0 ;  /* 0x0000000000007941 */ /* 0x000fea0003800200 */
.L_x_176:
        /* <DEDUP_REMOVED lines=22> */
.L_x_182:
[----:B-----5:R0:W-:Y:S02]  /*9080*/  STS [UR5+0x61c], R14 ;  /* 0x00061c0eff007988 */ /* 0x0201e40008000805 */
.L_x_181:
[----:B------:R-:W-:Y:S05]  /*9090*/  BSYNC.RECONVERGENT B0 ;  /* 0x0000000000007941 */ /* 0x000fea0003800200 */
.L_x_180:
[----:B------:R-:W-:-:S04]  /*90a0*/  IADD3 R22, PT, PT, R21, 0xa, RZ ;  /* 0x0000000a15167810 */ /* 0x000fc80007ffe0ff */
        /* <DEDUP_REMOVED lines=75> */
.L_x_187:
[----:B------:R-:W-:-:S05]  /*9560*/  VIADD R15, R14, 0x1 ;  /* 0x000000010e0f7836 */ /* 0x000fca0000000000 */
[----:B------:R1:W-:Y:S01]  /*9570*/  STS [R8], R15 ;  /* 0x0000000f08007388 */ /* 0x0003e20000000800 */
[----:B------:R-:W-:Y:S05]  /*9580*/  BRA `(.L_x_188) ;  /* 0x0000000000107947 */ /* 0x000fea0003800000 */
.L_x_186:
[C---:B------:R-:W-:Y:S01]  /*9590*/  ISETP.NE.AND P4, PT, R14.reuse, 0x1, PT ;  /* 0x000000010e00780c */ /* 0x040fe20003f85270 */
[----:B------:R-:W-:-:S05]  /*95a0*/  VIADD R14, R14, 0xffffffff ;  /* 0xffffffff0e0e7836 */ /* 0x000fca0000000000 */
[----:B------:R-:W-:-:S05]  /*95b0*/  SEL R15, R14, 0xffffffe2, P4 ;  /* 0xffffffe20e0f7807 */ /* 0x000fca0002000000 */
[----:B------:R0:W-:Y:S02]  /*95c0*/  STS [R8], R15 ;  /* 0x0000000f08007388 */ /* 0x0001e40000000800 */
.L_x_188:
[----:B------:R-:W-:Y:S05]  /*95d0*/  BSYNC.RECONVERGENT B1 ;  /* 0x0000000000017941 */ /* 0x000fea0003800200 */
.L_x_185:
        /* <DEDUP_REMOVED lines=28> */
[----:B------:R-:W-:-:S05]  /*97a0*/  @!P5 IMAD.MOV R17, RZ, RZ, R15 ;  /* 0x000000ffff11d224 */ /* 0x000fca00078e020f */
[----:B------:R-:W-:-:S03]  /*97b0*/  IADD3 R15, PT, PT, R17, 0x1, RZ ;  /* 0x00000001110f7810 */ /* 0x000fc60007ffe0ff */
        /* <DEDUP_REMOVED lines=22> */
.L_x_190:
[----:B01----:R-:W-:-:S05]  /*9920*/  VIADD R15, R16, 0x1 ;  /* 0x00000001100f7836 */ /* 0x003fca0000000000 */
[----:B------:R1:W-:Y:S01]  /*9930*/  STS [R20], R15 ;  /* 0x0000000f14007388 */ /* 0x0003e20000000800 */
[----:B------:R-:W-:Y:S05]  /*9940*/  BRA `(.L_x_184) ;  /* 0x0000000000107947 */ /* 0x000fea0003800000 */
.L_x_189:
[C---:B------:R-:W-:Y:S01]  /*9950*/  ISETP.NE.AND P4, PT, R16.reuse, 0x1, PT ;  /* 0x000000011000780c */ /* 0x040fe20003f85270 */
[----:B------:R-:W-:-:S05]  /*9960*/  VIADD R16, R16, 0xffffffff ;  /* 0xffffffff10107836 */ /* 0x000fca0000000000 */
[----:B01----:R-:W-:-:S05]  /*9970*/  SEL R15, R16, 0xffffffe2, P4 ;  /* 0xffffffe2100f7807 */ /* 0x003fca0002000000 */
[----:B------:R0:W-:Y:S02]  /*9980*/  STS [R20], R15 ;  /* 0x0000000f14007388 */ /* 0x0001e40000000800 */
.L_x_184:
[----:B------:R-:W-:Y:S05]  /*9990*/  BSYNC.RECONVERGENT B0 ;  /* 0x0000000000007941 */ /* 0x000fea0003800200 */
.L_x_183:
        /* <DEDUP_REMOVED lines=12> */
.L_x_192:
[----:B------:R-:W-:Y:S05]  /*9a60*/  BSYNC.RECONVERGENT B0 ;  /* 0x0000000000007941 */ /* 0x000fea0003800200 */
.L_x_191:
        /* <DEDUP_REMOVED lines=21> */
[----:B------:R-:W-:Y:S02]  /*9bc0*/  IADD3 R14, PT, PT, R21, 0xc, RZ ;  /* 0x0000000c150e7810 */ /* 0x000fe40007ffe0ff */
[----:B------:R-:W-:-:S03]  /*9bd0*/  SHF.R.S32.HI R7, RZ, 0x1f, R2 ;  /* 0x0000001fff077819 */ /* 0x000fc60000011402 */
[----:B------:R-:W-:-:S05]  /*9be0*/  IMAD R14, R14, R23, RZ ;  /* 0x000000170e0e7224 */ /* 0x000fca00078e02ff */
[----:B------:R-:W-:-:S04]  /*9bf0*/  IADD3 R15, P0, PT, R2, R14, RZ ;  /* 0x0000000e020f7210 */ /* 0x000fc80007f1e0ff */
[----:B------:R-:W-:Y:S02]  /*9c00*/  LEA.HI.X.SX32 R16, R14, R7, 0x1, P0 ;  /* 0x000000070e107211 */ /* 0x000fe400000f0eff */
[----:B------:R-:W-:-:S04]  /*9c10*/  LEA R14, P0, R15, UR10, 0x2 ;  /* 0x0000000a0f0e7c11 */ /* 0x000fc8000f8010ff */
[----:B------:R-:W-:-:S05]  /*9c20*/  LEA.HI.X R15, R15, UR11, R16, 0x2, P0 ;  /* 0x0000000b0f0f7c11 */ /* 0x000fca00080f1410 */
[----:B------:R1:W5:Y:S04]  /*9c30*/  LDG.E.CONSTANT R14, desc[UR8][R14.64+-0x4] ;  /* 0xfffffc080e0e7981 */ /* 0x000368000c1e9900 */
.L_x_196:
[----:B------:R-:W-:Y:S05]  /*9c40*/  BSYNC.RECONVERGENT B1 ;  /* 0x0000000000017941 */ /* 0x000fea0003800200 */
.L_x_195:
[----:B------:R-:W0:Y:S01]  /*9c50*/  S2UR UR6, SR_CgaCtaId ;  /* 0x00000000000679c3 */ /* 0x000e220000008800 */
[----:B------:R-:W-:Y:S02]  /*9c60*/  UMOV UR5, 0x400 ;  /* 0x0000040000057882 */ /* 0x000fe40000000000 */
[----:B0-----:R-:W-:-:S09]  /*9c70*/  ULEA UR5, UR6, UR5, 0x18 ;  /* 0x0000000506057291 */ /* 0x001fd2000f8ec0ff */
[----:B-----5:R0:W-:Y:S03]  /*9c80*/  STS [UR5+0x418], R14 ;  /* 0x0004180eff007988 */ /* 0x0201e60008000805 */
.L_x_194:
[----:B------:R-:W-:Y:S05]  /*9c90*/  BSYNC.RECONVERGENT B0 ;  /* 0x0000000000007941 */ /* 0x000fea0003800200 */
.L_x_193:
        /* <DEDUP_REMOVED lines=22> */
.L_x_199:
[----:B-----5:R0:W-:Y:S02]  /*9e00*/  STS [UR5+0x61c], R14 ;  /* 0x00061c0eff007988 */ /* 0x0201e40008000805 */
.L_x_198:
[----:B------:R-:W-:Y:S05]  /*9e10*/  BSYNC.RECONVERGENT B0 ;  /* 0x0000000000007941 */ /* 0x000fea0003800200 */
.L_x_197:
        /* <DEDUP_REMOVED lines=76> */
.L_x_204:
[----:B------:R-:W-:-:S05]  /*a2e0*/  VIADD R15, R14, 0x1 ;  /* 0x000000010e0f7836 */ /* 0x000fca0000000000 */
[----:B------:R0:W-:Y:S01]  /*a2f0*/  STS [R8], R15 ;  /* 0x0000000f08007388 */ /* 0x0001e20000000800 */
[----:B------:R-:W-:Y:S05]  /*a300*/  BRA `(.L_x_205) ;  /* 0x0000000000107947 */ /* 0x000fea0003800000 */
.L_x_203:
[C---:B------:R-:W-:Y:S01]  /*a310*/  ISETP.NE.AND P4, PT, R14.reuse, 0x1, PT ;  /* 0x000000010e00780c */ /* 0x040fe20003f85270 */
[----:B------:R-:W-:-:S05]  /*a320*/  VIADD R14, R14, 0xffffffff ;  /* 0xffffffff0e0e7836 */ /* 0x000fca0000000000 */
[----:B------:R-:W-:-:S05]  /*a330*/  SEL R15, R14, 0xffffffe2, P4 ;  /* 0xffffffe20e0f7807 */ /* 0x000fca0002000000 */
[----:B------:R0:W-:Y:S02]  /*a340*/  STS [R8], R15 ;  /* 0x0000000f08007388 */ /* 0x0001e40000000800 */
.L_x_205:
[----:B------:R-:W-:Y:S05]  /*a350*/  BSYNC.RECONVERGENT B1 ;  /* 0x0000000000017941 */ /* 0x000fea0003800200 */
.L_x_202:
        /* <DEDUP_REMOVED lines=22> */
[----:B------:R-:W-:-:S05]  /*a4c0*/  @!P6 IMAD.MOV R24, RZ, RZ, R17 ;  /* 0x000000ffff18e224 */ /* 0x000fca00078e0211 */
[----:B-1----:R-:W-:Y:S01]  /*a4d0*/  IADD3 R15, PT, PT, R24, 0x1, RZ ;  /* 0x00000001180f7810 */ /* 0x002fe20007ffe0ff */
        /* <DEDUP_REMOVED lines=28> */
.L_x_207:
[----:B0-2---:R-:W-:-:S05]  /*a6a0*/  VIADD R15, R16, 0x1 ;  /* 0x00000001100f7836 */ /* 0x005fca0000000000 */
[----:B------:R2:W-:Y:S01]  /*a6b0*/  STS [R20], R15 ;  /* 0x0000000f14007388 */ /* 0x0005e20000000800 */
[----:B------:R-:W-:Y:S05]  /*a6c0*/  BRA `(.L_x_201) ;  /* 0x0000000000107947 */ /* 0x000fea0003800000 */
.L_x_206:
[C---:B------:R-:W-:Y:S02]  /*a6d0*/  ISETP.NE.AND P4, PT, R16.reuse, 0x1, PT ;  /* 0x000000011000780c */ /* 0x040fe40003f85270 */
[----:B------:R-:W-:-:S04]  /*a6e0*/  IADD3 R16, PT, PT, R16, -0x1, RZ ;  /* 0xffffffff10107810 */ /* 0x000fc80007ffe0ff */
[----:B0-2---:R-:W-:-:S05]  /*a6f0*/  SEL R15, R16, 0xffffffe2, P4 ;  /* 0xffffffe2100f7807 */ /* 0x005fca0002000000 */
[----:B------:R0:W-:Y:S02]  /*a700*/  STS [R20], R15 ;  /* 0x0000000f14007388 */ /* 0x0001e40000000800 */
.L_x_201:
[----:B------:R-:W-:Y:S05]  /*a710*/  BSYNC.RECONVERGENT B0 ;  /* 0x0000000000007941 */ /* 0x000fea0003800200 */
.L_x_200:
        /* <DEDUP_REMOVED lines=12> */
.L_x_209:
[----:B------:R-:W-:Y:S05]  /*a7e0*/  BSYNC.RECONVERGENT B0 ;  /* 0x0000000000007941 */ /* 0x000fea0003800200 */
.L_x_208:
        /* <DEDUP_REMOVED lines=29> */
.L_x_213:
[----:B------:R-:W-:Y:S05]  /*a9c0*/  BSYNC.RECONVERGENT B1 ;  /* 0x0000000000017941 */ /* 0x000fea0003800200 */
.L_x_212:
[----:B------:R-:W2:Y:S01]  /*a9d0*/  S2UR UR6, SR_CgaCtaId ;  /* 0x00000000000679c3 */ /* 0x000ea20000008800 */
[----:B------:R-:W-:Y:S02]  /*a9e0*/  UMOV UR5, 0x400 ;  /* 0x0000040000057882 */ /* 0x000fe40000000000 */
[----:B--2---:R-:W-:-:S09]  /*a9f0*/  ULEA UR5, UR6, UR5, 0x18 ;  /* 0x0000000506057291 */ /* 0x004fd2000f8ec0ff */
[----:B-----5:R2:W-:Y:S03]  /*aa00*/  STS [UR5+0x418], R14 ;  /* 0x0004180eff007988 */ /* 0x0205e60008000805 */
.L_x_211:
[----:B------:R-:W-:Y:S05]  /*aa10*/  BSYNC.RECONVERGENT B0 ;  /* 0x0000000000007941 */ /* 0x000fea0003800200 */
.L_x_210:
        /* <DEDUP_REMOVED lines=22> */
.L_x_216:
[----:B-----5:R0:W-:Y:S02]  /*ab80*/  STS [UR5+0x61c], R14 ;  /* 0x00061c0eff007988 */ /* 0x0201e40008000805 */
.L_x_215:
[----:B------:R-:W-:Y:S05]  /*ab90*/  BSYNC.RECONVERGENT B0 ;  /* 0x0000000000007941 */ /* 0x000fea0003800200 */
.L_x_214:
        /* <DEDUP_REMOVED lines=76> */
.L_x_221:
[----:B------:R-:W-:-:S05]  /*b060*/  VIADD R15, R14, 0x1 ;  /* 0x000000010e0f7836 */ /* 0x000fca0000000000 */
[----:B------:R0:W-:Y:S01]  /*b070*/  STS [R8], R15 ;  /* 0x0000000f08007388 */ /* 0x0001e20000000800 */
[----:B------:R-:W-:Y:S05]  /*b080*/  BRA `(.L_x_222) ;  /* 0x0000000000107947 */ /* 0x000fea0003800000 */
.L_x_220:
[C---:B------:R-:W-:Y:S02]  /*b090*/  ISETP.NE.AND P4, PT, R14.reuse, 0x1, PT ;  /* 0x000000010e00780c */ /* 0x040fe40003f85270 */
[----:B------:R-:W-:-:S04]  /*b0a0*/  IADD3 R14, PT, PT, R14, -0x1, RZ ;  /* 0xffffffff0e0e7810 */ /* 0x000fc80007ffe0ff */
[----:B------:R-:W-:-:S05]  /*b0b0*/  SEL R15, R14, 0xffffffe2, P4 ;  /* 0xffffffe20e0f7807 */ /* 0x000fca0002000000 */
[----:B------:R0:W-:Y:S02]  /*b0c0*/  STS [R8], R15 ;  /* 0x0000000f08007388 */ /* 0x0001e40000000800 */
.L_x_222:
[----:B------:R-:W-:Y:S05]  /*b0d0*/  BSYNC.RECONVERGENT B1 ;  /* 0x0000000000017941 */ /* 0x000fea0003800200 */
.L_x_219:
        /* <DEDUP_REMOVED lines=52> */
.L_x_224:
[----:B0-2---:R-:W-:-:S05]  /*b420*/  VIADD R15, R16, 0x1 ;  /* 0x00000001100f7836 */ /* 0x005fca0000000000 */
[----:B------:R0:W-:Y:S01]  /*b430*/  STS [R20], R15 ;  /* 0x0000000f14007388 */ /* 0x0001e20000000800 */
[----:B------:R-:W-:Y:S05]  /*b440*/  BRA `(.L_x_218) ;  /* 0x0000000000107947 */ /* 0x000fea0003800000 */
.L_x_223:
[C---:B------:R-:W-:Y:S01]  /*b450*/  ISETP.NE.AND P4, PT, R16.reuse, 0x1, PT ;  /* 0x000000011000780c */ /* 0x040fe20003f85270 */
[----:B------:R-:W-:-:S05]  /*b460*/  VIADD R16, R16, 0xffffffff ;  /* 0xffffffff10107836 */ /* 0x000fca0000000000 */
[----:B0-2---:R-:W-:-:S05]  /*b470*/  SEL R15, R16, 0xffffffe2, P4 ;  /* 0xffffffe2100f7807 */ /* 0x005fca0002000000 */
[----:B------:R2:W-:Y:S02]  /*b480*/  STS [R20], R15 ;  /* 0x0000000f14007388 */ /* 0x0005e40000000800 */
.L_x_218:
[----:B------:R-:W-:Y:S05]  /*b490*/  BSYNC.RECONVERGENT B0 ;  /* 0x0000000000007941 */ /* 0x000fea0003800200 */
.L_x_217:
        /* <DEDUP_REMOVED lines=12> */
.L_x_226:
[----:B------:R-:W-:Y:S05]  /*b560*/  BSYNC.RECONVERGENT B0 ;  /* 0x0000000000007941 */ /* 0x000fea0003800200 */
.L_x_225:
        /* <DEDUP_REMOVED lines=29> */
.L_x_230:
[----:B------:R-:W-:Y:S05]  /*b740*/  BSYNC.RECONVERGENT B1 ;  /* 0x0000000000017941 */ /* 0x000fea0003800200 */
.L_x_229:
[----:B------:R-:W2:Y:S01]  /*b750*/  S2UR UR6, SR_CgaCtaId ;  /* 0x00000000000679c3 */ /* 0x000ea20000008800 */
[----:B------:R-:W-:Y:S02]  /*b760*/  UMOV UR5, 0x400 ;  /* 0x0000040000057882 */ /* 0x000fe40000000000 */
[----:B--2---:R-:W-:-:S09]  /*b770*/  ULEA UR5, UR6, UR5, 0x18 ;  /* 0x0000000506057291 */ /* 0x004fd2000f8ec0ff */
[----:B-----5:R2:W-:Y:S03]  /*b780*/  STS [UR5+0x418], R14 ;  /* 0x0004180eff007988 */ /* 0x0205e60008000805 */
.L_x_228:
[----:B------:R-:W-:Y:S05]  /*b790*/  BSYNC.RECONVERGENT B0 ;  /* 0x0000000000007941 */ /* 0x000fea0003800200 */
.L_x_227:
        /* <DEDUP_REMOVED lines=22> */
.L_x_233:
[----:B-----5:R0:W-:Y:S02]  /*b900*/  STS [UR5+0x61c], R14 ;  /* 0x00061c0eff007988 */ /* 0x0201e40008000805 */
.L_x_232:
[----:B------:R-:W-:Y:S05]  /*b910*/  BSYNC.RECONVERGENT B0 ;  /* 0x0000000000007941 */ /* 0x000fea0003800200 */
.L_x_231:
[----:B------:R-:W-:-:S05]  /*b920*/  VIADD R22, R21, 0xd ;  /* 0x0000000d15167836 */ /* 0x000fca0000000000 */
[----:B------:R-:W-:-:S13]  /*b930*/  ISETP.GE.AND P0, PT, R22, R9, PT ;  /* 0x000000091600720c */ /* 0x000fda0003f06270 */
[----:B------:R-:W5:Y:S01]  /*b940*/  @!P0 LDC.64 R16, c[0x0][0x388] ;  /* 0x0000e200ff108b82 */ /* 0x000f620000000a00 */
[C---:B0-----:R-:W-:Y:S01]  /*b950*/  @!P0 VIADD R25, R21.reuse, 0xe ;  /* 0x0000000e15198836 */ /* 0x041fe20000000000 */
[----:B------:R-:W-:-:S03]  /*b960*/  @!P0 IADD3 R27, PT, PT, R21, 0xe, RZ ;  /* 0x0000000e151b8810 */ /* 0x000fc60007ffe0ff */
        /* <DEDUP_REMOVED lines=71> */
.L_x_238:
[----:B------:R-:W-:-:S05]  /*bde0*/  VIADD R15, R14, 0x1 ;  /* 0x000000010e0f7836 */ /* 0x000fca0000000000 */
[----:B------:R0:W-:Y:S01]  /*bdf0*/  STS [R8], R15 ;  /* 0x0000000f08007388 */ /* 0x0001e20000000800 */
[----:B------:R-:W-:Y:S05]  /*be00*/  BRA `(.L_x_239) ;  /* 0x0000000000107947 */ /* 0x000fea0003800000 */
.L_x_237:
[C---:B------:R-:W-:Y:S01]  /*be10*/  ISETP.NE.AND P4, PT, R14.reuse, 0x1, PT ;  /* 0x000000010e00780c */ /* 0x040fe20003f85270 */
[----:B------:R-:W-:-:S05]  /*be20*/  VIADD R14, R14, 0xffffffff ;  /* 0xffffffff0e0e7836 */ /* 0x000fca0000000000 */
[----:B------:R-:W-:-:S05]  /*be30*/  SEL R15, R14, 0xffffffe2, P4 ;  /* 0xffffffe20e0f7807 */ /* 0x000fca0002000000 */
[----:B------:R0:W-:Y:S02]  /*be40*/  STS [R8], R15 ;  /* 0x0000000f08007388 */ /* 0x0001e40000000800 */
.L_x_239:
[----:B------:R-:W-:Y:S05]  /*be50*/  BSYNC.RECONVERGENT B1 ;  /* 0x0000000000017941 */ /* 0x000fea0003800200 */
.L_x_236:
        /* <DEDUP_REMOVED lines=52> */
.L_x_241:
[----:B0-2---:R-:W-:-:S05]  /*c1a0*/  VIADD R15, R16, 0x1 ;  /* 0x00000001100f7836 */ /* 0x005fca0000000000 */
[----:B------:R0:W-:Y:S01]  /*c1b0*/  STS [R20], R15 ;  /* 0x0000000f14007388 */ /* 0x0001e20000000800 */
[----:B------:R-:W-:Y:S05]  /*c1c0*/  BRA `(.L_x_235) ;  /* 0x0000000000107947 */ /* 0x000fea0003800000 */
.L_x_240:
[C---:B------:R-:W-:Y:S01]  /*c1d0*/  ISETP.NE.AND P4, PT, R16.reuse, 0x1, PT ;  /* 0x000000011000780c */ /* 0x040fe20003f85270 */
[----:B------:R-:W-:-:S05]  /*c1e0*/  VIADD R16, R16, 0xffffffff ;  /* 0xffffffff10107836 */ /* 0x000fca0000000000 */
[----:B0-2---:R-:W-:-:S05]  /*c1f0*/  SEL R15, R16, 0xffffffe2, P4 ;  /* 0xffffffe2100f7807 */ /* 0x005fca0002000000 */
[----:B------:R2:W-:Y:S02]  /*c200*/  STS [R20], R15 ;  /* 0x0000000f14007388 */ /* 0x0005e40000000800 */
.L_x_235:
[----:B------:R-:W-:Y:S05]  /*c210*/  BSYNC.RECONVERGENT B0 ;  /* 0x0000000000007941 */ /* 0x000fea0003800200 */
.L_x_234:
        /* <DEDUP_REMOVED lines=12> */
.L_x_243:
[----:B------:R-:W-:Y:S05]  /*c2e0*/  BSYNC.RECONVERGENT B0 ;  /* 0x0000000000007941 */ /* 0x000fea0003800200 */
.L_x_242:
        /* <DEDUP_REMOVED lines=29> */
.L_x_247:
[----:B------:R-:W-:Y:S05]  /*c4c0*/  BSYNC.RECONVERGENT B1 ;  /* 0x0000000000017941 */ /* 0x000fea0003800200 */
.L_x_246:
[----:B------:R-:W2:Y:S01]  /*c4d0*/  S2UR UR6, SR_CgaCtaId ;  /* 0x00000000000679c3 */ /* 0x000ea20000008800 */
[----:B------:R-:W-:Y:S02]  /*c4e0*/  UMOV UR5, 0x400 ;  /* 0x0000040000057882 */ /* 0x000fe40000000000 */
[----:B--2---:R-:W-:-:S09]  /*c4f0*/  ULEA UR5, UR6, UR5, 0x18 ;  /* 0x0000000506057291 */ /* 0x004fd2000f8ec0ff */
[----:B-----5:R2:W-:Y:S03]  /*c500*/  STS [UR5+0x418], R14 ;  /* 0x0004180eff007988 */ /* 0x0205e60008000805 */
.L_x_245:
[----:B------:R-:W-:Y:S05]  /*c510*/  BSYNC.RECONVERGENT B0 ;  /* 0x0000000000007941 */ /* 0x000fea0003800200 */
.L_x_244:
        /* <DEDUP_REMOVED lines=10> */
[----:B------:R-:W-:Y:S01]  /*c5c0*/  HFMA2 R14, -RZ, RZ, 0, 0 ;  /* 0x00000000ff0e7431 */ /* 0x000fe200000001ff */
        /* <DEDUP_REMOVED lines=11> */
.L_x_250:
[----:B-----5:R0:W-:Y:S02]  /*c680*/  STS [UR5+0x61c], R14 ;  /* 0x00061c0eff007988 */ /* 0x0201e40008000805 */
.L_x_249:
[----:B------:R-:W-:Y:S05]  /*c690*/  BSYNC.RECONVERGENT B0 ;  /* 0x0000000000007941 */ /* 0x000fea0003800200 */
.L_x_248:
        /* <DEDUP_REMOVED lines=76> */
.L_x_255:
[----:B------:R-:W-:-:S05]  /*cb60*/  VIADD R15, R14, 0x1 ;  /* 0x000000010e0f7836 */ /* 0x000fca0000000000 */
[----:B------:R1:W-:Y:S01]  /*cb70*/  STS [R8], R15 ;  /* 0x0000000f08007388 */ /* 0x0003e20000000800 */
[----:B------:R-:W-:Y:S05]  /*cb80*/  BRA `(.L_x_256) ;  /* 0x0000000000107947 */ /* 0x000fea0003800000 */
.L_x_254:
[C---:B------:R-:W-:Y:S01]  /*cb90*/  ISETP.NE.AND P4, PT, R14.reuse, 0x1, PT ;  /* 0x000000010e00780c */ /* 0x040fe20003f85270 */
[----:B------:R-:W-:-:S05]  /*cba0*/  VIADD R14, R14, 0xffffffff ;  /* 0xffffffff0e0e7836 */ /* 0x000fca0000000000 */
[----:B------:R-:W-:-:S05]  /*cbb0*/  SEL R15, R14, 0xffffffe2, P4 ;  /* 0xffffffe20e0f7807 */ /* 0x000fca0002000000 */
[----:B------:R0:W-:Y:S02]  /*cbc0*/  STS [R8], R15 ;  /* 0x0000000f08007388 */ /* 0x0001e40000000800 */
.L_x_256:
[----:B------:R-:W-:Y:S05]  /*cbd0*/  BSYNC.RECONVERGENT B1 ;  /* 0x0000000000017941 */ /* 0x000fea0003800200 */
.L_x_253:
        /* <DEDUP_REMOVED lines=52> */
.L_x_258:
[----:B01----:R-:W-:-:S05]  /*cf20*/  VIADD R15, R16, 0x1 ;  /* 0x00000001100f7836 */ /* 0x003fca0000000000 */
[----:B------:R1:W-:Y:S01]  /*cf30*/  STS [R20], R15 ;  /* 0x0000000f14007388 */ /* 0x0003e20000000800 */
[----:B------:R-:W-:Y:S05]  /*cf40*/  BRA `(.L_x_252) ;  /* 0x0000000000107947 */ /* 0x000fea0003800000 */
.L_x_257:
[C---:B------:R-:W-:Y:S01]  /*cf50*/  ISETP.NE.AND P4, PT, R16.reuse, 0x1, PT ;  /* 0x000000011000780c */ /* 0x040fe20003f85270 */
[----:B------:R-:W-:-:S05]  /*cf60*/  VIADD R16, R16, 0xffffffff ;  /* 0xffffffff10107836 */ /* 0x000fca0000000000 */
[----:B01----:R-:W-:-:S05]  /*cf70*/  SEL R15, R16, 0xffffffe2, P4 ;  /* 0xffffffe2100f7807 */ /* 0x003fca0002000000 */
[----:B------:R0:W-:Y:S02]  /*cf80*/  STS [R20], R15 ;  /* 0x0000000f14007388 */ /* 0x0001e40000000800 */
.L_x_252:
[----:B------:R-:W-:Y:S05]  /*cf90*/  BSYNC.RECONVERGENT B0 ;  /* 0x0000000000007941 */ /* 0x000fea0003800200 */
.L_x_251:
        /* <DEDUP_REMOVED lines=12> */
.L_x_260:
[----:B------:R-:W-:Y:S05]  /*d060*/  BSYNC.RECONVERGENT B0 ;  /* 0x0000000000007941 */ /* 0x000fea0003800200 */
.L_x_259:
        /* <DEDUP_REMOVED lines=29> */
.L_x_264:
[----:B------:R-:W-:Y:S05]  /*d240*/  BSYNC.RECONVERGENT B1 ;  /* 0x0000000000017941 */ /* 0x000fea0003800200 */
.L_x_263:
[----:B------:R-:W0:Y:S01]  /*d250*/  S2UR UR6, SR_CgaCtaId ;  /* 0x00000000000679c3 */ /* 0x000e220000008800 */
[----:B------:R-:W-:Y:S02]  /*d260*/  UMOV UR5, 0x400 ;  /* 0x0000040000057882 */ /* 0x000fe40000000000 */
[----:B0-----:R-:W-:-:S09]  /*d270*/  ULEA UR5, UR6, UR5, 0x18 ;  /* 0x0000000506057291 */ /* 0x001fd2000f8ec0ff */
[----:B-----5:R0:W-:Y:S03]  /*d280*/  STS [UR5+0x418], R14 ;  /* 0x0004180eff007988 */ /* 0x0201e60008000805 */
.L_x_262:
[----:B------:R-:W-:Y:S05]  /*d290*/  BSYNC.RECONVERGENT B0 ;  /* 0x0000000000007941 */ /* 0x000fea0003800200 */
.L_x_261:
        /* <DEDUP_REMOVED lines=22> */
.L_x_267:
[----:B-----5:R0:W-:Y:S02]  /*d400*/  STS [UR5+0x61c], R14 ;  /* 0x00061c0eff007988 */ /* 0x0201e40008000805 */
.L_x_266:
[----:B------:R-:W-:Y:S05]  /*d410*/  BSYNC.RECONVERGENT B0 ;  /* 0x0000000000007941 */ /* 0x000fea0003800200 */
.L_x_265:
        /* <DEDUP_REMOVED lines=76> */
.L_x_272:
[----:B------:R-:W-:-:S05]  /*d8e0*/  VIADD R15, R14, 0x1 ;  /* 0x000000010e0f7836 */ /* 0x000fca0000000000 */
[----:B------:R0:W-:Y:S01]  /*d8f0*/  STS [R8], R15 ;  /* 0x0000000f08007388 */ /* 0x0001e20000000800 */
[----:B------:R-:W-:Y:S05]  /*d900*/  BRA `(.L_x_273) ;  /* 0x0000000000107947 */ /* 0x000fea0003800000 */
.L_x_271:
[C---:B------:R-:W-:Y:S01]  /*d910*/  ISETP.NE.AND P4, PT, R14.reuse, 0x1, PT ;  /* 0x000000010e00780c */ /* 0x040fe20003f85270 */
[----:B------:R-:W-:-:S05]  /*d920*/  VIADD R14, R14, 0xffffffff ;  /* 0xffffffff0e0e7836 */ /* 0x000fca0000000000 */
[----:B------:R-:W-:-:S05]  /*d930*/  SEL R15, R14, 0xffffffe2, P4 ;  /* 0xffffffe20e0f7807 */ /* 0x000fca0002000000 */
[----:B------:R0:W-:Y:S02]  /*d940*/  STS [R8], R15 ;  /* 0x0000000f08007388 */ /* 0x0001e40000000800 */
.L_x_273:
[----:B------:R-:W-:Y:S05]  /*d950*/  BSYNC.RECONVERGENT B1 ;  /* 0x0000000000017941 */ /* 0x000fea0003800200 */
.L_x_270:
        /* <DEDUP_REMOVED lines=17> */
[----:B------:R-:W-:Y:S02]  /*da70*/  @!P5 IADD3 R24, PT, PT, RZ, 0x1, RZ ;  /* 0x00000001ff18d810 */ /* 0x000fe40007ffe0ff */
        /* <DEDUP_REMOVED lines=31> */
[----:B------:R-:W-:-:S05]  /*dc70*/  MOV R17, 0xa ;  /* 0x0000000a00117802 */ /* 0x000fca0000000f00 */
[----:B------:R1:W-:Y:S01]  /*dc80*/  STS [R20], R17 ;  /* 0x0000001114007388 */ /* 0x0003e20000000800 */
[----:B------:R-:W-:Y:S05]  /*dc90*/  BRA `(.L_x_269) ;  /* 0x00000000001c7947 */ /* 0x000fea0003800000 */
.L_x_275:
[----:B0-2---:R-:W-:-:S05]  /*dca0*/  VIADD R15, R16, 0x1 ;  /* 0x00000001100f7836 */ /* 0x005fca0000000000 */
[----:B------:R2:W-:Y:S01]  /*dcb0*/  STS [R20], R15 ;  /* 0x0000000f14007388 */ /* 0x0005e20000000800 */
[----:B------:R-:W-:Y:S05]  /*dcc0*/  BRA `(.L_x_269) ;  /* 0x0000000000107947 */ /* 0x000fea0003800000 */
.L_x_274:
[C---:B------:R-:W-:Y:S01]  /*dcd0*/  ISETP.NE.AND P4, PT, R16.reuse, 0x1, PT ;  /* 0x000000011000780c */ /* 0x040fe20003f85270 */
[----:B------:R-:W-:-:S05]  /*dce0*/  VIADD R16, R16, 0xffffffff ;  /* 0xffffffff10107836 */ /* 0x000fca0000000000 */
[----:B0-2---:R-:W-:-:S05]  /*dcf0*/  SEL R15, R16, 0xffffffe2, P4 ;  /* 0xffffffe2100f7807 */ /* 0x005fca0002000000 */
[----:B------:R0:W-:Y:S02]  /*dd00*/  STS [R20], R15 ;  /* 0x0000000f14007388 */ /* 0x0001e40000000800 */
.L_x_269:
[----:B------:R-:W-:Y:S05]  /*dd10*/  BSYNC.RECONVERGENT B0 ;  /* 0x0000000000007941 */ /* 0x000fea0003800200 */
.L_x_268:
        /* <DEDUP_REMOVED lines=12> */
.L_x_277:
[----:B------:R-:W-:Y:S05]  /*dde0*/  BSYNC.RECONVERGENT B0 ;  /* 0x0000000000007941 */ /* 0x000fea0003800200 */
.L_x_276:
        /* <DEDUP_REMOVED lines=29> */
.L_x_281:
[----:B------:R-:W-:Y:S05]  /*dfc0*/  BSYNC.RECONVERGENT B1 ;  /* 0x0000000000017941 */ /* 0x000fea0003800200 */
.L_x_280:
[----:B------:R-:W2:Y:S01]  /*dfd0*/  S2UR UR6, SR_CgaCtaId ;  /* 0x00000000000679c3 */ /* 0x000ea20000008800 */
[----:B------:R-:W-:Y:S02]  /*dfe0*/  UMOV UR5, 0x400 ;  /* 0x0000040000057882 */ /* 0x000fe40000000000 */
[----:B--2---:R-:W-:-:S09]  /*dff0*/  ULEA UR5, UR6, UR5, 0x18 ;  /* 0x0000000506057291 */ /* 0x004fd2000f8ec0ff */
[----:B-----5:R2:W-:Y:S03]  /*e000*/  STS [UR5+0x418], R14 ;  /* 0x0004180eff007988 */ /* 0x0205e60008000805 */
.L_x_279:
[----:B------:R-:W-:Y:S05]  /*e010*/  BSYNC.RECONVERGENT B0 ;  /* 0x0000000000007941 */ /* 0x000fea0003800200 */
.L_x_278:
        /* <DEDUP_REMOVED lines=22> */
.L_x_284:
[----:B-----5:R0:W-:Y:S02]  /*e180*/  STS [UR5+0x61c], R14 ;  /* 0x00061c0eff007988 */ /* 0x0201e40008000805 */
.L_x_283:
[----:B------:R-:W-:Y:S05]  /*e190*/  BSYNC.RECONVERGENT B0 ;  /* 0x0000000000007941 */ /* 0x000fea0003800200 */
.L_x_282:
        /* <DEDUP_REMOVED lines=73> */
[----:B------:R-:W-:-:S05]  /*e630*/  HFMA2 R17, -RZ, RZ, 0, 5.9604644775390625e-07 ;  /* 0x0000000aff117431 */ /* 0x000fca00000001ff */
[----:B------:R2:W-:Y:S01]  /*e640*/  STS [R8], R17 ;  /* 0x0000001108007388 */ /* 0x0005e20000000800 */
[----:B------:R-:W-:Y:S05]  /*e650*/  BRA `(.L_x_290) ;  /* 0x00000000001c7947 */ /* 0x000fea0003800000 */
.L_x_289:
[----:B------:R-:W-:-:S05]  /*e660*/  VIADD R15, R14, 0x1 ;  /* 0x000000010e0f7836 */ /* 0x000fca0000000000 */
[----:B------:R0:W-:Y:S01]  /*e670*/  STS [R8], R15 ;  /* 0x0000000f08007388 */ /* 0x0001e20000000800 */
[----:B------:R-:W-:Y:S05]  /*e680*/  BRA `(.L_x_290) ;  /* 0x0000000000107947 */ /* 0x000fea0003800000 */
.L_x_288:
[C---:B------:R-:W-:Y:S01]  /*e690*/  ISETP.NE.AND P4, PT, R14.reuse, 0x1, PT ;  /* 0x000000010e00780c */ /* 0x040fe20003f85270 */
[----:B------:R-:W-:-:S05]  /*e6a0*/  VIADD R14, R14, 0xffffffff ;  /* 0xffffffff0e0e7836 */ /* 0x000fca0000000000 */
[----:B------:R-:W-:-:S05]  /*e6b0*/  SEL R15, R14, 0xffffffe2, P4 ;  /* 0xffffffe20e0f7807 */ /* 0x000fca0002000000 */
[----:B------:R0:W-:Y:S02]  /*e6c0*/  STS [R8], R15 ;  /* 0x0000000f08007388 */ /* 0x0001e40000000800 */
.L_x_290:
[----:B------:R-:W-:Y:S05]  /*e6d0*/  BSYNC.RECONVERGENT B1 ;  /* 0x0000000000017941 */ /* 0x000fea0003800200 */
.L_x_287:
        /* <DEDUP_REMOVED lines=52> */
.L_x_292:
[----:B0-2---:R-:W-:-:S05]  /*ea20*/  VIADD R15, R16, 0x1 ;  /* 0x00000001100f7836 */ /* 0x005fca0000000000 */
[----:B------:R0:W-:Y:S01]  /*ea30*/  STS [R20], R15 ;  /* 0x0000000f14007388 */ /* 0x0001e20000000800 */
[----:B------:R-:W-:Y:S05]  /*ea40*/  BRA `(.L_x_286) ;  /* 0x0000000000107947 */ /* 0x000fea0003800000 */
.L_x_291:
[C---:B------:R-:W-:Y:S01]  /*ea50*/  ISETP.NE.AND P4, PT, R16.reuse, 0x1, PT ;  /* 0x000000011000780c */ /* 0x040fe20003f85270 */
[----:B------:R-:W-:-:S05]  /*ea60*/  VIADD R16, R16, 0xffffffff ;  /* 0xffffffff10107836 */ /* 0x000fca0000000000 */
[----:B0-2---:R-:W-:-:S05]  /*ea70*/  SEL R15, R16, 0xffffffe2, P4 ;  /* 0xffffffe2100f7807 */ /* 0x005fca0002000000 */
[----:B------:R0:W-:Y:S02]  /*ea80*/  STS [R20], R15 ;  /* 0x0000000f14007388 */ /* 0x0001e40000000800 */
.L_x_286:
[----:B------:R-:W-:Y:S05]  /*ea90*/  BSYNC.RECONVERGENT B0 ;  /* 0x0000000000007941 */ /* 0x000fea0003800200 */
.L_x_285:
        /* <DEDUP_REMOVED lines=12> */
.L_x_294:
[----:B------:R-:W-:Y:S05]  /*eb60*/  BSYNC.RECONVERGENT B0 ;  /* 0x0000000000007941 */ /* 0x000fea0003800200 */
.L_x_293:
        /* <DEDUP_REMOVED lines=29> */
.L_x_298:
[----:B------:R-:W-:Y:S05]  /*ed40*/  BSYNC.RECONVERGENT B1 ;  /* 0x0000000000017941 */ /* 0x000fea0003800200 */
.L_x_297:
[----:B------:R-:W0:Y:S01]  /*ed50*/  S2UR UR6, SR_CgaCtaId ;  /* 0x00000000000679c3 */ /* 0x000e220000008800 */
[----:B------:R-:W-:Y:S02]  /*ed60*/  UMOV UR5, 0x400 ;  /* 0x0000040000057882 */ /* 0x000fe40000000000 */
[----:B0-----:R-:W-:-:S09]  /*ed70*/  ULEA UR5, UR6, UR5, 0x18 ;  /* 0x0000000506057291 */ /* 0x001fd2000f8ec0ff */
[----:B-----5:R0:W-:Y:S03]  /*ed80*/  STS [UR5+0x418], R14 ;  /* 0x0004180eff007988 */ /* 0x0201e60008000805 */
.L_x_296:
[----:B------:R-:W-:Y:S05]  /*ed90*/  BSYNC.RECONVERGENT B0 ;  /* 0x0000000000007941 */ /* 0x000fea0003800200 */
.L_x_295:
        /* <DEDUP_REMOVED lines=22> */
.L_x_301:
[----:B-----5:R0:W-:Y:S02]  /*ef00*/  STS [UR5+0x61c], R14 ;  /* 0x00061c0eff007988 */ /* 0x0201e40008000805 */
.L_x_300:
[----:B------:R-:W-:Y:S05]  /*ef10*/  BSYNC.RECONVERGENT B0 ;  /* 0x0000000000007941 */ /* 0x000fea0003800200 */
.L_x_299:
[----:B------:R-:W-:-:S04]  /*ef20*/  IADD3 R22, PT, PT, R21, 0x11, RZ ;  /* 0x0000001115167810 */ /* 0x000fc80007ffe0ff */
        /* <DEDUP_REMOVED lines=75> */
.L_x_306:
[----:B------:R-:W-:-:S05]  /*f3e0*/  VIADD R15, R14, 0x1 ;  /* 0x000000010e0f7836 */ /* 0x000fca0000000000 */
[----:B------:R2:W-:Y:S01]  /*f3f0*/  STS [R8], R15 ;  /* 0x0000000f08007388 */ /* 0x0005e20000000800 */
[----:B------:R-:W-:Y:S05]  /*f400*/  BRA `(.L_x_307) ;  /* 0x0000000000107947 */ /* 0x000fea0003800000 */
.L_x_305:
[C---:B------:R-:W-:Y:S01]  /*f410*/  ISETP.NE.AND P4, PT, R14.reuse, 0x1, PT ;  /* 0x000000010e00780c */ /* 0x040fe20003f85270 */
[----:B------:R-:W-:-:S05]  /*f420*/  VIADD R14, R14, 0xffffffff ;  /* 0xffffffff0e0e7836 */ /* 0x000fca0000000000 */
[----:B------:R-:W-:-:S05]  /*f430*/  SEL R15, R14, 0xffffffe2, P4 ;  /* 0xffffffe20e0f7807 */ /* 0x000fca0002000000 */
[----:B------:R0:W-:Y:S02]  /*f440*/  STS [R8], R15 ;  /* 0x0000000f08007388 */ /* 0x0001e40000000800 */
.L_x_307:
[----:B------:R-:W-:Y:S05]  /*f450*/  BSYNC.RECONVERGENT B1 ;  /* 0x0000000000017941 */ /* 0x000fea0003800200 */
.L_x_304:
        /* <DEDUP_REMOVED lines=22> */
[----:B------:R-:W-:-:S04]  /*f5c0*/  @!P6 IMAD.MOV R24, RZ, RZ, R17 ;  /* 0x000000ffff18e224 */ /* 0x000fc800078e0211 */
[----:B-----5:R-:W-:Y:S02]  /*f5d0*/  VIADD R15, R24, 0x1 ;  /* 0x00000001180f7836 */ /* 0x020fe40000000000 */
[----:B------:R-:W-:Y:S01]  /*f5e0*/  @!P4 IMAD.MOV R15, RZ, RZ, R24 ;  /* 0x000000ffff0fc224 */ /* 0x000fe200078e0218 */
[----:B-1----:R-:W-:Y:S01]  /*f5f0*/  ISETP.GT.AND P4, PT, R16, RZ, PT ;  /* 0x000000ff1000720c */ /* 0x002fe20003f84270 */
[----:B------:R-:W0:Y:S02]  /*f600*/  LDS R24, [R11+0x418] ;  /* 0x000418000b187984 */ /* 0x000e240000000800 */
[----:B------:R-:W-:Y:S02]  /*f610*/  VIADD R17, R15, 0x1 ;  /* 0x000000010f117836 */ /* 0x000fe40000000000 */
[----:B------:R-:W-:-:S05]  /*f620*/  @!P5 IMAD.MOV R17, RZ, RZ, R15 ;  /* 0x000000ffff11d224 */ /* 0x000fca00078e020f */
[----:B------:R-:W-:-:S03]  /*f630*/  IADD3 R15, PT, PT, R17, 0x1, RZ ;  /* 0x00000001110f7810 */ /* 0x000fc60007ffe0ff */
        /* <DEDUP_REMOVED lines=22> */
.L_x_309:
[----:B012---:R-:W-:-:S05]  /*f7a0*/  VIADD R15, R16, 0x1 ;  /* 0x00000001100f7836 */ /* 0x007fca0000000000 */
[----:B------:R0:W-:Y:S01]  /*f7b0*/  STS [R20], R15 ;  /* 0x0000000f14007388 */ /* 0x0001e20000000800 */
[----:B------:R-:W-:Y:S05]  /*f7c0*/  BRA `(.L_x_303) ;  /* 0x0000000000107947 */ /* 0x000fea0003800000 */
.L_x_308:
[C---:B------:R-:W-:Y:S01]  /*f7d0*/  ISETP.NE.AND P4, PT, R16.reuse, 0x1, PT ;  /* 0x000000011000780c */ /* 0x040fe20003f85270 */
[----:B------:R-:W-:-:S05]  /*f7e0*/  VIADD R16, R16, 0xffffffff ;  /* 0xffffffff10107836 */ /* 0x000fca0000000000 */
[----:B012---:R-:W-:-:S05]  /*f7f0*/  SEL R15, R16, 0xffffffe2, P4 ;  /* 0xffffffe2100f7807 */ /* 0x007fca0002000000 */
[----:B------:R2:W-:Y:S02]  /*f800*/  STS [R20], R15 ;  /* 0x0000000f14007388 */ /* 0x0005e40000000800 */
.L_x_303:
[----:B------:R-:W-:Y:S05]  /*f810*/  BSYNC.RECONVERGENT B0 ;  /* 0x0000000000007941 */ /* 0x000fea0003800200 */
.L_x_302:
        /* <DEDUP_REMOVED lines=12> */
.L_x_311:
[----:B------:R-:W-:Y:S05]  /*f8e0*/  BSYNC.RECONVERGENT B0 ;  /* 0x0000000000007941 */ /* 0x000fea0003800200 */
.L_x_310:
        /* <DEDUP_REMOVED lines=29> */
.L_x_315:
[----:B------:R-:W-:Y:S05]  /*fac0*/  BSYNC.RECONVERGENT B1 ;  /* 0x0000000000017941 */ /* 0x000fea0003800200 */
.L_x_314:
[----:B------:R-:W2:Y:S01]  /*fad0*/  S2UR UR6, SR_CgaCtaId ;  /* 0x00000000000679c3 */ /* 0x000ea20000008800 */
[----:B------:R-:W-:Y:S02]  /*fae0*/  UMOV UR5, 0x400 ;  /* 0x0000040000057882 */ /* 0x000fe40000000000 */
[----:B--2---:R-:W-:-:S09]  /*faf0*/  ULEA UR5, UR6, UR5, 0x18 ;  /* 0x0000000506057291 */ /* 0x004fd2000f8ec0ff */
[----:B-----5:R2:W-:Y:S03]  /*fb00*/  STS [UR5+0x418], R14 ;  /* 0x0004180eff007988 */ /* 0x0205e60008000805 */
.L_x_313:
[----:B------:R-:W-:Y:S05]  /*fb10*/  BSYNC.RECONVERGENT B0 ;  /* 0x0000000000007941 */ /* 0x000fea0003800200 */
.L_x_312:
        /* <DEDUP_REMOVED lines=22> */
.L_x_318:
[----:B-----5:R0:W-:Y:S02]  /*fc80*/  STS [UR5+0x61c], R14 ;  /* 0x00061c0eff007988 */ /* 0x0201e40008000805 */
.L_x_317:
[----:B------:R-:W-:Y:S05]  /*fc90*/  BSYNC.RECONVERGENT B0 ;  /* 0x0000000000007941 */ /* 0x000fea0003800200 */
.L_x_316:
        /* <DEDUP_REMOVED lines=76> */
.L_x_323:
[----:B------:R-:W-:-:S05]  /*10160*/  VIADD R15, R14, 0x1 ;  /* 0x000000010e0f7836 */ /* 0x000fca0000000000 */
[----:B------:R0:W-:Y:S01]  /*10170*/  STS [R8], R15 ;  /* 0x0000000f08007388 */ /* 0x0001e20000000800 */
[----:B------:R-:W-:Y:S05]  /*10180*/  BRA `(.L_x_324) ;  /* 0x0000000000107947 */ /* 0x000fea0003800000 */
.L_x_322:
[C---:B------:R-:W-:Y:S01]  /*10190*/  ISETP.NE.AND P4, PT, R14.reuse, 0x1, PT ;  /* 0x000000010e00780c */ /* 0x040fe20003f85270 */
[----:B------:R-:W-:-:S05]  /*101a0*/  VIADD R14, R14, 0xffffffff ;  /* 0xffffffff0e0e7836 */ /* 0x000fca0000000000 */
[----:B------:R-:W-:-:S05]  /*101b0*/  SEL R15, R14, 0xffffffe2, P4 ;  /* 0xffffffe20e0f7807 */ /* 0x000fca0002000000 */
[----:B------:R0:W-:Y:S02]  /*101c0*/  STS [R8], R15 ;  /* 0x0000000f08007388 */ /* 0x0001e40000000800 */
.L_x_324:
[----:B------:R-:W-:Y:S05]  /*101d0*/  BSYNC.RECONVERGENT B1 ;  /* 0x0000000000017941 */ /* 0x000fea0003800200 */
.L_x_321:
        /* <DEDUP_REMOVED lines=52> */
.L_x_326:
[----:B0-2---:R-:W-:-:S05]  /*10520*/  VIADD R15, R16, 0x1 ;  /* 0x00000001100f7836 */ /* 0x005fca0000000000 */
[----:B------:R0:W-:Y:S01]  /*10530*/  STS [R20], R15 ;  /* 0x0000000f14007388 */ /* 0x0001e20000000800 */
[----:B------:R-:W-:Y:S05]  /*10540*/  BRA `(.L_x_320) ;  /* 0x0000000000107947 */ /* 0x000fea0003800000 */
.L_x_325:
[C---:B------:R-:W-:Y:S02]  /*10550*/  ISETP.NE.AND P4, PT, R16.reuse, 0x1, PT ;  /* 0x000000011000780c */ /* 0x040fe40003f85270 */
[----:B------:R-:W-:-:S04]  /*10560*/  IADD3 R16, PT, PT, R16, -0x1, RZ ;  /* 0xffffffff10107810 */ /* 0x000fc80007ffe0ff */
[----:B0-2---:R-:W-:-:S05]  /*10570*/  SEL R15, R16, 0xffffffe2, P4 ;  /* 0xffffffe2100f7807 */ /* 0x005fca0002000000 */
[----:B------:R2:W-:Y:S02]  /*10580*/  STS [R20], R15 ;  /* 0x0000000f14007388 */ /* 0x0005e40000000800 */
.L_x_320:
[----:B------:R-:W-:Y:S05]  /*10590*/  BSYNC.RECONVERGENT B0 ;  /* 0x0000000000007941 */ /* 0x000fea0003800200 */
.L_x_319:
        /* <DEDUP_REMOVED lines=12> */
.L_x_328:
[----:B------:R-:W-:Y:S05]  /*10660*/  BSYNC.RECONVERGENT B0 ;  /* 0x0000000000007941 */ /* 0x000fea0003800200 */
.L_x_327:
        /* <DEDUP_REMOVED lines=29> */
.L_x_332:
[----:B------:R-:W-:Y:S05]  /*10840*/  BSYNC.RECONVERGENT B1 ;  /* 0x0000000000017941 */ /* 0x000fea0003800200 */
.L_x_331:
[----:B------:R-:W2:Y:S01]  /*10850*/  S2UR UR6, SR_CgaCtaId ;  /* 0x00000000000679c3 */ /* 0x000ea20000008800 */
[----:B------:R-:W-:Y:S02]  /*10860*/  UMOV UR5, 0x400 ;  /* 0x0000040000057882 */ /* 0x000fe40000000000 */
[----:B--2---:R-:W-:-:S09]  /*10870*/  ULEA UR5, UR6, UR5, 0x18 ;  /* 0x0000000506057291 */ /* 0x004fd2000f8ec0ff */
[----:B-----5:R2:W-:Y:S03]  /*10880*/  STS [UR5+0x418], R14 ;  /* 0x0004180eff007988 */ /* 0x0205e60008000805 */
.L_x_330:
[----:B------:R-:W-:Y:S05]  /*10890*/  BSYNC.RECONVERGENT B0 ;  /* 0x0000000000007941 */ /* 0x000fea0003800200 */
.L_x_329:
        /* <DEDUP_REMOVED lines=22> */
.L_x_335:
[----:B-----5:R0:W-:Y:S02]  /*10a00*/  STS [UR5+0x61c], R14 ;  /* 0x00061c0eff007988 */ /* 0x0201e40008000805 */
.L_x_334:
[----:B------:R-:W-:Y:S05]  /*10a10*/  BSYNC.RECONVERGENT B0 ;  /* 0x0000000000007941 */ /* 0x000fea0003800200 */
.L_x_333:
        /* <DEDUP_REMOVED lines=76> */
.L_x_340:
[----:B------:R-:W-:-:S05]  /*10ee0*/  VIADD R15, R14, 0x1 ;  /* 0x000000010e0f7836 */ /* 0x000fca0000000000 */
[----:B------:R0:W-:Y:S01]  /*10ef0*/  STS [R8], R15 ;  /* 0x0000000f08007388 */ /* 0x0001e20000000800 */
[----:B------:R-:W-:Y:S05]  /*10f00*/  BRA `(.L_x_341) ;  /* 0x0000000000107947 */ /* 0x000fea0003800000 */
.L_x_339:
[C---:B------:R-:W-:Y:S02]  /*10f10*/  ISETP.NE.AND P4, PT, R14.reuse, 0x1, PT ;  /* 0x000000010e00780c */ /* 0x040fe40003f85270 */
[----:B------:R-:W-:-:S04]  /*10f20*/  IADD3 R14, PT, PT, R14, -0x1, RZ ;  /* 0xffffffff0e0e7810 */ /* 0x000fc80007ffe0ff */
[----:B------:R-:W-:-:S05]  /*10f30*/  SEL R15, R14, 0xffffffe2, P4 ;  /* 0xffffffe20e0f7807 */ /* 0x000fca0002000000 */
[----:B------:R0:W-:Y:S02]  /*10f40*/  STS [R8], R15 ;  /* 0x0000000f08007388 */ /* 0x0001e40000000800 */
.L_x_341:
[----:B------:R-:W-:Y:S05]  /*10f50*/  BSYNC.RECONVERGENT B1 ;  /* 0x0000000000017941 */ /* 0x000fea0003800200 */
.L_x_338:
        /* <DEDUP_REMOVED lines=52> */
.L_x_343:
[----:B0-2---:R-:W-:-:S05]  /*112a0*/  VIADD R15, R16, 0x1 ;  /* 0x00000001100f7836 */ /* 0x005fca0000000000 */
[----:B------:R2:W-:Y:S01]  /*112b0*/  STS [R20], R15 ;  /* 0x0000000f14007388 */ /* 0x0005e20000000800 */
[----:B------:R-:W-:Y:S05]  /*112c0*/  BRA `(.L_x_337) ;  /* 0x0000000000107947 */ /* 0x000fea0003800000 */
.L_x_342:
[C---:B------:R-:W-:Y:S01]  /*112d0*/  ISETP.NE.AND P4, PT, R16.reuse, 0x1, PT ;  /* 0x000000011000780c */ /* 0x040fe20003f85270 */
[----:B------:R-:W-:-:S05]  /*112e0*/  VIADD R16, R16, 0xffffffff ;  /* 0xffffffff10107836 */ /* 0x000fca0000000000 */
[----:B0-2---:R-:W-:-:S05]  /*112f0*/  SEL R15, R16, 0xffffffe2, P4 ;  /* 0xffffffe2100f7807 */ /* 0x005fca0002000000 */
[----:B------:R0:W-:Y:S02]  /*11300*/  STS [R20], R15 ;  /* 0x0000000f14007388 */ /* 0x0001e40000000800 */
.L_x_337:
[----:B------:R-:W-:Y:S05]  /*11310*/  BSYNC.RECONVERGENT B0 ;  /* 0x0000000000007941 */ /* 0x000fea0003800200 */
.L_x_336:
        /* <DEDUP_REMOVED lines=12> */
.L_x_345:
[----:B------:R-:W-:Y:S05]  /*113e0*/  BSYNC.RECONVERGENT B0 ;  /* 0x0000000000007941 */ /* 0x000fea0003800200 */
.L_x_344:
        /* <DEDUP_REMOVED lines=29> */
.L_x_349:
[----:B------:R-:W-:Y:S05]  /*115c0*/  BSYNC.RECONVERGENT B1 ;  /* 0x0000000000017941 */ /* 0x000fea0003800200 */
.L_x_348:
[----:B------:R-:W2:Y:S01]  /*115d0*/  S2UR UR6, SR_CgaCtaId ;  /* 0x00000000000679c3 */ /* 0x000ea20000008800 */
[----:B------:R-:W-:Y:S02]  /*115e0*/  UMOV UR5, 0x400 ;  /* 0x0000040000057882 */ /* 0x000fe40000000000 */
[----:B--2---:R-:W-:-:S09]  /*115f0*/  ULEA UR5, UR6, UR5, 0x18 ;  /* 0x0000000506057291 */ /* 0x004fd2000f8ec0ff */
[----:B-----5:R2:W-:Y:S03]  /*11600*/  STS [UR5+0x418], R14 ;  /* 0x0004180eff007988 */ /* 0x0205e60008000805 */
.L_x_347:
[----:B------:R-:W-:Y:S05]  /*11610*/  BSYNC.RECONVERGENT B0 ;  /* 0x0000000000007941 */ /* 0x000fea0003800200 */
.L_x_346:
        /* <DEDUP_REMOVED lines=22> */
.L_x_352:
[----:B-----5:R0:W-:Y:S02]  /*11780*/  STS [UR5+0x61c], R14 ;  /* 0x00061c0eff007988 */ /* 0x0201e40008000805 */
.L_x_351:
[----:B------:R-:W-:Y:S05]  /*11790*/  BSYNC.RECONVERGENT B0 ;  /* 0x0000000000007941 */ /* 0x000fea0003800200 */
.L_x_350:
        /* <DEDUP_REMOVED lines=76> */
.L_x_357:
[----:B------:R-:W-:-:S05]  /*11c60*/  VIADD R15, R14, 0x1 ;  /* 0x000000010e0f7836 */ /* 0x000fca0000000000 */
[----:B------:R0:W-:Y:S01]  /*11c70*/  STS [R8], R15 ;  /* 0x0000000f08007388 */ /* 0x0001e20000000800 */
[----:B------:R-:W-:Y:S05]  /*11c80*/  BRA `(.L_x_358) ;  /* 0x0000000000107947 */ /* 0x000fea0003800000 */
.L_x_356:
[C---:B------:R-:W-:Y:S01]  /*11c90*/  ISETP.NE.AND P4, PT, R14.reuse, 0x1, PT ;  /* 0x000000010e00780c */ /* 0x040fe20003f85270 */
[----:B------:R-:W-:-:S05]  /*11ca0*/  VIADD R14, R14, 0xffffffff ;  /* 0xffffffff0e0e7836 */ /* 0x000fca0000000000 */
[----:B------:R-:W-:-:S05]  /*11cb0*/  SEL R15, R14, 0xffffffe2, P4 ;  /* 0xffffffe20e0f7807 */ /* 0x000fca0002000000 */
[----:B------:R0:W-:Y:S02]  /*11cc0*/  STS [R8], R15 ;  /* 0x0000000f08007388 */ /* 0x0001e40000000800 */
.L_x_358:
[----:B------:R-:W-:Y:S05]  /*11cd0*/  BSYNC.RECONVERGENT B1 ;  /* 0x0000000000017941 */ /* 0x000fea0003800200 */
.L_x_355:
        /* <DEDUP_REMOVED lines=52> */
.L_x_360:
[----:B0-2---:R-:W-:-:S05]  /*12020*/  VIADD R15, R16, 0x1 ;  /* 0x00000001100f7836 */ /* 0x005fca0000000000 */
[----:B------:R0:W-:Y:S01]  /*12030*/  STS [R20], R15 ;  /* 0x0000000f14007388 */ /* 0x0001e20000000800 */
[----:B------:R-:W-:Y:S05]  /*12040*/  BRA `(.L_x_354) ;  /* 0x0000000000107947 */ /* 0x000fea0003800000 */
.L_x_359:
[C---:B------:R-:W-:Y:S01]  /*12050*/  ISETP.NE.AND P4, PT, R16.reuse, 0x1, PT ;  /* 0x000000011000780c */ /* 0x040fe20003f85270 */
[----:B------:R-:W-:-:S05]  /*12060*/  VIADD R16, R16, 0xffffffff ;  /* 0xffffffff10107836 */ /* 0x000fca0000000000 */
[----:B0-2---:R-:W-:-:S05]  /*12070*/  SEL R15, R16, 0xffffffe2, P4 ;  /* 0xffffffe2100f7807 */ /* 0x005fca0002000000 */
[----:B------:R0:W-:Y:S02]  /*12080*/  STS [R20], R15 ;  /* 0x0000000f14007388 */ /* 0x0001e40000000800 */
.L_x_354:
[----:B------:R-:W-:Y:S05]  /*12090*/  BSYNC.RECONVERGENT B0 ;  /* 0x0000000000007941 */ /* 0x000fea0003800200 */
.L_x_353:
        /* <DEDUP_REMOVED lines=12> */
.L_x_362:
[----:B------:R-:W-:Y:S05]  /*12160*/  BSYNC.RECONVERGENT B0 ;  /* 0x0000000000007941 */ /* 0x000fea0003800200 */
.L_x_361:
        /* <DEDUP_REMOVED lines=29> */
.L_x_366:
[----:B------:R-:W-:Y:S05]  /*12340*/  BSYNC.RECONVERGENT B1 ;  /* 0x0000000000017941 */ /* 0x000fea0003800200 */
.L_x_365:
[----:B------:R-:W0:Y:S01]  /*12350*/  S2UR UR6, SR_CgaCtaId ;  /* 0x00000000000679c3 */ /* 0x000e220000008800 */
[----:B------:R-:W-:Y:S02]  /*12360*/  UMOV UR5, 0x400 ;  /* 0x0000040000057882 */ /* 0x000fe40000000000 */
[----:B0-----:R-:W-:-:S09]  /*12370*/  ULEA UR5, UR6, UR5, 0x18 ;  /* 0x0000000506057291 */ /* 0x001fd2000f8ec0ff */
[----:B-----5:R0:W-:Y:S03]  /*12380*/  STS [UR5+0x418], R14 ;  /* 0x0004180eff007988 */ /* 0x0201e60008000805 */
.L_x_364:
[----:B------:R-:W-:Y:S05]  /*12390*/  BSYNC.RECONVERGENT B0 ;  /* 0x0000000000007941 */ /* 0x000fea0003800200 */
.L_x_363:
        /* <DEDUP_REMOVED lines=22> */
.L_x_369:
[----:B-----5:R0:W-:Y:S02]  /*12500*/  STS [UR5+0x61c], R14 ;  /* 0x00061c0eff007988 */ /* 0x0201e40008000805 */
.L_x_368:
[----:B------:R-:W-:Y:S05]  /*12510*/  BSYNC.RECONVERGENT B0 ;  /* 0x0000000000007941 */ /* 0x000fea0003800200 */
.L_x_367:
        /* <DEDUP_REMOVED lines=76> */
.L_x_374:
[----:B------:R-:W-:-:S05]  /*129e0*/  VIADD R15, R14, 0x1 ;  /* 0x000000010e0f7836 */ /* 0x000fca0000000000 */
[----:B------:R2:W-:Y:S01]  /*129f0*/  STS [R8], R15 ;  /* 0x0000000f08007388 */ /* 0x0005e20000000800 */
[----:B------:R-:W-:Y:S05]  /*12a00*/  BRA `(.L_x_375) ;  /* 0x0000000000107947 */ /* 0x000fea0003800000 */
.L_x_373:
[C---:B------:R-:W-:Y:S01]  /*12a10*/  ISETP.NE.AND P4, PT, R14.reuse, 0x1, PT ;  /* 0x000000010e00780c */ /* 0x040fe20003f85270 */
[----:B------:R-:W-:-:S05]  /*12a20*/  VIADD R14, R14, 0xffffffff ;  /* 0xffffffff0e0e7836 */ /* 0x000fca0000000000 */
[----:B------:R-:W-:-:S05]  /*12a30*/  SEL R15, R14, 0xffffffe2, P4 ;  /* 0xffffffe20e0f7807 */ /* 0x000fca0002000000 */
[----:B------:R0:W-:Y:S02]  /*12a40*/  STS [R8], R15 ;  /* 0x0000000f08007388 */ /* 0x0001e40000000800 */
.L_x_375:
[----:B------:R-:W-:Y:S05]  /*12a50*/  BSYNC.RECONVERGENT B1 ;  /* 0x0000000000017941 */ /* 0x000fea0003800200 */
.L_x_372:
        /* <DEDUP_REMOVED lines=26> */
[----:B------:R-:W0:Y:S03]  /*12c00*/  LDS R24, [R11+0x418] ;  /* 0x000418000b187984 */ /* 0x000e260000000800 */
[----:B------:R-:W-:Y:S01]  /*12c10*/  IADD3 R17, PT, PT, R15, 0x1, RZ ;  /* 0x000000010f117810 */ /* 0x000fe20007ffe0ff */
        /* <DEDUP_REMOVED lines=24> */
.L_x_377:
[----:B012---:R-:W-:-:S05]  /*12da0*/  VIADD R15, R16, 0x1 ;  /* 0x00000001100f7836 */ /* 0x007fca0000000000 */
[----:B------:R0:W-:Y:S01]  /*12db0*/  STS [R20], R15 ;  /* 0x0000000f14007388 */ /* 0x0001e20000000800 */
[----:B------:R-:W-:Y:S05]  /*12dc0*/  BRA `(.L_x_371) ;  /* 0x0000000000107947 */ /* 0x000fea0003800000 */
.L_x_376:
[C---:B------:R-:W-:Y:S01]  /*12dd0*/  ISETP.NE.AND P4, PT, R16.reuse, 0x1, PT ;  /* 0x000000011000780c */ /* 0x040fe20003f85270 */
[----:B------:R-:W-:-:S05]  /*12de0*/  VIADD R16, R16, 0xffffffff ;  /* 0xffffffff10107836 */ /* 0x000fca0000000000 */
[----:B012---:R-:W-:-:S05]  /*12df0*/  SEL R15, R16, 0xffffffe2, P4 ;  /* 0xffffffe2100f7807 */ /* 0x007fca0002000000 */
[----:B------:R2:W-:Y:S02]  /*12e00*/  STS [R20], R15 ;  /* 0x0000000f14007388 */ /* 0x0005e40000000800 */
.L_x_371:
[----:B------:R-:W-:Y:S05]  /*12e10*/  BSYNC.RECONVERGENT B0 ;  /* 0x0000000000007941 */ /* 0x000fea0003800200 */
.L_x_370:
        /* <DEDUP_REMOVED lines=12> */
.L_x_379:
[----:B------:R-:W-:Y:S05]  /*12ee0*/  BSYNC.RECONVERGENT B0 ;  /* 0x0000000000007941 */ /* 0x000fea0003800200 */
.L_x_378:
        /* <DEDUP_REMOVED lines=29> */
.L_x_383:
[----:B------:R-:W-:Y:S05]  /*130c0*/  BSYNC.RECONVERGENT B1 ;  /* 0x0000000000017941 */ /* 0x000fea0003800200 */
.L_x_382:
[----:B------:R-:W2:Y:S01]  /*130d0*/  S2UR UR6, SR_CgaCtaId ;  /* 0x00000000000679c3 */ /* 0x000ea20000008800 */
[----:B------:R-:W-:Y:S02]  /*130e0*/  UMOV UR5, 0x400 ;  /* 0x0000040000057882 */ /* 0x000fe40000000000 */
[----:B--2---:R-:W-:-:S09]  /*130f0*/  ULEA UR5, UR6, UR5, 0x18 ;  /* 0x0000000506057291 */ /* 0x004fd2000f8ec0ff */
[----:B-----5:R2:W-:Y:S03]  /*13100*/  STS [UR5+0x418], R14 ;  /* 0x0004180eff007988 */ /* 0x0205e60008000805 */
.L_x_381:
[----:B------:R-:W-:Y:S05]  /*13110*/  BSYNC.RECONVERGENT B0 ;  /* 0x0000000000007941 */ /* 0x000fea0003800200 */
.L_x_380:
        /* <DEDUP_REMOVED lines=22> */
.L_x_386:
[----:B-----5:R0:W-:Y:S02]  /*13280*/  STS [UR5+0x61c], R14 ;  /* 0x00061c0eff007988 */ /* 0x0201e40008000805 */
.L_x_385:
[----:B------:R-:W-:Y:S05]  /*13290*/  BSYNC.RECONVERGENT B0 ;  /* 0x0000000000007941 */ /* 0x000fea0003800200 */
.L_x_384:
        /* <DEDUP_REMOVED lines=76> */
.L_x_391:
[----:B------:R-:W-:-:S05]  /*13760*/  VIADD R15, R14, 0x1 ;  /* 0x000000010e0f7836 */ /* 0x000fca0000000000 */
[----:B------:R0:W-:Y:S01]  /*13770*/  STS [R8], R15 ;  /* 0x0000000f08007388 */ /* 0x0001e20000000800 */
[----:B------:R-:W-:Y:S05]  /*13780*/  BRA `(.L_x_392) ;  /* 0x0000000000107947 */ /* 0x000fea0003800000 */
.L_x_390:
[C---:B------:R-:W-:Y:S01]  /*13790*/  ISETP.NE.AND P4, PT, R14.reuse, 0x1, PT ;  /* 0x000000010e00780c */ /* 0x040fe20003f85270 */
[----:B------:R-:W-:-:S05]  /*137a0*/  VIADD R14, R14, 0xffffffff ;  /* 0xffffffff0e0e7836 */ /* 0x000fca0000000000 */
[----:B------:R-:W-:-:S05]  /*137b0*/  SEL R15, R14, 0xffffffe2, P4 ;  /* 0xffffffe20e0f7807 */ /* 0x000fca0002000000 */
[----:B------:R0:W-:Y:S02]  /*137c0*/  STS [R8], R15 ;  /* 0x0000000f08007388 */ /* 0x0001e40000000800 */
.L_x_392:
[----:B------:R-:W-:Y:S05]  /*137d0*/  BSYNC.RECONVERGENT B1 ;  /* 0x0000000000017941 */ /* 0x000fea0003800200 */
.L_x_389:
        /* <DEDUP_REMOVED lines=52> */
.L_x_394:
[----:B0-2---:R-:W-:-:S05]  /*13b20*/  VIADD R15, R16, 0x1 ;  /* 0x00000001100f7836 */ /* 0x005fca0000000000 */
[----:B------:R0:W-:Y:S01]  /*13b30*/  STS [R20], R15 ;  /* 0x0000000f14007388 */ /* 0x0001e20000000800 */
[----:B------:R-:W-:Y:S05]  /*13b40*/  BRA `(.L_x_388) ;  /* 0x0000000000107947 */ /* 0x000fea0003800000 */
.L_x_393:
[C---:B------:R-:W-:Y:S01]  /*13b50*/  ISETP.NE.AND P4, PT, R16.reuse, 0x1, PT ;  /* 0x000000011000780c */ /* 0x040fe20003f85270 */
[----:B------:R-:W-:-:S05]  /*13b60*/  VIADD R16, R16, 0xffffffff ;  /* 0xffffffff10107836 */ /* 0x000fca0000000000 */
[----:B0-2---:R-:W-:-:S05]  /*13b70*/  SEL R15, R16, 0xffffffe2, P4 ;  /* 0xffffffe2100f7807 */ /* 0x005fca0002000000 */
[----:B------:R2:W-:Y:S02]  /*13b80*/  STS [R20], R15 ;  /* 0x0000000f14007388 */ /* 0x0005e40000000800 */
.L_x_388:
[----:B------:R-:W-:Y:S05]  /*13b90*/  BSYNC.RECONVERGENT B0 ;  /* 0x0000000000007941 */ /* 0x000fea0003800200 */
.L_x_387:
        /* <DEDUP_REMOVED lines=12> */
.L_x_396:
[----:B------:R-:W-:Y:S05]  /*13c60*/  BSYNC.RECONVERGENT B0 ;  /* 0x0000000000007941 */ /* 0x000fea0003800200 */
.L_x_395:
        /* <DEDUP_REMOVED lines=29> */
.L_x_400:
[----:B------:R-:W-:Y:S05]  /*13e40*/  BSYNC.RECONVERGENT B1 ;  /* 0x0000000000017941 */ /* 0x000fea0003800200 */
.L_x_399:
[----:B------:R-:W2:Y:S01]  /*13e50*/  S2UR UR6, SR_CgaCtaId ;  /* 0x00000000000679c3 */ /* 0x000ea20000008800 */
[----:B------:R-:W-:Y:S02]  /*13e60*/  UMOV UR5, 0x400 ;  /* 0x0000040000057882 */ /* 0x000fe40000000000 */
[----:B--2---:R-:W-:-:S09]  /*13e70*/  ULEA UR5, UR6, UR5, 0x18 ;  /* 0x0000000506057291 */ /* 0x004fd2000f8ec0ff */
[----:B-----5:R2:W-:Y:S03]  /*13e80*/  STS [UR5+0x418], R14 ;  /* 0x0004180eff007988 */ /* 0x0205e60008000805 */
.L_x_398:
[----:B------:R-:W-:Y:S05]  /*13e90*/  BSYNC.RECONVERGENT B0 ;  /* 0x0000000000007941 */ /* 0x000fea0003800200 */
.L_x_397:
        /* <DEDUP_REMOVED lines=22> */
.L_x_403:
[----:B-----5:R0:W-:Y:S02]  /*14000*/  STS [UR5+0x61c], R14 ;  /* 0x00061c0eff007988 */ /* 0x0201e40008000805 */
.L_x_402:
[----:B------:R-:W-:Y:S05]  /*14010*/  BSYNC.RECONVERGENT B0 ;  /* 0x0000000000007941 */ /* 0x000fea0003800200 */
.L_x_401:
        /* <DEDUP_REMOVED lines=76> */
.L_x_408:
[----:B------:R-:W-:-:S05]  /*144e0*/  VIADD R15, R14, 0x1 ;  /* 0x000000010e0f7836 */ /* 0x000fca0000000000 */
[----:B------:R0:W-:Y:S01]  /*144f0*/  STS [R8], R15 ;  /* 0x0000000f08007388 */ /* 0x0001e20000000800 */
[----:B------:R-:W-:Y:S05]  /*14500*/  BRA `(.L_x_409) ;  /* 0x0000000000107947 */ /* 0x000fea0003800000 */
.L_x_407:
[C---:B------:R-:W-:Y:S01]  /*14510*/  ISETP.NE.AND P4, PT, R14.reuse, 0x1, PT ;  /* 0x000000010e00780c */ /* 0x040fe20003f85270 */
[----:B------:R-:W-:-:S05]  /*14520*/  VIADD R14, R14, 0xffffffff ;  /* 0xffffffff0e0e7836 */ /* 0x000fca0000000000 */
[----:B------:R-:W-:-:S05]  /*14530*/  SEL R15, R14, 0xffffffe2, P4 ;  /* 0xffffffe20e0f7807 */ /* 0x000fca0002000000 */
[----:B------:R0:W-:Y:S02]  /*14540*/  STS [R8], R15 ;  /* 0x0000000f08007388 */ /* 0x0001e40000000800 */
.L_x_409:
[----:B------:R-:W-:Y:S05]  /*14550*/  BSYNC.RECONVERGENT B1 ;  /* 0x0000000000017941 */ /* 0x000fea0003800200 */
.L_x_406:
        /* <DEDUP_REMOVED lines=52> */
.L_x_411:
[----:B0-2---:R-:W-:-:S05]  /*148a0*/  VIADD R15, R16, 0x1 ;  /* 0x00000001100f7836 */ /* 0x005fca0000000000 */
[----:B------:R2:W-:Y:S01]  /*148b0*/  STS [R20], R15 ;  /* 0x0000000f14007388 */ /* 0x0005e20000000800 */
[----:B------:R-:W-:Y:S05]  /*148c0*/  BRA `(.L_x_405) ;  /* 0x0000000000107947 */ /* 0x000fea0003800000 */
.L_x_410:
[C---:B------:R-:W-:Y:S01]  /*148d0*/  ISETP.NE.AND P4, PT, R16.reuse, 0x1, PT ;  /* 0x000000011000780c */ /* 0x040fe20003f85270 */
[----:B------:R-:W-:-:S05]  /*148e0*/  VIADD R16, R16, 0xffffffff ;  /* 0xffffffff10107836 */ /* 0x000fca0000000000 */
[----:B0-2---:R-:W-:-:S05]  /*148f0*/  SEL R15, R16, 0xffffffe2, P4 ;  /* 0xffffffe2100f7807 */ /* 0x005fca0002000000 */
[----:B------:R0:W-:Y:S02]  /*14900*/  STS [R20], R15 ;  /* 0x0000000f14007388 */ /* 0x0001e40000000800 */
.L_x_405:
[----:B------:R-:W-:Y:S05]  /*14910*/  BSYNC.RECONVERGENT B0 ;  /* 0x0000000000007941 */ /* 0x000fea0003800200 */
.L_x_404:
        /* <DEDUP_REMOVED lines=12> */
.L_x_413:
[----:B------:R-:W-:Y:S05]  /*149e0*/  BSYNC.RECONVERGENT B0 ;  /* 0x0000000000007941 */ /* 0x000fea0003800200 */
.L_x_412:
        /* <DEDUP_REMOVED lines=29> */
.L_x_417:
[----:B------:R-:W-:Y:S05]  /*14bc0*/  BSYNC.RECONVERGENT B1 ;  /* 0x0000000000017941 */ /* 0x000fea0003800200 */
.L_x_416:
[----:B------:R-:W2:Y:S01]  /*14bd0*/  S2UR UR6, SR_CgaCtaId ;  /* 0x00000000000679c3 */ /* 0x000ea20000008800 */
[----:B------:R-:W-:Y:S02]  /*14be0*/  UMOV UR5, 0x400 ;  /* 0x0000040000057882 */ /* 0x000fe40000000000 */
[----:B--2---:R-:W-:-:S09]  /*14bf0*/  ULEA UR5, UR6, UR5, 0x18 ;  /* 0x0000000506057291 */ /* 0x004fd2000f8ec0ff */
[----:B-----5:R2:W-:Y:S03]  /*14c00*/  STS [UR5+0x418], R14 ;  /* 0x0004180eff007988 */ /* 0x0205e60008000805 */
.L_x_415:
[----:B------:R-:W-:Y:S05]  /*14c10*/  BSYNC.RECONVERGENT B0 ;  /* 0x0000000000007941 */ /* 0x000fea0003800200 */
.L_x_414:
        /* <DEDUP_REMOVED lines=22> */
.L_x_420:
[----:B-----5:R0:W-:Y:S02]  /*14d80*/  STS [UR5+0x61c], R14 ;  /* 0x00061c0eff007988 */ /* 0x0201e40008000805 */
.L_x_419:
[----:B------:R-:W-:Y:S05]  /*14d90*/  BSYNC.RECONVERGENT B0 ;  /* 0x0000000000007941 */ /* 0x000fea0003800200 */
.L_x_418:
        /* <DEDUP_REMOVED lines=76> */
.L_x_425:
[----:B------:R-:W-:-:S05]  /*15260*/  VIADD R15, R14, 0x1 ;  /* 0x000000010e0f7836 */ /* 0x000fca0000000000 */
[----:B------:R0:W-:Y:S01]  /*15270*/  STS [R8], R15 ;  /* 0x0000000f08007388 */ /* 0x0001e20000000800 */
[----:B------:R-:W-:Y:S05]  /*15280*/  BRA `(.L_x_426) ;  /* 0x0000000000107947 */ /* 0x000fea0003800000 */
.L_x_424:
[C---:B------:R-:W-:Y:S01]  /*15290*/  ISETP.NE.AND P4, PT, R14.reuse, 0x1, PT ;  /* 0x000000010e00780c */ /* 0x040fe20003f85270 */
[----:B------:R-:W-:-:S05]  /*152a0*/  VIADD R14, R14, 0xffffffff ;  /* 0xffffffff0e0e7836 */ /* 0x000fca0000000000 */
[----:B------:R-:W-:-:S05]  /*152b0*/  SEL R15, R14, 0xffffffe2, P4 ;  /* 0xffffffe20e0f7807 */ /* 0x000fca0002000000 */
[----:B------:R0:W-:Y:S02]  /*152c0*/  STS [R8], R15 ;  /* 0x0000000f08007388 */ /* 0x0001e40000000800 */
.L_x_426:
[----:B------:R-:W-:Y:S05]  /*152d0*/  BSYNC.RECONVERGENT B1 ;  /* 0x0000000000017941 */ /* 0x000fea0003800200 */
.L_x_423:
        /* <DEDUP_REMOVED lines=27> */
[C---:B------:R-:W-:Y:S01]  /*15490*/  VIADD R17, R15.reuse, 0x1 ;  /* 0x000000010f117836 */ /* 0x040fe20000000000 */
[----:B------:R-:W-:-:S05]  /*154a0*/  @!P5 IADD3 R17, PT, PT, R15, RZ, RZ ;  /* 0x000000ff0f11d210 */ /* 0x000fca0007ffe0ff */
        /* <DEDUP_REMOVED lines=23> */
.L_x_428:
[----:B0-2---:R-:W-:-:S05]  /*15620*/  VIADD R15, R16, 0x1 ;  /* 0x00000001100f7836 */ /* 0x005fca0000000000 */
[----:B------:R0:W-:Y:S01]  /*15630*/  STS [R20], R15 ;  /* 0x0000000f14007388 */ /* 0x0001e20000000800 */
[----:B------:R-:W-:Y:S05]  /*15640*/  BRA `(.L_x_422) ;  /* 0x0000000000107947 */ /* 0x000fea0003800000 */
.L_x_427:
[C---:B------:R-:W-:Y:S01]  /*15650*/  ISETP.NE.AND P4, PT, R16.reuse, 0x1, PT ;  /* 0x000000011000780c */ /* 0x040fe20003f85270 */
[----:B------:R-:W-:-:S05]  /*15660*/  VIADD R16, R16, 0xffffffff ;  /* 0xffffffff10107836 */ /* 0x000fca0000000000 */
[----:B0-2---:R-:W-:-:S05]  /*15670*/  SEL R15, R16, 0xffffffe2, P4 ;  /* 0xffffffe2100f7807 */ /* 0x005fca0002000000 */
[----:B------:R0:W-:Y:S02]  /*15680*/  STS [R20], R15 ;  /* 0x0000000f14007388 */ /* 0x0001e40000000800 */
.L_x_422:
[----:B------:R-:W-:Y:S05]  /*15690*/  BSYNC.RECONVERGENT B0 ;  /* 0x0000000000007941 */ /* 0x000fea0003800200 */
.L_x_421:
        /* <DEDUP_REMOVED lines=12> */
.L_x_430:
[----:B------:R-:W-:Y:S05]  /*15760*/  BSYNC.RECONVERGENT B0 ;  /* 0x0000000000007941 */ /* 0x000fea0003800200 */
.L_x_429:
        /* <DEDUP_REMOVED lines=29> */
.L_x_434:
[----:B------:R-:W-:Y:S05]  /*15940*/  BSYNC.RECONVERGENT B1 ;  /* 0x0000000000017941 */ /* 0x000fea0003800200 */
.L_x_433:
[----:B------:R-:W0:Y:S01]  /*15950*/  S2UR UR6, SR_CgaCtaId ;  /* 0x00000000000679c3 */ /* 0x000e220000008800 */
[----:B------:R-:W-:Y:S02]  /*15960*/  UMOV UR5, 0x400 ;  /* 0x0000040000057882 */ /* 0x000fe40000000000 */
[----:B0-----:R-:W-:-:S09]  /*15970*/  ULEA UR5, UR6, UR5, 0x18 ;  /* 0x0000000506057291 */ /* 0x001fd2000f8ec0ff */
[----:B-----5:R0:W-:Y:S03]  /*15980*/  STS [UR5+0x418], R14 ;  /* 0x0004180eff007988 */ /* 0x0201e60008000805 */
.L_x_432:
[----:B------:R-:W-:Y:S05]  /*15990*/  BSYNC.RECONVERGENT B0 ;  /* 0x0000000000007941 */ /* 0x000fea0003800200 */
.L_x_431:
        /* <DEDUP_REMOVED lines=22> */
.L_x_437:
[----:B-----5:R0:W-:Y:S02]  /*15b00*/  STS [UR5+0x61c], R14 ;  /* 0x00061c0eff007988 */ /* 0x0201e40008000805 */
.L_x_436:
[----:B------:R-:W-:Y:S05]  /*15b10*/  BSYNC.RECONVERGENT B0 ;  /* 0x0000000000007941 */ /* 0x000fea0003800200 */
.L_x_435:
        /* <DEDUP_REMOVED lines=45> */
[C---:B-1----:R-:W-:Y:S01]  /*15df0*/  VIADD R15, R24.reuse, 0x1 ;  /* 0x00000001180f7836 */ /* 0x042fe20000000000 */
[----:B------:R-:W-:Y:S02]  /*15e00*/  @!P6 IADD3 R15, PT, PT, R24, RZ, RZ ;  /* 0x000000ff180fe210 */ /* 0x000fe40007ffe0ff */
[----:B------:R-:W1:Y:S01]  /*15e10*/  LDS R24, [R6+0x418] ;  /* 0x0004180006187984 */ /* 0x000e620000000800 */
[----:B0-----:R-:W-:-:S02]  /*15e20*/  ISETP.GT.AND P5, PT, R17, RZ, PT ;  /* 0x000000ff1100720c */ /* 0x001fc40003fa4270 */
[----:B------:R-:W-:Y:S02]  /*15e30*/  VIADD R17, R15, 0x1 ;  /* 0x000000010f117836 */ /* 0x000fe40000000000 */
[----:B------:R-:W-:Y:S01]  /*15e40*/  @!P4 IMAD.MOV R17, RZ, RZ, R15 ;  /* 0x000000ffff11c224 */ /* 0x000fe200078e020f */
[----:B-1----:R-:W-:-:S03]  /*15e50*/  ISETP.GT.AND P4, PT, R24, RZ, PT ;  /* 0x000000ff1800720c */ /* 0x002fc60003f84270 */
[----:B------:R-:W-:Y:S01]  /*15e60*/  VIADD R15, R17, 0x1 ;  /* 0x00000001110f7836 */ /* 0x000fe20000000000 */
        /* <DEDUP_REMOVED lines=23> */
.L_x_442:
[----:B------:R-:W-:-:S05]  /*15fe0*/  VIADD R15, R14, 0x1 ;  /* 0x000000010e0f7836 */ /* 0x000fca0000000000 */
[----:B------:R2:W-:Y:S01]  /*15ff0*/  STS [R8], R15 ;  /* 0x0000000f08007388 */ /* 0x0005e20000000800 */
[----:B------:R-:W-:Y:S05]  /*16000*/  BRA `(.L_x_443) ;  /* 0x0000000000107947 */ /* 0x000fea0003800000 */
.L_x_441:
[C---:B------:R-:W-:Y:S02]  /*16010*/  ISETP.NE.AND P4, PT, R14.reuse, 0x1, PT ;  /* 0x000000010e00780c */ /* 0x040fe40003f85270 */
[----:B------:R-:W-:-:S04]  /*16020*/  IADD3 R14, PT, PT, R14, -0x1, RZ ;  /* 0xffffffff0e0e7810 */ /* 0x000fc80007ffe0ff */
[----:B------:R-:W-:-:S05]  /*16030*/  SEL R15, R14, 0xffffffe2, P4 ;  /* 0xffffffe20e0f7807 */ /* 0x000fca0002000000 */
[----:B------:R0:W-:Y:S02]  /*16040*/  STS [R8], R15 ;  /* 0x0000000f08007388 */ /* 0x0001e40000000800 */
.L_x_443:
[----:B------:R-:W-:Y:S05]  /*16050*/  BSYNC.RECONVERGENT B1 ;  /* 0x0000000000017941 */ /* 0x000fea0003800200 */
.L_x_440:
        /* <DEDUP_REMOVED lines=36> */
[C---:B------:R-:W-:Y:S01]  /*162a0*/  VIADD R15, R16.reuse, 0x1 ;  /* 0x00000001100f7836 */ /* 0x040fe20000000000 */
[----:B------:R-:W-:-:S05]  /*162b0*/  @!P4 IADD3 R15, PT, PT, R16, RZ, RZ ;  /* 0x000000ff100fc210 */ /* 0x000fca0007ffe0ff */
        /* <DEDUP_REMOVED lines=14> */
.L_x_445:
[----:B012---:R-:W-:-:S05]  /*163a0*/  VIADD R15, R16, 0x1 ;  /* 0x00000001100f7836 */ /* 0x007fca0000000000 */
[----:B------:R0:W-:Y:S01]  /*163b0*/  STS [R20], R15 ;  /* 0x0000000f14007388 */ /* 0x0001e20000000800 */
[----:B------:R-:W-:Y:S05]  /*163c0*/  BRA `(.L_x_439) ;  /* 0x0000000000107947 */ /* 0x000fea0003800000 */
.L_x_444:
[C---:B------:R-:W-:Y:S01]  /*163d0*/  ISETP.NE.AND P4, PT, R16.reuse, 0x1, PT ;  /* 0x000000011000780c */ /* 0x040fe20003f85270 */
[----:B------:R-:W-:-:S05]  /*163e0*/  VIADD R16, R16, 0xffffffff ;  /* 0xffffffff10107836 */ /* 0x000fca0000000000 */
[----:B012---:R-:W-:-:S05]  /*163f0*/  SEL R15, R16, 0xffffffe2, P4 ;  /* 0xffffffe2100f7807 */ /* 0x007fca0002000000 */
[----:B------:R0:W-:Y:S02]  /*16400*/  STS [R20], R15 ;  /* 0x0000000f14007388 */ /* 0x0001e40000000800 */
.L_x_439:
[----:B------:R-:W-:Y:S05]  /*16410*/  BSYNC.RECONVERGENT B0 ;  /* 0x0000000000007941 */ /* 0x000fea0003800200 */
.L_x_438:
[----:B------:R-:W-:Y:S06]  /*16420*/  BAR.SYNC.DEFER_BLOCKING 0x0 ;  /* 0x0000000000007b1d */ /* 0x000fec0000010000 */
[----:B------:R-:W-:Y:S04]  /*16430*/  BSSY.RECONVERGENT B0, `(.L_x_446) ;  /* 0x000000b000007945 */ /* 0x000fe80003800200 */
[----:B------:R-:W-:Y:S05]  /*16440*/  @P0 BRA `(.L_x_447) ;  /* 0x0000000000240947 */ /* 0x000fea0003800000 */
[----:B0-----:R-:W0:Y:S01]  /*16450*/  LDS R25, [R8] ;  /* 0x0000000008197984 */ /* 0x001e220000000800 */
[----:B------:R-:W5:Y:S01]  /*16460*/  LDC.64 R14, c[0x0][0x3a0] ;  /* 0x0000e800ff0e7b82 */ /* 0x000f620000000a00 */
[----:B------:R-:W-:Y:S02]  /*16470*/  IMAD R17, R22, R23, R2 ;  /* 0x0000001716117224 */ /* 0x000fe400078e0202 */
[----:B------:R-:W1:Y:S02]  /*16480*/  LDS R27, [R20] ;  /* 0x00000000141b7984 */ /* 0x000e640000000800 */
[----:B-----5:R-:W-:-:S03]  /*16490*/  IMAD.WIDE R16, R17, 0x4, R14 ;  /* 0x0000000411107825 */ /* 0x020fc600078e020e */
[----:B------:R-:W-:-:S05]  /*164a0*/  LEA R14, P0, R3, R16, 0x2 ;  /* 0x00000010030e7211 */ /* 0x000fca00078010ff */
[----:B------:R-:W-:Y:S01]  /*164b0*/  IMAD.X R15, RZ, RZ, R17, P0 ;  /* 0x000000ffff0f7224 */ /* 0x000fe200000e0611 */
[----:B0-----:R0:W-:Y:S04]  /*164c0*/  STG.E desc[UR8][R16.64], R25 ;  /* 0x0000001910007986 */ /* 0x0011e8000c101908 */
[----:B-1----:R0:W-:Y:S03]  /*164d0*/  STG.E desc[UR8][R14.64], R27 ;  /* 0x0000001b0e007986 */ /* 0x0021e6000c101908 */
.L_x_447:
[----:B------:R-:W-:Y:S05]  /*164e0*/  BSYNC.RECONVERGENT B0 ;  /* 0x0000000000007941 */ /* 0x000fea0003800200 */
.L_x_446:
[----:B------:R-:W-:Y:S06]  /*164f0*/  BAR.SYNC.DEFER_BLOCKING 0x0 ;  /* 0x0000000000007b1d */ /* 0x000fec0000010000 */
[----:B------:R-:W-:Y:S01]  /*16500*/  BSSY.RECONVERGENT B0, `(.L_x_448) ;  /* 0x0000021000007945 */ /* 0x000fe20003800200 */
[----:B0-----:R-:W0:Y:S04]  /*16510*/  LDS R15, [R6+0x20c] ;  /* 0x00020c00060f7984 */ /* 0x001e280000000800 */
        /* <DEDUP_REMOVED lines=8> */
[----:B------:R-:W5:Y:S04]  /*165a0*/  @!P3 LDS R27, [R6+0x618] ;  /* 0x00061800061bb984 */ /* 0x000f680000000800 */
[----:B0-----:R0:W-:Y:S04]  /*165b0*/  @!P3 STS [R6+0x200], R25 ;  /* 0x000200190600b388 */ /* 0x0011e80000000800 */
[----:B-----5:R0:W-:Y:S01]  /*165c0*/  @!P3 STS [R6+0x40c], R27 ;  /* 0x00040c1b0600b388 */ /* 0x0201e20000000800 */
        /* <DEDUP_REMOVED lines=15> */
.L_x_451:
[----:B------:R-:W-:Y:S05]  /*166c0*/  BSYNC.RECONVERGENT B1 ;  /* 0x0000000000017941 */ /* 0x000fea0003800200 */
.L_x_450:
[----:B------:R-:W1:Y:S01]  /*166d0*/  S2UR UR6, SR_CgaCtaId ;  /* 0x00000000000679c3 */ /* 0x000e620000008800 */
[----:B------:R-:W-:Y:S02]  /*166e0*/  UMOV UR5, 0x400 ;  /* 0x0000040000057882 */ /* 0x000fe40000000000 */
[----:B-1----:R-:W-:-:S09]  /*166f0*/  ULEA UR5, UR6, UR5, 0x18 ;  /* 0x0000000506057291 */ /* 0x002fd2000f8ec0ff */
[----:B-----5:R1:W-:Y:S03]  /*16700*/  STS [UR5+0x418], R14 ;  /* 0x0004180eff007988 */ /* 0x0203e60008000805 */
.L_x_449:
[----:B------:R-:W-:Y:S05]  /*16710*/  BSYNC.RECONVERGENT B0 ;  /* 0x0000000000007941 */ /* 0x000fea0003800200 */
.L_x_448:
[----:B------:R-:W-:Y:S04]  /*16720*/  BSSY.RECONVERGENT B0, `(.L_x_452) ;  /* 0x0000017000007945 */ /* 0x000fe80003800200 */
[----:B------:R-:W-:Y:S05]  /*16730*/  @P2 BRA `(.L_x_453) ;  /* 0x0000000000542947 */ /* 0x000fea0003800000 */
[----:B------:R-:W-:-:S13]  /*16740*/  ISETP.GT.U32.AND P0, PT, R0, 0x7f, PT ;  /* 0x0000007f0000780c */ /* 0x000fda0003f04070 */
[----:B------:R0:W-:Y:S01]  /*16750*/  @!P0 STS [R5+0x41c], RZ ;  /* 0x00041cff05008388 */ /* 0x0001e20000000800 */
[----:B------:R-:W-:Y:S05]  /*16760*/  @!P0 BRA `(.L_x_453) ;  /* 0x0000000000488947 */ /* 0x000fea0003800000 */
[----:B------:R-:W5:Y:S01]  /*16770*/  S2UR UR6, SR_CgaCtaId ;  /* 0x00000000000679c3 */ /* 0x000f620000008800 */
[----:B-1----:R-:W-:Y:S01]  /*16780*/  VIADD R14, R21, 0x1a ;  /* 0x0000001a150e7836 */ /* 0x002fe20000000000 */
        /* <DEDUP_REMOVED lines=10> */
[----:B0-----:R-:W-:-:S04]  /*16830*/  IADD3 R15, P0, P4, R14, R2, R3 ;  /* 0x000000020e0f7210 */ /* 0x001fc80007c1e003 */
[----:B------:R-:W-:Y:S02]  /*16840*/  IADD3.X R16, PT, PT, R16, R7, RZ, P0, P4 ;  /* 0x0000000710107210 */ /* 0x000fe400007e84ff */
[----:B------:R-:W-:-:S04]  /*16850*/  LEA R14, P0, R15, UR10, 0x2 ;  /* 0x0000000a0f0e7c11 */ /* 0x000fc8000f8010ff */
[----:B------:R-:W-:-:S05]  /*16860*/  LEA.HI.X R15, R15, UR11, R16, 0x2, P0 ;  /* 0x0000000b0f0f7c11 */ /* 0x000fca00080f1410 */
[----:B------:R1:W5:Y:S04]  /*16870*/  LDG.E.CONSTANT R14, desc[UR8][R14.64+0x4] ;  /* 0x000004080e0e7981 */ /* 0x000368000c1e9900 */
.L_x_454:
[----:B-----5:R0:W-:Y:S02]  /*16880*/  STS [UR5+0x61c], R14 ;  /* 0x00061c0eff007988 */ /* 0x0201e40008000805 */
.L_x_453:
[----:B------:R-:W-:Y:S05]  /*16890*/  BSYNC.RECONVERGENT B0 ;  /* 0x0000000000007941 */ /* 0x000fea0003800200 */
.L_x_452:
[----:B------:R-:W-:-:S04]  /*168a0*/  IADD3 R22, PT, PT, R21, 0x1a, RZ ;  /* 0x0000001a15167810 */ /* 0x000fc80007ffe0ff */
        /* <DEDUP_REMOVED lines=56> */
[C---:B------:R-:W-:Y:S01]  /*16c30*/  VIADD R17, R15.reuse, 0x1 ;  /* 0x000000010f117836 */ /* 0x040fe20000000000 */
[----:B------:R-:W-:-:S02]  /*16c40*/  @!P4 IADD3 R17, PT, PT, R15, RZ, RZ ;  /* 0x000000ff0f11c210 */ /* 0x000fc40007ffe0ff */
        /* <DEDUP_REMOVED lines=17> */
.L_x_459:
[----:B------:R-:W-:-:S05]  /*16d60*/  VIADD R15, R14, 0x1 ;  /* 0x000000010e0f7836 */ /* 0x000fca0000000000 */
[----:B------:R0:W-:Y:S01]  /*16d70*/  STS [R8], R15 ;  /* 0x0000000f08007388 */ /* 0x0001e20000000800 */
[----:B------:R-:W-:Y:S05]  /*16d80*/  BRA `(.L_x_460) ;  /* 0x0000000000107947 */ /* 0x000fea0003800000 */
.L_x_458:
[C---:B------:R-:W-:Y:S01]  /*16d90*/  ISETP.NE.AND P4, PT, R14.reuse, 0x1, PT ;  /* 0x000000010e00780c */ /* 0x040fe20003f85270 */
[----:B------:R-:W-:-:S05]  /*16da0*/  VIADD R14, R14, 0xffffffff ;  /* 0xffffffff0e0e7836 */ /* 0x000fca0000000000 */
[----:B------:R-:W-:-:S05]  /*16db0*/  SEL R15, R14, 0xffffffe2, P4 ;  /* 0xffffffe20e0f7807 */ /* 0x000fca0002000000 */
[----:B------:R0:W-:Y:S02]  /*16dc0*/  STS [R8], R15 ;  /* 0x0000000f08007388 */ /* 0x0001e40000000800 */
.L_x_460:
[----:B------:R-:W-:Y:S05]  /*16dd0*/  BSYNC.RECONVERGENT B1 ;  /* 0x0000000000017941 */ /* 0x000fea0003800200 */
.L_x_457:
        /* <DEDUP_REMOVED lines=52> */
.L_x_462:
[----:B0-2---:R-:W-:-:S05]  /*17120*/  VIADD R15, R16, 0x1 ;  /* 0x00000001100f7836 */ /* 0x005fca0000000000 */
[----:B------:R0:W-:Y:S01]  /*17130*/  STS [R20], R15 ;  /* 0x0000000f14007388 */ /* 0x0001e20000000800 */
[----:B------:R-:W-:Y:S05]  /*17140*/  BRA `(.L_x_456) ;  /* 0x0000000000107947 */ /* 0x000fea0003800000 */
.L_x_461:
[C---:B------:R-:W-:Y:S01]  /*17150*/  ISETP.NE.AND P4, PT, R16.reuse, 0x1, PT ;  /* 0x000000011000780c */ /* 0x040fe20003f85270 */
[----:B------:R-:W-:-:S05]  /*17160*/  VIADD R16, R16, 0xffffffff ;  /* 0xffffffff10107836 */ /* 0x000fca0000000000 */
[----:B0-2---:R-:W-:-:S05]  /*17170*/  SEL R15, R16, 0xffffffe2, P4 ;  /* 0xffffffe2100f7807 */ /* 0x005fca0002000000 */
[----:B------:R2:W-:Y:S02]  /*17180*/  STS [R20], R15 ;  /* 0x0000000f14007388 */ /* 0x0005e40000000800 */
.L_x_456:
[----:B------:R-:W-:Y:S05]  /*17190*/  BSYNC.RECONVERGENT B0 ;  /* 0x0000000000007941 */ /* 0x000fea0003800200 */
.L_x_455:
        /* <DEDUP_REMOVED lines=12> */
.L_x_464:
[----:B------:R-:W-:Y:S05]  /*17260*/  BSYNC.RECONVERGENT B0 ;  /* 0x0000000000007941 */ /* 0x000fea0003800200 */
.L_x_463:
        /* <DEDUP_REMOVED lines=29> */
.L_x_468:
[----:B------:R-:W-:Y:S05]  /*17440*/  BSYNC.RECONVERGENT B1 ;  /* 0x0000000000017941 */ /* 0x000fea0003800200 */
.L_x_467:
[----:B------:R-:W2:Y:S01]  /*17450*/  S2UR UR6, SR_CgaCtaId ;  /* 0x00000000000679c3 */ /* 0x000ea20000008800 */
[----:B------:R-:W-:Y:S02]  /*17460*/  UMOV UR5, 0x400 ;  /* 0x0000040000057882 */ /* 0x000fe40000000000 */
[----:B--2---:R-:W-:-:S09]  /*17470*/  ULEA UR5, UR6, UR5, 0x18 ;  /* 0x0000000506057291 */ /* 0x004fd2000f8ec0ff */
[----:B-----5:R2:W-:Y:S03]  /*17480*/  STS [UR5+0x418], R14 ;  /* 0x0004180eff007988 */ /* 0x0205e60008000805 */
.L_x_466:
[----:B------:R-:W-:Y:S05]  /*17490*/  BSYNC.RECONVERGENT B0 ;  /* 0x0000000000007941 */ /* 0x000fea0003800200 */
.L_x_465:
        /* <DEDUP_REMOVED lines=22> */
.L_x_471:
[----:B-----5:R0:W-:Y:S02]  /*17600*/  STS [UR5+0x61c], R14 ;  /* 0x00061c0eff007988 */ /* 0x0201e40008000805 */
.L_x_470:
[----:B------:R-:W-:Y:S05]  /*17610*/  BSYNC.RECONVERGENT B0 ;  /* 0x0000000000007941 */ /* 0x000fea0003800200 */
.L_x_469:
        /* <DEDUP_REMOVED lines=76> */
.L_x_476:
[----:B------:R-:W-:-:S05]  /*17ae0*/  IADD3 R15, PT, PT, R14, 0x1, RZ ;  /* 0x000000010e0f7810 */ /* 0x000fca0007ffe0ff */
[----:B------:R1:W-:Y:S01]  /*17af0*/  STS [R8], R15 ;  /* 0x0000000f08007388 */ /* 0x0003e20000000800 */
[----:B------:R-:W-:Y:S05]  /*17b00*/  BRA `(.L_x_477) ;  /* 0x0000000000107947 */ /* 0x000fea0003800000 */
.L_x_475:
[C---:B------:R-:W-:Y:S01]  /*17b10*/  ISETP.NE.AND P4, PT, R14.reuse, 0x1, PT ;  /* 0x000000010e00780c */ /* 0x040fe20003f85270 */
[----:B------:R-:W-:-:S05]  /*17b20*/  VIADD R14, R14, 0xffffffff ;  /* 0xffffffff0e0e7836 */ /* 0x000fca0000000000 */
[----:B------:R-:W-:-:S05]  /*17b30*/  SEL R15, R14, 0xffffffe2, P4 ;  /* 0xffffffe20e0f7807 */ /* 0x000fca0002000000 */
[----:B------:R0:W-:Y:S02]  /*17b40*/  STS [R8], R15 ;  /* 0x0000000f08007388 */ /* 0x0001e40000000800 */
.L_x_477:
[----:B------:R-:W-:Y:S05]  /*17b50*/  BSYNC.RECONVERGENT B1 ;  /* 0x0000000000017941 */ /* 0x000fea0003800200 */
.L_x_474:
        /* <DEDUP_REMOVED lines=52> */
.L_x_479:
[----:B01----:R-:W-:-:S05]  /*17ea0*/  VIADD R15, R16, 0x1 ;  /* 0x00000001100f7836 */ /* 0x003fca0000000000 */
[----:B------:R0:W-:Y:S01]  /*17eb0*/  STS [R20], R15 ;  /* 0x0000000f14007388 */ /* 0x0001e20000000800 */
[----:B------:R-:W-:Y:S05]  /*17ec0*/  BRA `(.L_x_473) ;  /* 0x0000000000107947 */ /* 0x000fea0003800000 */
.L_x_478:
[C---:B------:R-:W-:Y:S01]  /*17ed0*/  ISETP.NE.AND P4, PT, R16.reuse, 0x1, PT ;  /* 0x000000011000780c */ /* 0x040fe20003f85270 */
[----:B------:R-:W-:-:S05]  /*17ee0*/  VIADD R16, R16, 0xffffffff ;  /* 0xffffffff10107836 */ /* 0x000fca0000000000 */
[----:B01----:R-:W-:-:S05]  /*17ef0*/  SEL R15, R16, 0xffffffe2, P4 ;  /* 0xffffffe2100f7807 */ /* 0x003fca0002000000 */
[----:B------:R1:W-:Y:S02]  /*17f00*/  STS [R20], R15 ;  /* 0x0000000f14007388 */ /* 0x0003e40000000800 */
.L_x_473:
[----:B------:R-:W-:Y:S05]  /*17f10*/  BSYNC.RECONVERGENT B0 ;  /* 0x0000000000007941 */ /* 0x000fea0003800200 */
.L_x_472:
        /* <DEDUP_REMOVED lines=12> */
.L_x_481:
[----:B------:R-:W-:Y:S05]  /*17fe0*/  BSYNC.RECONVERGENT B0 ;  /* 0x0000000000007941 */ /* 0x000fea0003800200 */
.L_x_480:
        /* <DEDUP_REMOVED lines=29> */
.L_x_485:
[----:B------:R-:W-:Y:S05]  /*181c0*/  BSYNC.RECONVERGENT B1 ;  /* 0x0000000000017941 */ /* 0x000fea0003800200 */
.L_x_484:
[----:B------:R-:W0:Y:S01]  /*181d0*/  S2UR UR6, SR_CgaCtaId ;  /* 0x00000000000679c3 */ /* 0x000e220000008800 */
[----:B------:R-:W-:Y:S02]  /*181e0*/  UMOV UR5, 0x400 ;  /* 0x0000040000057882 */ /* 0x000fe40000000000 */
[----:B0-----:R-:W-:-:S09]  /*181f0*/  ULEA UR5, UR6, UR5, 0x18 ;  /* 0x0000000506057291 */ /* 0x001fd2000f8ec0ff */
[----:B-----5:R0:W-:Y:S03]  /*18200*/  STS [UR5+0x418], R14 ;  /* 0x0004180eff007988 */ /* 0x0201e60008000805 */
.L_x_483:
[----:B------:R-:W-:Y:S05]  /*18210*/  BSYNC.RECONVERGENT B0 ;  /* 0x0000000000007941 */ /* 0x000fea0003800200 */
.L_x_482:
        /* <DEDUP_REMOVED lines=13> */
[----:B------:R-:W-:Y:S02]  /*182f0*/  IADD3 R14, PT, PT, R21, 0x1d, RZ ;  /* 0x0000001d150e7810 */ /* 0x000fe40007ffe0ff */
        /* <DEDUP_REMOVED lines=8> */
.L_x_488:
[----:B-----5:R0:W-:Y:S02]  /*18380*/  STS [UR5+0x61c], R14 ;  /* 0x00061c0eff007988 */ /* 0x0201e40008000805 */
.L_x_487:
[----:B------:R-:W-:Y:S05]  /*18390*/  BSYNC.RECONVERGENT B0 ;  /* 0x0000000000007941 */ /* 0x000fea0003800200 */
.L_x_486:
        /* <DEDUP_REMOVED lines=76> */
.L_x_493:
[----:B------:R-:W-:-:S05]  /*18860*/  VIADD R15, R14, 0x1 ;  /* 0x000000010e0f7836 */ /* 0x000fca0000000000 */
[----:B------:R2:W-:Y:S01]  /*18870*/  STS [R8], R15 ;  /* 0x0000000f08007388 */ /* 0x0005e20000000800 */
[----:B------:R-:W-:Y:S05]  /*18880*/  BRA `(.L_x_494) ;  /* 0x0000000000107947 */ /* 0x000fea0003800000 */
.L_x_492:
[C---:B------:R-:W-:Y:S01]  /*18890*/  ISETP.NE.AND P4, PT, R14.reuse, 0x1, PT ;  /* 0x000000010e00780c */ /* 0x040fe20003f85270 */
[----:B------:R-:W-:-:S05]  /*188a0*/  VIADD R14, R14, 0xffffffff ;  /* 0xffffffff0e0e7836 */ /* 0x000fca0000000000 */
[----:B------:R-:W-:-:S05]  /*188b0*/  SEL R15, R14, 0xffffffe2, P4 ;  /* 0xffffffe20e0f7807 */ /* 0x000fca0002000000 */
[----:B------:R0:W-:Y:S02]  /*188c0*/  STS [R8], R15 ;  /* 0x0000000f08007388 */ /* 0x0001e40000000800 */
.L_x_494:
[----:B------:R-:W-:Y:S05]  /*188d0*/  BSYNC.RECONVERGENT B1 ;  /* 0x0000000000017941 */ /* 0x000fea0003800200 */
.L_x_491:
        /* <DEDUP_REMOVED lines=23> */
[C---:B-----5:R-:W-:Y:S01]  /*18a50*/  VIADD R15, R24.reuse, 0x1 ;  /* 0x00000001180f7836 */ /* 0x060fe20000000000 */
[----:B------:R-:W-:Y:S02]  /*18a60*/  @!P4 IADD3 R15, PT, PT, R24, RZ, RZ ;  /* 0x000000ff180fc210 */ /* 0x000fe40007ffe0ff */
[----:B------:R-:W0:Y:S01]  /*18a70*/  LDS R24, [R11+0x418] ;  /* 0x000418000b187984 */ /* 0x000e220000000800 */
[----:B-1----:R-:W-:Y:S02]  /*18a80*/  ISETP.GT.AND P4, PT, R16, RZ, PT ;  /* 0x000000ff1000720c */ /* 0x002fe40003f84270 */
[----:B------:R-:W-:Y:S02]  /*18a90*/  VIADD R17, R15, 0x1 ;  /* 0x000000010f117836 */ /* 0x000fe40000000000 */
[----:B------:R-:W-:-:S04]  /*18aa0*/  @!P5 IMAD.MOV R17, RZ, RZ, R15 ;  /* 0x000000ffff11d224 */ /* 0x000fc800078e020f */
[----:B------:R-:W-:-:S05]  /*18ab0*/  VIADD R15, R17, 0x1 ;  /* 0x00000001110f7836 */ /* 0x000fca0000000000 */
        /* <DEDUP_REMOVED lines=22> */
.L_x_496:
[----:B012---:R-:W-:-:S05]  /*18c20*/  VIADD R15, R16, 0x1 ;  /* 0x00000001100f7836 */ /* 0x007fca0000000000 */
[----:B------:R0:W-:Y:S01]  /*18c30*/  STS [R20], R15 ;  /* 0x0000000f14007388 */ /* 0x0001e20000000800 */
[----:B------:R-:W-:Y:S05]  /*18c40*/  BRA `(.L_x_490) ;  /* 0x0000000000107947 */ /* 0x000fea0003800000 */
.L_x_495:
[C---:B------:R-:W-:Y:S02]  /*18c50*/  ISETP.NE.AND P4, PT, R16.reuse, 0x1, PT ;  /* 0x000000011000780c */ /* 0x040fe40003f85270 */
[----:B------:R-:W-:-:S04]  /*18c60*/  IADD3 R16, PT, PT, R16, -0x1, RZ ;  /* 0xffffffff10107810 */ /* 0x000fc80007ffe0ff */
[----:B012---:R-:W-:-:S05]  /*18c70*/  SEL R15, R16, 0xffffffe2, P4 ;  /* 0xffffffe2100f7807 */ /* 0x007fca0002000000 */
[----:B------:R0:W-:Y:S02]  /*18c80*/  STS [R20], R15 ;  /* 0x0000000f14007388 */ /* 0x0001e40000000800 */
.L_x_490:
[----:B------:R-:W-:Y:S05]  /*18c90*/  BSYNC.RECONVERGENT B0 ;  /* 0x0000000000007941 */ /* 0x000fea0003800200 */
.L_x_489:
        /* <DEDUP_REMOVED lines=12> */
.L_x_498:
[----:B------:R-:W-:Y:S05]  /*18d60*/  BSYNC.RECONVERGENT B0 ;  /* 0x0000000000007941 */ /* 0x000fea0003800200 */
.L_x_497:
        /* <DEDUP_REMOVED lines=29> */
.L_x_502:
[----:B------:R-:W-:Y:S05]  /*18f40*/  BSYNC.RECONVERGENT B1 ;  /* 0x0000000000017941 */ /* 0x000fea0003800200 */
.L_x_501:
[----:B------:R-:W0:Y:S01]  /*18f50*/  S2UR UR6, SR_CgaCtaId ;  /* 0x00000000000679c3 */ /* 0x000e220000008800 */
[----:B------:R-:W-:Y:S02]  /*18f60*/  UMOV UR5, 0x400 ;  /* 0x0000040000057882 */ /* 0x000fe40000000000 */
[----:B0-----:R-:W-:-:S09]  /*18f70*/  ULEA UR5, UR6, UR5, 0x18 ;  /* 0x0000000506057291 */ /* 0x001fd2000f8ec0ff */
[----:B-----5:R0:W-:Y:S03]  /*18f80*/  STS [UR5+0x418], R14 ;  /* 0x0004180eff007988 */ /* 0x0201e60008000805 */
.L_x_500:
[----:B------:R-:W-:Y:S05]  /*18f90*/  BSYNC.RECONVERGENT B0 ;  /* 0x0000000000007941 */ /* 0x000fea0003800200 */
.L_x_499:
        /* <DEDUP_REMOVED lines=22> */
.L_x_505:
[----:B-----5:R0:W-:Y:S02]  /*19100*/  STS [UR5+0x61c], R14 ;  /* 0x00061c0eff007988 */ /* 0x0201e40008000805 */
.L_x_504:
[----:B------:R-:W-:Y:S05]  /*19110*/  BSYNC.RECONVERGENT B0 ;  /* 0x0000000000007941 */ /* 0x000fea0003800200 */
.L_x_503:
        /* <DEDUP_REMOVED lines=42> */
[----:B------:R-:W-:Y:S02]  /*193c0*/  @!P5 IADD3 R24, PT, PT, R17, RZ, RZ ;  /* 0x000000ff1118d210 */ /* 0x000fe40007ffe0ff */
[----:B------:R-:W0:Y:S01]  /*193d0*/  LDS R17, [R6+0x214] ;  /* 0x0002140006117984 */ /* 0x000e220000000800 */
[----:B------:R-:W-:Y:S02]  /*193e0*/  ISETP.GT.AND P4, PT, R26, RZ, PT ;  /* 0x000000ff1a00720c */ /* 0x000fe40003f84270 */
[----:B-1----:R-:W-:Y:S02]  /*193f0*/  VIADD R15, R24, 0x1 ;  /* 0x00000001180f7836 */ /* 0x002fe40000000000 */
[----:B------:R-:W-:Y:S02]  /*19400*/  @!P6 IMAD.MOV R15, RZ, RZ, R24 ;  /* 0x000000ffff0fe224 */ /* 0x000fe400078e0218 */
[----:B------:R-:W1:Y:S01]  /*19410*/  LDS R24, [R6+0x418] ;  /* 0x0004180006187984 */ /* 0x000e620000000800 */
[----:B0-----:R-:W-:Y:S01]  /*19420*/  ISETP.GT.AND P5, PT, R17, RZ, PT ;  /* 0x000000ff1100720c */ /* 0x001fe20003fa4270 */
[----:B------:R-:W-:-:S05]  /*19430*/  VIADD R17, R15, 0x1 ;  /* 0x000000010f117836 */ /* 0x000fca0000000000 */
[----:B------:R-:W-:-:S04]  /*19440*/  @!P4 IMAD.MOV R17, RZ, RZ, R15 ;  /* 0x000000ffff11c224 */ /* 0x000fc800078e020f */
[----:B------:R-:W-:Y:S01]  /*19450*/  VIADD R15, R17, 0x1 ;  /* 0x00000001110f7836 */ /* 0x000fe20000000000 */
[----:B-1----:R-:W-:Y:S02]  /*19460*/  ISETP.GT.AND P4, PT, R24, RZ, PT ;  /* 0x000000ff1800720c */ /* 0x002fe40003f84270 */
[----:B------:R-:W-:Y:S01]  /*19470*/  LDS R24, [R6+0x420] ;  /* 0x0004200006187984 */ /* 0x000fe20000000800 */
[----:B------:R-:W-:-:S03]  /*19480*/  @!P5 IMAD.MOV R15, RZ, RZ, R17 ;  /* 0x000000ffff0fd224 */ /* 0x000fc600078e0211 */
[----:B------:R-:W0:Y:S02]  /*19490*/  LDS R17, [R6+0x41c] ;  /* 0x00041c0006117984 */ /* 0x000e240000000800 */
[----:B0-----:R-:W-:Y:S01]  /*194a0*/  ISETP.GT.AND P5, PT, R17, RZ, PT ;  /* 0x000000ff1100720c */ /* 0x001fe20003fa4270 */
[----:B------:R-:W-:-:S04]  /*194b0*/  VIADD R17, R15, 0x1 ;  /* 0x000000010f117836 */ /* 0x000fc80000000000 */
[----:B------:R-:W-:Y:S01]  /*194c0*/  @!P4 IMAD.MOV R17, RZ, RZ, R15 ;  /* 0x000000ffff11c224 */ /* 0x000fe200078e020f */
[----:B------:R-:W-:-:S03]  /*194d0*/  ISETP.GT.AND P4, PT, R24, RZ, PT ;  /* 0x000000ff1800720c */ /* 0x000fc60003f84270 */
[----:B------:R-:W-:-:S04]  /*194e0*/  VIADD R15, R17, 0x1 ;  /* 0x00000001110f7836 */ /* 0x000fc80000000000 */
        /* <DEDUP_REMOVED lines=15> */
.L_x_510:
[----:B------:R-:W-:-:S05]  /*195e0*/  VIADD R15, R14, 0x1 ;  /* 0x000000010e0f7836 */ /* 0x000fca0000000000 */
[----:B------:R2:W-:Y:S01]  /*195f0*/  STS [R8], R15 ;  /* 0x0000000f08007388 */ /* 0x0005e20000000800 */
[----:B------:R-:W-:Y:S05]  /*19600*/  BRA `(.L_x_511) ;  /* 0x0000000000107947 */ /* 0x000fea0003800000 */
.L_x_509:
[C---:B------:R-:W-:Y:S01]  /*19610*/  ISETP.NE.AND P4, PT, R14.reuse, 0x1, PT ;  /* 0x000000010e00780c */ /* 0x040fe20003f85270 */
[----:B------:R-:W-:-:S05]  /*19620*/  VIADD R14, R14, 0xffffffff ;  /* 0xffffffff0e0e7836 */ /* 0x000fca0000000000 */
[----:B------:R-:W-:-:S05]  /*19630*/  SEL R15, R14, 0xffffffe2, P4 ;  /* 0xffffffe20e0f7807 */ /* 0x000fca0002000000 */
[----:B------:R0:W-:Y:S02]  /*19640*/  STS [R8], R15 ;  /* 0x0000000f08007388 */ /* 0x0001e40000000800 */
.L_x_511:
[----:B------:R-:W-:Y:S05]  /*19650*/  BSYNC.RECONVERGENT B1 ;  /* 0x0000000000017941 */ /* 0x000fea0003800200 */
.L_x_508:
        /* <DEDUP_REMOVED lines=34> */
[----:B------:R-:W-:Y:S02]  /*19880*/  @!P5 IADD3 R16, PT, PT, R15, RZ, RZ ;  /* 0x000000ff0f10d210 */ /* 0x000fe40007ffe0ff */
        /* <DEDUP_REMOVED lines=17> */
.L_x_513:
[----:B012---:R-:W-:-:S05]  /*199a0*/  VIADD R15, R16, 0x1 ;  /* 0x00000001100f7836 */ /* 0x007fca0000000000 */
[----:B------:R0:W-:Y:S01]  /*199b0*/  STS [R20], R15 ;  /* 0x0000000f14007388 */ /* 0x0001e20000000800 */
[----:B------:R-:W-:Y:S05]  /*199c0*/  BRA `(.L_x_507) ;  /* 0x0000000000107947 */ /* 0x000fea0003800000 */
.L_x_512:
[C---:B------:R-:W-:Y:S01]  /*199d0*/  ISETP.NE.AND P4, PT, R16.reuse, 0x1, PT ;  /* 0x000000011000780c */ /* 0x040fe20003f85270 */
[----:B------:R-:W-:-:S05]  /*199e0*/  VIADD R16, R16, 0xffffffff ;  /* 0xffffffff10107836 */ /* 0x000fca0000000000 */
[----:B012---:R-:W-:-:S05]  /*199f0*/  SEL R15, R16, 0xffffffe2, P4 ;  /* 0xffffffe2100f7807 */ /* 0x007fca0002000000 */
[----:B------:R0:W-:Y:S02]  /*19a00*/  STS [R20], R15 ;  /* 0x0000000f14007388 */ /* 0x0001e40000000800 */
.L_x_507:
[----:B------:R-:W-:Y:S05]  /*19a10*/  BSYNC.RECONVERGENT B0 ;  /* 0x0000000000007941 */ /* 0x000fea0003800200 */
.L_x_506:
        /* <DEDUP_REMOVED lines=12> */
.L_x_515:
[----:B------:R-:W-:Y:S05]  /*19ae0*/  BSYNC.RECONVERGENT B0 ;  /* 0x0000000000007941 */ /* 0x000fea0003800200 */
.L_x_514:
        /* <DEDUP_REMOVED lines=29> */
.L_x_519:
[----:B------:R-:W-:Y:S05]  /*19cc0*/  BSYNC.RECONVERGENT B1 ;  /* 0x0000000000017941 */ /* 0x000fea0003800200 */
.L_x_518:
[----:B------:R-:W1:Y:S01]  /*19cd0*/  S2UR UR6, SR_CgaCtaId ;  /* 0x00000000000679c3 */ /* 0x000e620000008800 */
[----:B------:R-:W-:Y:S02]  /*19ce0*/  UMOV UR5, 0x400 ;  /* 0x0000040000057882 */ /* 0x000fe40000000000 */
[----:B-1----:R-:W-:-:S09]  /*19cf0*/  ULEA UR5, UR6, UR5, 0x18 ;  /* 0x0000000506057291 */ /* 0x002fd2000f8ec0ff */
[----:B-----5:R1:W-:Y:S03]  /*19d00*/  STS [UR5+0x418], R14 ;  /* 0x0004180eff007988 */ /* 0x0203e60008000805 */
.L_x_517:
[----:B------:R-:W-:Y:S05]  /*19d10*/  BSYNC.RECONVERGENT B0 ;  /* 0x0000000000007941 */ /* 0x000fea0003800200 */
.L_x_516:
        /* <DEDUP_REMOVED lines=22> */
.L_x_522:
[----:B-----5:R0:W-:Y:S02]  /*19e80*/  STS [UR5+0x61c], R14 ;  /* 0x00061c0eff007988 */ /* 0x0201e40008000805 */
.L_x_521:
[----:B------:R-:W-:Y:S05]  /*19e90*/  BSYNC.RECONVERGENT B0 ;  /* 0x0000000000007941 */ /* 0x000fea0003800200 */
.L_x_520:
        /* <DEDUP_REMOVED lines=76> */
.L_x_527:
[----:B------:R-:W-:-:S05]  /*1a360*/  VIADD R15, R14, 0x1 ;  /* 0x000000010e0f7836 */ /* 0x000fca0000000000 */
[----:B------:R0:W-:Y:S01]  /*1a370*/  STS [R8], R15 ;  /* 0x0000000f08007388 */ /* 0x0001e20000000800 */
[----:B------:R-:W-:Y:S05]  /*1a380*/  BRA `(.L_x_528) ;  /* 0x0000000000107947 */ /* 0x000fea0003800000 */
.L_x_526:
[C---:B------:R-:W-:Y:S01]  /*1a390*/  ISETP.NE.AND P4, PT, R14.reuse, 0x1, PT ;  /* 0x000000010e00780c */ /* 0x040fe20003f85270 */
[----:B------:R-:W-:-:S05]  /*1a3a0*/  VIADD R14, R14, 0xffffffff ;  /* 0xffffffff0e0e7836 */ /* 0x000fca0000000000 */
[----:B------:R-:W-:-:S05]  /*1a3b0*/  SEL R15, R14, 0xffffffe2, P4 ;  /* 0xffffffe20e0f7807 */ /* 0x000fca0002000000 */
[----:B------:R0:W-:Y:S02]  /*1a3c0*/  STS [R8], R15 ;  /* 0x0000000f08007388 */ /* 0x0001e40000000800 */
.L_x_528:
[----:B------:R-:W-:Y:S05]  /*1a3d0*/  BSYNC.RECONVERGENT B1 ;  /* 0x0000000000017941 */ /* 0x000fea0003800200 */
.L_x_525:
        /* <DEDUP_REMOVED lines=52> */
.L_x_530:
[----:B0-2---:R-:W-:-:S05]  /*1a720*/  IADD3 R15, PT, PT, R16, 0x1, RZ ;  /* 0x00000001100f7810 */ /* 0x005fca0007ffe0ff */
[----:B------:R0:W-:Y:S01]  /*1a730*/  STS [R20], R15 ;  /* 0x0000000f14007388 */ /* 0x0001e20000000800 */
[----:B------:R-:W-:Y:S05]  /*1a740*/  BRA `(.L_x_524) ;  /* 0x0000000000107947 */ /* 0x000fea0003800000 */
.L_x_529:
[C---:B------:R-:W-:Y:S01]  /*1a750*/  ISETP.NE.AND P4, PT, R16.reuse, 0x1, PT ;  /* 0x000000011000780c */ /* 0x040fe20003f85270 */
[----:B------:R-:W-:-:S05]  /*1a760*/  VIADD R16, R16, 0xffffffff ;  /* 0xffffffff10107836 */ /* 0x000fca0000000000 */
[----:B0-2---:R-:W-:-:S05]  /*1a770*/  SEL R15, R16, 0xffffffe2, P4 ;  /* 0xffffffe2100f7807 */ /* 0x005fca0002000000 */
[----:B------:R2:W-:Y:S02]  /*1a780*/  STS [R20], R15 ;  /* 0x0000000f14007388 */ /* 0x0005e40000000800 */
.L_x_524:
[----:B------:R-:W-:Y:S05]  /*1a790*/  BSYNC.RECONVERGENT B0 ;  /* 0x0000000000007941 */ /* 0x000fea0003800200 */
.L_x_523:
        /* <DEDUP_REMOVED lines=12> */
.L_x_532:
[----:B------:R-:W-:Y:S05]  /*1a860*/  BSYNC.RECONVERGENT B0 ;  /* 0x0000000000007941 */ /* 0x000fea0003800200 */
.L_x_531:
        /* <DEDUP_REMOVED lines=29> */
.L_x_536:
[----:B------:R-:W-:Y:S05]  /*1aa40*/  BSYNC.RECONVERGENT B1 ;  /* 0x0000000000017941 */ /* 0x000fea0003800200 */
.L_x_535:
[----:B------:R-:W2:Y:S01]  /*1aa50*/  S2UR UR6, SR_CgaCtaId ;  /* 0x00000000000679c3 */ /* 0x000ea20000008800 */
[----:B------:R-:W-:Y:S02]  /*1aa60*/  UMOV UR5, 0x400 ;  /* 0x0000040000057882 */ /* 0x000fe40000000000 */
[----:B--2---:R-:W-:-:S09]  /*1aa70*/  ULEA UR5, UR6, UR5, 0x18 ;  /* 0x0000000506057291 */ /* 0x004fd2000f8ec0ff */
[----:B-----5:R2:W-:Y:S03]  /*1aa80*/  STS [UR5+0x418], R14 ;  /* 0x0004180eff007988 */ /* 0x0205e60008000805 */
.L_x_534:
[----:B------:R-:W-:Y:S05]  /*1aa90*/  BSYNC.RECONVERGENT B0 ;  /* 0x0000000000007941 */ /* 0x000fea0003800200 */
.L_x_533:
        /* <DEDUP_REMOVED lines=22> */
.L_x_539:
[----:B-----5:R0:W-:Y:S02]  /*1ac00*/  STS [UR5+0x61c], R14 ;  /* 0x00061c0eff007988 */ /* 0x0201e40008000805 */
.L_x_538:
[----:B------:R-:W-:Y:S05]  /*1ac10*/  BSYNC.RECONVERGENT B0 ;  /* 0x0000000000007941 */ /* 0x000fea0003800200 */
.L_x_537:
[----:B------:R-:W-:-:S05]  /*1ac20*/  VIADD R22, R21, 0x1f ;  /* 0x0000001f15167836 */ /* 0x000fca0000000000 */
[----:B------:R-:W-:-:S13]  /*1ac30*/  ISETP.GE.AND P0, PT, R22, R9, PT ;  /* 0x000000091600720c */ /* 0x000fda0003f06270 */
[----:B------:R-:W5:Y:S01]  /*1ac40*/  @!P0 LDC.64 R16, c[0x0][0x388] ;  /* 0x0000e200ff108b82 */ /* 0x000f620000000a00 */
[C---:B------:R-:W-:Y:S02]  /*1ac50*/  @!P0 VIADD R24, R21.reuse, 0x20 ;  /* 0x0000002015188836 */ /* 0x040fe40000000000 */
[----:B0-----:R-:W-:Y:S02]  /*1ac60*/  @!P0 VIADD R25, R21, 0x20 ;  /* 0x0000002015198836 */ /* 0x001fe40000000000 */
[-C--:B------:R-:W-:Y:S02]  /*1ac70*/  @!P0 IMAD R21, R24, R23.reuse, R2 ;  /* 0x0000001718158224 */ /* 0x080fe400078e0202 */
[----:B------:R-:W-:Y:S02]  /*1ac80*/  HFMA2 R24, -RZ, RZ, 0, 0 ;  /* 0x00000000ff187431 */ /* 0x000fe400000001ff */
[----:B------:R-:W-:Y:S01]  /*1ac90*/  @!P0 IMAD R25, R25, R23, R4 ;  /* 0x0000001719198224 */ /* 0x000fe200078e0204 */
[----:B-12---:R-:W0:Y:S01]  /*1aca0*/  @!P0 LDC.64 R14, c[0x0][0x388] ;  /* 0x0000e200ff0e8b82 */ /* 0x006e220000000a00 */
[----:B-----5:R-:W-:-:S04]  /*1acb0*/  @!P0 IMAD.WIDE R16, R21, 0x4, R16 ;  /* 0x0000000415108825 */ /* 0x020fc800078e0210 */
[----:B------:R-:W-:Y:S02]  /*1acc0*/  IMAD.MOV.U32 R21, RZ, RZ, RZ ;  /* 0x000000ffff157224 */ /* 0x000fe400078e00ff */
[----:B0-----:R-:W-:-:S04]  /*1acd0*/  @!P0 IMAD.WIDE R14, R25, 0x4, R14 ;  /* 0x00000004190e8825 */ /* 0x001fc800078e020e */
[----:B------:R-:W2:Y:S04]  /*1ace0*/  @!P0 LDG.E.CONSTANT R21, desc[UR8][R16.64] ;  /* 0x0000000810158981 */ /* 0x000ea8000c1e9900 */
[----:B------:R-:W5:Y:S01]  /*1acf0*/  @!P0 LDG.E.CONSTANT R24, desc[UR8][R14.64] ;  /* 0x000000080e188981 */ /* 0x000f62000c1e9900 */
[----:B------:R-:W-:Y:S01]  /*1ad00*/  VIMNMX R26, PT, PT, R4, R22, !PT ;  /* 0x00000016041a7248 */ /* 0x000fe20007fe0100 */
[----:B------:R-:W-:Y:S03]  /*1ad10*/  BSSY.RECONVERGENT B0, `(.L_x_540) ;  /* 0x0000081000007945 */ /* 0x000fe60003800200 */
[CC--:B------:R-:W-:Y:S02]  /*1ad20*/  ISETP.GE.AND P2, PT, R26.reuse, R23.reuse, PT ;  /* 0x000000171a00720c */ /* 0x0c0fe40003f46270 */
        /* <DEDUP_REMOVED lines=16> */
[----:B------:R-:W-:Y:S04]  /*1ae30*/  LDS R25, [R6+0x20c] ;  /* 0x00020c0006197984 */ /* 0x000fe80000000800 */
[----:B------:R-:W-:Y:S01]  /*1ae40*/  LDS R26, [R6+0x420] ;  /* 0x00042000061a7984 */ /* 0x000fe20000000800 */
[----:B0-----:R-:W-:-:S03]  /*1ae50*/  IMAD.WIDE R14, R17, 0x4, R14 ;  /* 0x00000004110e7825 */ /* 0x001fc600078e020e */
[----:B------:R-:W0:Y:S04]  /*1ae60*/  LDS R17, [R6] ;  /* 0x0000000006117984 */ /* 0x000e280000000800 */
[----:B------:R5:W3:Y:S01]  /*1ae70*/  LDG.E.CONSTANT R14, desc[UR8][R14.64] ;  /* 0x000000080e0e7981 */ /* 0x000ae2000c1e9900 */
[----:B-1----:R-:W-:-:S03]  /*1ae80*/  ISETP.GT.AND P5, PT, R24, RZ, PT ;  /* 0x000000ff1800720c */ /* 0x002fc60003fa4270 */
[----:B------:R-:W1:Y:S01]  /*1ae90*/  LDS R24, [R6+0x418] ;  /* 0x0004180006187984 */ /* 0x000e620000000800 */
[----:B--2---:R-:W-:Y:S01]  /*1aea0*/  ISETP.GT.AND P4, PT, R21, RZ, PT ;  /* 0x000000ff1500720c */ /* 0x004fe20003f84270 */
[----:B------:R-:W-:Y:S01]  /*1aeb0*/  IMAD.MOV.U32 R21, RZ, RZ, 0x2 ;  /* 0x00000002ff157424 */ /* 0x000fe200078e00ff */
[----:B0-----:R-:W-:Y:S02]  /*1aec0*/  ISETP.GT.AND P2, PT, R17, RZ, PT ;  /* 0x000000ff1100720c */ /* 0x001fe40003f44270 */
[----:B------:R-:W0:Y:S02]  /*1aed0*/  LDS R17, [R6+0x214] ;  /* 0x0002140006117984 */ /* 0x000e240000000800 */
[----:B-----5:R-:W-:-:S09]  /*1aee0*/  SEL R15, RZ, 0x1, !P2 ;  /* 0x00000001ff0f7807 */ /* 0x020fd20005000000 */
[----:B------:R-:W-:Y:S01]  /*1aef0*/  @!P2 IMAD.MOV R21, RZ, RZ, 0x1 ;  /* 0x00000001ff15a424 */ /* 0x000fe200078e02ff */
[----:B------:R-:W-:Y:S01]  /*1af00*/  ISETP.GT.AND P2, PT, R25, RZ, PT ;  /* 0x000000ff1900720c */ /* 0x000fe20003f44270 */
[----:B------:R-:W-:Y:S01]  /*1af10*/  @!P4 IMAD.MOV R21, RZ, RZ, R15 ;  /* 0x000000ffff15c224 */ /* 0x000fe200078e020f */
[----:B------:R-:W2:Y:S01]  /*1af20*/  LDS R25, [R6+0x41c] ;  /* 0x00041c0006197984 */ /* 0x000ea20000000800 */
[----:B-1----:R-:W-:Y:S02]  /*1af30*/  ISETP.GT.AND P4, PT, R24, RZ, PT ;  /* 0x000000ff1800720c */ /* 0x002fe40003f84270 */
[----:B------:R-:W-:Y:S02]  /*1af40*/  VIADD R15, R21, 0x1 ;  /* 0x00000001150f7836 */ /* 0x000fe40000000000 */
[----:B------:R-:W-:-:S04]  /*1af50*/  @!P5 IMAD.MOV R15, RZ, RZ, R21 ;  /* 0x000000ffff0fd224 */ /* 0x000fc800078e0215 */
[----:B------:R-:W-:Y:S02]  /*1af60*/  VIADD R21, R15, 0x1 ;  /* 0x000000010f157836 */ /* 0x000fe40000000000 */
[----:B------:R-:W-:-:S04]  /*1af70*/  @!P2 IMAD.MOV R21, RZ, RZ, R15 ;  /* 0x000000ffff15a224 */ /* 0x000fc800078e020f */
[----:B------:R-:W-:Y:S01]  /*1af80*/  VIADD R15, R21, 0x1 ;  /* 0x00000001150f7836 */ /* 0x000fe20000000000 */
[----:B0-----:R-:W-:-:S13]  /*1af90*/  ISETP.GT.AND P2, PT, R17, RZ, PT ;  /* 0x000000ff1100720c */ /* 0x001fda0003f44270 */
[----:B------:R-:W-:Y:S01]  /*1afa0*/  @!P2 IMAD.MOV R15, RZ, RZ, R21 ;  /* 0x000000ffff0fa224 */ /* 0x000fe200078e0215 */
[----:B--2---:R-:W-:-:S03]  /*1afb0*/  ISETP.GT.AND P2, PT, R25, RZ, PT ;  /* 0x000000ff1900720c */ /* 0x004fc60003f44270 */
[----:B------:R-:W-:Y:S02]  /*1afc0*/  VIADD R17, R15, 0x1 ;  /* 0x000000010f117836 */ /* 0x000fe40000000000 */
[----:B------:R-:W-:Y:S01]  /*1afd0*/  @!P4 IMAD.MOV R17, RZ, RZ, R15 ;  /* 0x000000ffff11c224 */ /* 0x000fe200078e020f */
[----:B------:R-:W-:-:S03]  /*1afe0*/  ISETP.GT.AND P4, PT, R26, RZ, PT ;  /* 0x000000ff1a00720c */ /* 0x000fc60003f84270 */
[----:B------:R-:W-:-:S04]  /*1aff0*/  VIADD R15, R17, 0x1 ;  /* 0x00000001110f7836 */ /* 0x000fc80000000000 */
        /* <DEDUP_REMOVED lines=15> */
.L_x_544:
[----:B------:R-:W-:-:S05]  /*1b0f0*/  VIADD R15, R14, 0x1 ;  /* 0x000000010e0f7836 */ /* 0x000fca0000000000 */
[----:B------:R1:W-:Y:S01]  /*1b100*/  STS [R8], R15 ;  /* 0x0000000f08007388 */ /* 0x0003e20000000800 */
[----:B------:R-:W-:Y:S05]  /*1b110*/  BRA `(.L_x_545) ;  /* 0x0000000000107947 */ /* 0x000fea0003800000 */
.L_x_543:
[C---:B------:R-:W-:Y:S01]  /*1b120*/  ISETP.NE.AND P2, PT, R14.reuse, 0x1, PT ;  /* 0x000000010e00780c */ /* 0x040fe20003f45270 */
[----:B------:R-:W-:-:S05]  /*1b130*/  VIADD R14, R14, 0xffffffff ;  /* 0xffffffff0e0e7836 */ /* 0x000fca0000000000 */
[----:B------:R-:W-:-:S05]  /*1b140*/  SEL R15, R14, 0xffffffe2, P2 ;  /* 0xffffffe20e0f7807 */ /* 0x000fca0001000000 */
[----:B------:R0:W-:Y:S02]  /*1b150*/  STS [R8], R15 ;  /* 0x0000000f08007388 */ /* 0x0001e40000000800 */
.L_x_545:
[----:B------:R-:W-:Y:S05]  /*1b160*/  BSYNC.RECONVERGENT B1 ;  /* 0x0000000000017941 */ /* 0x000fea0003800200 */
.L_x_542:
        /* <DEDUP_REMOVED lines=8> */
[----:B------:R-:W2:Y:S04]  /*1b1f0*/  LDS R24, [R11+0x20c] ;  /* 0x00020c000b187984 */ /* 0x000ea80000000800 */
[----:B------:R-:W-:Y:S01]  /*1b200*/  LDS R25, [R11+0x41c] ;  /* 0x00041c000b197984 */ /* 0x000fe20000000800 */
[----:B0-----:R-:W-:-:S03]  /*1b210*/  IMAD.WIDE R14, R17, 0x4, R14 ;  /* 0x00000004110e7825 */ /* 0x001fc600078e020e */
[----:B------:R-:W0:Y:S04]  /*1b220*/  LDS R17, [R11+0x4] ;  /* 0x000004000b117984 */ /* 0x000e280000000800 */
[----:B------:R3:W4:Y:S01]  /*1b230*/  LDG.E.CONSTANT R14, desc[UR8][R14.64] ;  /* 0x000000080e0e7981 */ /* 0x000722000c1e9900 */
[----:B-1----:R-:W-:Y:S01]  /*1b240*/  ISETP.GT.AND P2, PT, R16, RZ, PT ;  /* 0x000000ff1000720c */ /* 0x002fe20003f44270 */
[----:B------:R-:W-:Y:S01]  /*1b250*/  IMAD.MOV.U32 R16, RZ, RZ, 0x2 ;  /* 0x00000002ff107424 */ /* 0x000fe200078e00ff */
[----:B-----5:R-:W-:Y:S02]  /*1b260*/  ISETP.GT.AND P5, PT, R21, RZ, PT ;  /* 0x000000ff1500720c */ /* 0x020fe40003fa4270 */
[----:B------:R-:W1:Y:S01]  /*1b270*/  LDS R21, [R11+0x418] ;  /* 0x000418000b157984 */ /* 0x000e620000000800 */
[----:B---3--:R-:W-:-:S08]  /*1b280*/  SEL R15, RZ, 0x1, !P2 ;  /* 0x00000001ff0f7807 */ /* 0x008fd00005000000 */
[----:B------:R-:W-:Y:S01]  /*1b290*/  @!P2 IMAD.MOV R16, RZ, RZ, 0x1 ;  /* 0x00000001ff10a424 */ /* 0x000fe200078e02ff */
[----:B--2---:R-:W-:Y:S02]  /*1b2a0*/  ISETP.GT.AND P2, PT, R24, RZ, PT ;  /* 0x000000ff1800720c */ /* 0x004fe40003f44270 */
[----:B------:R-:W-:Y:S01]  /*1b2b0*/  LDS R24, [R11+0x420] ;  /* 0x000420000b187984 */ /* 0x000fe20000000800 */
[----:B0-----:R-:W-:-:S03]  /*1b2c0*/  ISETP.GT.AND P4, PT, R17, RZ, PT ;  /* 0x000000ff1100720c */ /* 0x001fc60003f84270 */
[----:B------:R-:W0:Y:S10]  /*1b2d0*/  LDS R17, [R11+0x214] ;  /* 0x000214000b117984 */ /* 0x000e340000000800 */
[----:B------:R-:W-:-:S04]  /*1b2e0*/  @!P4 IMAD.MOV R16, RZ, RZ, R15 ;  /* 0x000000ffff10c224 */ /* 0x000fc800078e020f */
[----:B------:R-:W-:Y:S02]  /*1b2f0*/  VIADD R15, R16, 0x1 ;  /* 0x00000001100f7836 */ /* 0x000fe40000000000 */
[----:B------:R-:W-:-:S04]  /*1b300*/  @!P5 IMAD.MOV R15, RZ, RZ, R16 ;  /* 0x000000ffff0fd224 */ /* 0x000fc800078e0210 */
[----:B------:R-:W-:Y:S02]  /*1b310*/  VIADD R16, R15, 0x1 ;  /* 0x000000010f107836 */ /* 0x000fe40000000000 */
[----:B------:R-:W-:Y:S01]  /*1b320*/  @!P2 IMAD.MOV R16, RZ, RZ, R15 ;  /* 0x000000ffff10a224 */ /* 0x000fe200078e020f */
[----:B-1----:R-:W-:-:S04]  /*1b330*/  ISETP.GT.AND P2, PT, R21, RZ, PT ;  /* 0x000000ff1500720c */ /* 0x002fc80003f44270 */
[----:B------:R-:W-:Y:S02]  /*1b340*/  IADD3 R15, PT, PT, R16, 0x1, RZ ;  /* 0x00000001100f7810 */ /* 0x000fe40007ffe0ff */
[----:B0-----:R-:W-:-:S13]  /*1b350*/  ISETP.GT.AND P4, PT, R17, RZ, PT ;  /* 0x000000ff1100720c */ /* 0x001fda0003f84270 */
[----:B------:R-:W-:Y:S01]  /*1b360*/  @!P4 IMAD.MOV R15, RZ, RZ, R16 ;  /* 0x000000ffff0fc224 */ /* 0x000fe200078e0210 */
[----:B------:R-:W-:-:S03]  /*1b370*/  ISETP.GT.AND P4, PT, R25, RZ, PT ;  /* 0x000000ff1900720c */ /* 0x000fc60003f84270 */
[----:B------:R-:W-:Y:S02]  /*1b380*/  VIADD R16, R15, 0x1 ;  /* 0x000000010f107836 */ /* 0x000fe40000000000 */
[----:B------:R-:W-:Y:S01]  /*1b390*/  @!P2 IMAD.MOV R16, RZ, RZ, R15 ;  /* 0x000000ffff10a224 */ /* 0x000fe200078e020f */
[----:B------:R-:W-:-:S03]  /*1b3a0*/  ISETP.GT.AND P2, PT, R24, RZ, PT ;  /* 0x000000ff1800720c */ /* 0x000fc60003f44270 */
[----:B------:R-:W-:-:S04]  /*1b3b0*/  VIADD R17, R16, 0x1 ;  /* 0x0000000110117836 */ /* 0x000fc80000000000 */
[----:B------:R-:W-:-:S04]  /*1b3c0*/  @!P4 IMAD.MOV R17, RZ, RZ, R16 ;  /* 0x000000ffff11c224 */ /* 0x000fc800078e0210 */
[----:B------:R-:W-:Y:S02]  /*1b3d0*/  VIADD R15, R17, 0x1 ;  /* 0x00000001110f7836 */ /* 0x000fe40000000000 */
[----:B------:R-:W-:-:S05]  /*1b3e0*/  @!P2 IMAD.MOV R15, RZ, RZ, R17 ;  /* 0x000000ffff0fa224 */ /* 0x000fca00078e0211 */
[----:B----4-:R-:W-:-:S13]  /*1b3f0*/  ISETP.GT.AND P2, PT, R15, R14, PT ;  /* 0x0000000e0f00720c */ /* 0x010fda0003f44270 */
        /* <DEDUP_REMOVED lines=11> */
.L_x_547:
[----:B01----:R-:W-:-:S05]  /*1b4b0*/  VIADD R15, R16, 0x1 ;  /* 0x00000001100f7836 */ /* 0x003fca0000000000 */
[----:B------:R0:W-:Y:S01]  /*1b4c0*/  STS [R20], R15 ;  /* 0x0000000f14007388 */ /* 0x0001e20000000800 */
[----:B------:R-:W-:Y:S05]  /*1b4d0*/  BRA `(.L_x_541) ;  /* 0x0000000000107947 */ /* 0x000fea0003800000 */
.L_x_546:
[C---:B------:R-:W-:Y:S01]  /*1b4e0*/  ISETP.NE.AND P2, PT, R16.reuse, 0x1, PT ;  /* 0x000000011000780c */ /* 0x040fe20003f45270 */
[----:B------:R-:W-:-:S05]  /*1b4f0*/  VIADD R16, R16, 0xffffffff ;  /* 0xffffffff10107836 */ /* 0x000fca0000000000 */
[----:B01----:R-:W-:-:S05]  /*1b500*/  SEL R15, R16, 0xffffffe2, P2 ;  /* 0xffffffe2100f7807 */ /* 0x003fca0001000000 */
[----:B------:R1:W-:Y:S02]  /*1b510*/  STS [R20], R15 ;  /* 0x0000000f14007388 */ /* 0x0003e40000000800 */
.L_x_541:
[----:B------:R-:W-:Y:S05]  /*1b520*/  BSYNC.RECONVERGENT B0 ;  /* 0x0000000000007941 */ /* 0x000fea0003800200 */
.L_x_540:
        /* <DEDUP_REMOVED lines=12> */
.L_x_549:
[----:B------:R-:W-:Y:S05]  /*1b5f0*/  BSYNC.RECONVERGENT B0 ;  /* 0x0000000000007941 */ /* 0x000fea0003800200 */
.L_x_548:
[----:B------:R-:W-:Y:S01]  /*1b600*/  BAR.SYNC.DEFER_BLOCKING 0x0 ;  /* 0x0000000000007b1d */ /* 0x000fe20000010000 */
[----:B------:R-:W-:-:S04]  /*1b610*/  UIADD3 UR4, UPT, UPT, UR4, 0x20, URZ ;  /* 0x0000002004047890 */ /* 0x000fc8000fffe0ff */
[----:B------:R-:W-:Y:S01]  /*1b620*/  UISETP.NE.AND UP0, UPT, UR4, 0x40, UPT ;  /* 0x000000400400788c */ /* 0x000fe2000bf05270 */
        /* <DEDUP_REMOVED lines=12> */
[----:B------:R-:W-:Y:S05]  /*1b6f0*/  BRA.U UP0, `(.L_x_550) ;  /* 0xfffffe4d00f87547 */ /* 0x000fea000b83ffff */
[----:B------:R-:W-:Y:S05]  /*1b700*/  EXIT ;  /* 0x000000000000794d */ /* 0x000fea0003800000 */
.L_x_551:
[----:B------:R-:W-:-:S00]  /*1b710*/  BRA `(.L_x_551) ;  /* 0xfffffffc00fc7947 */ /* 0x000fc0000383ffff */
[----:B------:R-:W-:-:S00]  /*1b720*/  NOP ;  /* 0x0000000000007918 */ /* 0x000fc00000000000 */
        /* <DEDUP_REMOVED lines=13> */
.L_x_552:


//--------------------- .nv.shared._Z7GPUiterPKiS0_PiiiS1_ --------------------------
	.section	.nv.shared._Z7GPUiterPKiS0_PiiiS1_,"aw",@nobits
	.sectionflags	@""
	.align	4
.nv.shared._Z7GPUiterPKiS0_PiiiS1_:
	.zero		3112


//--------------------- .nv.shared.reserved.0     --------------------------
	.section	.nv.shared.reserved.0,"aw",@nobits
	.weak		__nv_reservedSMEM_offset_0_alias
	.size		__nv_reservedSMEM_offset_0_alias, 0, 64
	.other		__nv_reservedSMEM_offset_0_alias,@"STO_CUDA_RESERVED_SHARED STV_DEFAULT"
__nv_reservedSMEM_offset_0_alias:
	.zero		0
	.zero		64


//--------------------- .nv.constant0._Z7GPUiterPKiS0_PiiiS1_ --------------------------
	.section	.nv.constant0._Z7GPUiterPKiS0_PiiiS1_,"a",@progbits
	.sectionflags	@""
	.align	4
.nv.constant0._Z7GPUiterPKiS0_PiiiS1_:
	.zero		936


//--------------------- SYMBOLS --------------------------

	.type		.nv.reservedSmem.offset0,@object
	.size		.nv.reservedSmem.offset0,0x4
	.type		.nv.reservedSmem.cap,@object
	.size		.nv.reservedSmem.cap,0x4
